	.target	sm_90a

	.elftype	@"ET_EXEC"


//--------------------- .note.nv.tkinfo           --------------------------
	.section	.note.nv.tkinfo,"",@"SHT_NOTE"
	.sectionflags	@"SHF_NOTE_NV_TKINFO"
	.tkinfo
        /*0018*/ 	.word	0x00000002
        /*0030*/ 	.string	""
        /*0030*/ 	.string	"ptxas"
        /*0030*/ 	.string	"Cuda compilation tools, release 13.0, V13.0.88"
        /*0030*/ 	.string	"Build cuda_13.0.r13.0/compiler.36424714_0"
        /*0030*/ 	.string	"-v  -suppress-debug-info  -lineinfo  -arch sm_90a "



//--------------------- .note.nv.cuinfo           --------------------------
	.section	.note.nv.cuinfo,"",@"SHT_NOTE"
	.sectionflags	@"SHF_NOTE_NV_CUINFO"
        /*0018*/ 	.short	0x0002
        /*001a*/ 	.short	0x005a
        /*001c*/ 	.short	0x0082
	.zero		2


//--------------------- .nv.info                  --------------------------
	.section	.nv.info,"",@"SHT_CUDA_INFO"
	.align	4


	//----- nvinfo : EIATTR_REGCOUNT
	.align		4
        /*0000*/ 	.byte	0x04, 0x2f
        /*0002*/ 	.short	(.L_1 - .L_0)
	.align		4
.L_0:
        /*0004*/ 	.word	index@(matmul_kernel)
        /*0008*/ 	.word	0x000000ff


	//----- nvinfo : EIATTR_FRAME_SIZE
	.align		4
.L_1:
        /*000c*/ 	.byte	0x04, 0x11
        /*000e*/ 	.short	(.L_3 - .L_2)
	.align		4
.L_2:
        /*0010*/ 	.word	index@(matmul_kernel)
        /*0014*/ 	.word	0x00000e58


	//----- nvinfo : EIATTR_MIN_STACK_SIZE
	.align		4
.L_3:
        /*0018*/ 	.byte	0x04, 0x12
        /*001a*/ 	.short	(.L_5 - .L_4)
	.align		4
.L_4:
        /*001c*/ 	.word	index@(matmul_kernel)
        /*0020*/ 	.word	0x00000e58
.L_5:


//--------------------- .nv.compat                --------------------------
	.section	.nv.compat,"",@"SHT_CUDA_COMPAT_INFO"
	.align	4
        /*0000*/ 	.byte	0x02, 0x09, 0x01, 0x00, 0x02, 0x02, 0x04, 0x00, 0x02, 0x05, 0x05, 0x00, 0x03, 0x07, 0x01, 0x01
        /*0010*/ 	.byte	0x02, 0x03, 0x00, 0x00, 0x02, 0x06, 0x01, 0x00, 0x04, 0x0b, 0x08, 0x00, 0x00, 0x00, 0x00, 0x00
        /*0020*/ 	.byte	0x00, 0x00, 0x00, 0x00


//--------------------- .nv.info.matmul_kernel    --------------------------
	.section	.nv.info.matmul_kernel,"",@"SHT_CUDA_INFO"
	.sectionflags	@""
	.align	4


	//----- nvinfo : EIATTR_CUDA_API_VERSION
	.align		4
        /*0000*/ 	.byte	0x04, 0x37
        /*0002*/ 	.short	(.L_7 - .L_6)
.L_6:
        /*0004*/ 	.word	0x00000082


	//----- nvinfo : EIATTR_KPARAM_INFO
	.align		4
.L_7:
        /*0008*/ 	.byte	0x04, 0x17
        /*000a*/ 	.short	(.L_9 - .L_8)
.L_8:
        /*000c*/ 	.word	0x00000000
        /*0010*/ 	.short	0x000d
        /*0012*/ 	.short	0x0048
        /*0014*/ 	.byte	0x00, 0xf4, 0x21, 0x00


	//----- nvinfo : EIATTR_KPARAM_INFO
	.align		4
.L_9:
        /*0018*/ 	.byte	0x04, 0x17
        /*001a*/ 	.short	(.L_11 - .L_10)
.L_10:
        /*001c*/ 	.word	0x00000000
        /*0020*/ 	.short	0x000c
        /*0022*/ 	.short	0x0040
        /*0024*/ 	.byte	0x00, 0xf4, 0x21, 0x00


	//----- nvinfo : EIATTR_KPARAM_INFO
	.align		4
.L_11:
        /*0028*/ 	.byte	0x04, 0x17
        /*002a*/ 	.short	(.L_13 - .L_12)
.L_12:
        /*002c*/ 	.word	0x00000000
        /*0030*/ 	.short	0x000b
        /*0032*/ 	.short	0x0038
        /*0034*/ 	.byte	0x00, 0xf0, 0x11, 0x00


	//----- nvinfo : EIATTR_KPARAM_INFO
	.align		4
.L_13:
        /*0038*/ 	.byte	0x04, 0x17
        /*003a*/ 	.short	(.L_15 - .L_14)
.L_14:
        /*003c*/ 	.word	0x00000000
        /*0040*/ 	.short	0x000a
        /*0042*/ 	.short	0x0034
        /*0044*/ 	.byte	0x00, 0xf0, 0x11, 0x00


	//----- nvinfo : EIATTR_KPARAM_INFO
	.align		4
.L_15:
        /*0048*/ 	.byte	0x04, 0x17
        /*004a*/ 	.short	(.L_17 - .L_16)
.L_16:
        /*004c*/ 	.word	0x00000000
        /*0050*/ 	.short	0x0009
        /*0052*/ 	.short	0x0030
        /*0054*/ 	.byte	0x00, 0xf0, 0x11, 0x00


	//----- nvinfo : EIATTR_KPARAM_INFO
	.align		4
.L_17:
        /*0058*/ 	.byte	0x04, 0x17
        /*005a*/ 	.short	(.L_19 - .L_18)
.L_18:
        /*005c*/ 	.word	0x00000000
        /*0060*/ 	.short	0x0008
        /*0062*/ 	.short	0x002c
        /*0064*/ 	.byte	0x00, 0xf0, 0x11, 0x00


	//----- nvinfo : EIATTR_KPARAM_INFO
	.align		4
.L_19:
        /*0068*/ 	.byte	0x04, 0x17
        /*006a*/ 	.short	(.L_21 - .L_20)
.L_20:
        /*006c*/ 	.word	0x00000000
        /*0070*/ 	.short	0x0007
        /*0072*/ 	.short	0x0028
        /*0074*/ 	.byte	0x00, 0xf0, 0x11, 0x00


	//----- nvinfo : EIATTR_KPARAM_INFO
	.align		4
.L_21:
        /*0078*/ 	.byte	0x04, 0x17
        /*007a*/ 	.short	(.L_23 - .L_22)
.L_22:
        /*007c*/ 	.word	0x00000000
        /*0080*/ 	.short	0x0006
        /*0082*/ 	.short	0x0024
        /*0084*/ 	.byte	0x00, 0xf0, 0x11, 0x00


	//----- nvinfo : EIATTR_KPARAM_INFO
	.align		4
.L_23:
        /*0088*/ 	.byte	0x04, 0x17
        /*008a*/ 	.short	(.L_25 - .L_24)
.L_24:
        /*008c*/ 	.word	0x00000000
        /*0090*/ 	.short	0x0005
        /*0092*/ 	.short	0x0020
        /*0094*/ 	.byte	0x00, 0xf0, 0x11, 0x00


	//----- nvinfo : EIATTR_KPARAM_INFO
	.align		4
.L_25:
        /*0098*/ 	.byte	0x04, 0x17
        /*009a*/ 	.short	(.L_27 - .L_26)
.L_26:
        /*009c*/ 	.word	0x00000000
        /*00a0*/ 	.short	0x0004
        /*00a2*/ 	.short	0x001c
        /*00a4*/ 	.byte	0x00, 0xf0, 0x11, 0x00


	//----- nvinfo : EIATTR_KPARAM_INFO
	.align		4
.L_27:
        /*00a8*/ 	.byte	0x04, 0x17
        /*00aa*/ 	.short	(.L_29 - .L_28)
.L_28:
        /*00ac*/ 	.word	0x00000000
        /*00b0*/ 	.short	0x0003
        /*00b2*/ 	.short	0x0018
        /*00b4*/ 	.byte	0x00, 0xf0, 0x11, 0x00


	//----- nvinfo : EIATTR_KPARAM_INFO
	.align		4
.L_29:
        /*00b8*/ 	.byte	0x04, 0x17
        /*00ba*/ 	.short	(.L_31 - .L_30)
.L_30:
        /*00bc*/ 	.word	0x00000000
        /*00c0*/ 	.short	0x0002
        /*00c2*/ 	.short	0x0010
        /*00c4*/ 	.byte	0x00, 0xf4, 0x21, 0x00


	//----- nvinfo : EIATTR_KPARAM_INFO
	.align		4
.L_31:
        /*00c8*/ 	.byte	0x04, 0x17
        /*00ca*/ 	.short	(.L_33 - .L_32)
.L_32:
        /*00cc*/ 	.word	0x00000000
        /*00d0*/ 	.short	0x0001
        /*00d2*/ 	.short	0x0008
        /*00d4*/ 	.byte	0x00, 0xf4, 0x21, 0x00


	//----- nvinfo : EIATTR_KPARAM_INFO
	.align		4
.L_33:
        /*00d8*/ 	.byte	0x04, 0x17
        /*00da*/ 	.short	(.L_35 - .L_34)
.L_34:
        /*00dc*/ 	.word	0x00000000
        /*00e0*/ 	.short	0x0000
        /*00e2*/ 	.short	0x0000
        /*00e4*/ 	.byte	0x00, 0xf4, 0x21, 0x00


	//----- nvinfo : EIATTR_SPARSE_MMA_MASK
	.align		4
.L_35:
        /*00e8*/ 	.byte	0x03, 0x50
        /*00ea*/ 	.short	0x0000


	//----- nvinfo : EIATTR_MAXREG_COUNT
	.align		4
        /*00ec*/ 	.byte	0x03, 0x1b
        /*00ee*/ 	.short	0x00ff


	//----- nvinfo : EIATTR_NUM_BARRIERS
	.align		4
        /*00f0*/ 	.byte	0x02, 0x4c
        /*00f2*/ 	.byte	0x01
	.zero		1


	//----- nvinfo : EIATTR_ANNOTATIONS
	.align		4
        /*00f4*/ 	.byte	0x04, 0x55
        /*00f6*/ 	.short	(.L_37 - .L_36)


	//   ....[0]....
.L_36:
        /*00f8*/ 	.word	0x00000001
        /*00fc*/ 	.byte	0xa0, 0x00, 0x00, 0x00, 0x01, 0x00, 0x00, 0x00, 0xe0, 0x05, 0x00, 0x00, 0x01, 0x00, 0x00, 0x00
        /* <DEDUP_REMOVED lines=1834> */
        /*73ac*/ 	.byte	0x00, 0xa2, 0x02, 0x00, 0x01, 0x00, 0x00, 0x00, 0x10, 0xa2, 0x02, 0x00


	//----- nvinfo : EIATTR_MERCURY_ISA_VERSION
	.align		4
.L_37:
        /*73b8*/ 	.byte	0x03, 0x5f
        /*73ba*/ 	.short	0x0101


	//----- nvinfo : EIATTR_EXIT_INSTR_OFFSETS
	.align		4
        /*73bc*/ 	.byte	0x04, 0x1c
        /*73be*/ 	.short	(.L_39 - .L_38)


	//   ....[0]....
.L_38:
        /*73c0*/ 	.word	0x0002e870


	//   ....[1]....
        /*73c4*/ 	.word	0x0002e890


	//----- nvinfo : EIATTR_REQNTID
	.align		4
.L_39:
        /*73c8*/ 	.byte	0x04, 0x10
        /*73ca*/ 	.short	(.L_41 - .L_40)
.L_40:
        /*73cc*/ 	.word	0x00000080
        /*73d0*/ 	.word	0x00000001
        /*73d4*/ 	.word	0x00000001


	//----- nvinfo : EIATTR_CBANK_PARAM_SIZE
	.align		4
.L_41:
        /*73d8*/ 	.byte	0x03, 0x19
        /*73da*/ 	.short	0x0050


	//----- nvinfo : EIATTR_PARAM_CBANK
	.align		4
        /*73dc*/ 	.byte	0x04, 0x0a
        /*73de*/ 	.short	(.L_43 - .L_42)
	.align		4
.L_42:
        /*73e0*/ 	.word	index@(.nv.constant0.matmul_kernel)
        /*73e4*/ 	.short	0x0210
        /*73e6*/ 	.short	0x0050


	//----- nvinfo : EIATTR_SW_WAR
	.align		4
.L_43:
        /*73e8*/ 	.byte	0x04, 0x36
        /*73ea*/ 	.short	(.L_45 - .L_44)
.L_44:
        /*73ec*/ 	.word	0x00000008
.L_45:


//--------------------- .nv.callgraph             --------------------------
	.section	.nv.callgraph,"",@"SHT_CUDA_CALLGRAPH"
	.align	4
	.sectionentsize	8
	.align		4
        /*0000*/ 	.word	0x00000000
	.align		4
        /*0004*/ 	.word	0xffffffff
	.align		4
        /*0008*/ 	.word	0x00000000
	.align		4
        /*000c*/ 	.word	0xfffffffe
	.align		4
        /*0010*/ 	.word	0x00000000
	.align		4
        /*0014*/ 	.word	0xfffffffd
	.align		4
        /*0018*/ 	.word	0x00000000
	.align		4
        /*001c*/ 	.word	0xfffffffc


//--------------------- .text.matmul_kernel       --------------------------
	.section	.text.matmul_kernel,"ax",@progbits
	.align	128
        .global         matmul_kernel
        .type           matmul_kernel,@function
        .size           matmul_kernel,(.L_x_3 - matmul_kernel)
        .other          matmul_kernel,@"STO_CUDA_ENTRY STV_DEFAULT"
matmul_kernel:
.text.matmul_kernel:
[----:B------:R-:W1:Y:S08]  /*0000*/  LDC R1, c[0x0][0x28] ;  /* 0x00000a00ff017b82 */ /* 0x000e700000000800 */
[----:B------:R-:W2:Y:S01]  /*0010*/  LDC.64 R2, c[0x0][0x228] ;  /* 0x00008a00ff027b82 */ /* 0x000ea20000000a00 */
[----:B-1----:R-:W-:Y:S01]  /*0020*/  VIADD R1, R1, 0xfffff1a8 ;  /* 0xfffff1a801017836 */ /* 0x002fe20000000000 */
[----:B------:R-:W1:Y:S01]  /*0030*/  S2R R5, SR_CTAID.X ;  /* 0x0000000000057919 */ /* 0x000e620000002500 */
[----:B------:R-:W-:Y:S01]  /*0040*/  ULDC.64 UR4, c[0x0][0x218] ;  /* 0x0000860000047ab9 */ /* 0x000fe20000000a00 */
[----:B------:R-:W-:Y:S01]  /*0050*/  ULDC.64 UR6, c[0x0][0x210] ;  /* 0x0000840000067ab9 */ /* 0x000fe20000000a00 */
[----:B------:R-:W-:Y:S01]  /*0060*/  UMOV UR12, 0x400 ;  /* 0x00000400000c7882 */ /* 0x000fe20000000000 */
[----:B------:R-:W3:Y:S01]  /*0070*/  S2R R88, SR_TID.X ;  /* 0x0000000000587919 */ /* 0x000ee20000002100 */
[----:B------:R-:W-:Y:S01]  /*0080*/  ULDC.64 UR16, c[0x0][0x208] ;  /* 0x0000820000107ab9 */ /* 0x000fe20000000a00 */
[----:B--2---:R-:W-:Y:S01]  /*0090*/  IMAD.MOV.U32 R32, RZ, RZ, R3 ;  /* 0x000000ffff207224 */ /* 0x004fe200078e0003 */
[----:B------:R2:W-:Y:S01]  /*00a0*/  STL.64 [R1+0x968], R2 ;  /* 0x0009680201007387 */ /* 0x0005e20000100a00 */
[----:B------:R-:W-:-:S03]  /*00b0*/  IMAD.MOV.U32 R34, RZ, RZ, R2 ;  /* 0x000000ffff227224 */ /* 0x000fc600078e0002 */
[----:B------:R-:W-:Y:S02]  /*00c0*/  IADD3 R0, R32, 0x7f, RZ ;  /* 0x0000007f20007810 */ /* 0x000fe40007ffe0ff */
[----:B-1----:R-:W-:Y:S02]  /*00d0*/  IABS R8, R5 ;  /* 0x0000000500087213 */ /* 0x002fe40000000000 */
[----:B--2---:R-:W-:Y:S02]  /*00e0*/  SHF.R.S32.HI R3, RZ, 0x1f, R0 ;  /* 0x0000001fff037819 */ /* 0x004fe40000011400 */
[C---:B---3--:R-:W-:Y:S02]  /*00f0*/  LOP3.LUT R90, R88.reuse, 0x7f, RZ, 0xc0, !PT ;  /* 0x0000007f585a7812 */ /* 0x048fe400078ec0ff */
[----:B------:R-:W-:Y:S02]  /*0100*/  LEA.HI R3, R3, R0, RZ, 0x7 ;  /* 0x0000000003037211 */ /* 0x000fe400078f38ff */
[----:B------:R-:W-:-:S02]  /*0110*/  LOP3.LUT R36, R88, 0x60, RZ, 0xc0, !PT ;  /* 0x0000006058247812 */ /* 0x000fc400078ec0ff */
[----:B------:R-:W-:-:S05]  /*0120*/  SHF.R.S32.HI R3, RZ, 0x7, R3 ;  /* 0x00000007ff037819 */ /* 0x000fca0000011403 */
[----:B------:R-:W-:-:S05]  /*0130*/  IMAD.SHL.U32 R4, R3, 0x8, RZ ;  /* 0x0000000803047824 */ /* 0x000fca00078e00ff */
[-C--:B------:R-:W-:Y:S02]  /*0140*/  IABS R7, R4.reuse ;  /* 0x0000000400077213 */ /* 0x080fe40000000000 */
[----:B------:R-:W-:Y:S02]  /*0150*/  IABS R10, R4 ;  /* 0x00000004000a7213 */ /* 0x000fe40000000000 */
[----:B------:R-:W1:Y:S08]  /*0160*/  I2F.RP R0, R7 ;  /* 0x0000000700007306 */ /* 0x000e700000209400 */
[----:B-1----:R-:W1:Y:S02]  /*0170*/  MUFU.RCP R0, R0 ;  /* 0x0000000000007308 */ /* 0x002e640000001000 */
[----:B-1----:R-:W-:-:S02]  /*0180*/  VIADD R2, R0, 0xffffffe ;  /* 0x0ffffffe00027836 */ /* 0x002fc40000000000 */
[----:B------:R-:W-:-:S04]  /*0190*/  IMAD.MOV R0, RZ, RZ, -R10 ;  /* 0x000000ffff007224 */ /* 0x000fc800078e0a0a */
[----:B------:R1:W2:Y:S02]  /*01a0*/  F2I.FTZ.U32.TRUNC.NTZ R3, R2 ;  /* 0x0000000200037305 */ /* 0x0002a4000021f000 */
[----:B-1----:R-:W-:Y:S02]  /*01b0*/  IMAD.MOV.U32 R2, RZ, RZ, RZ ;  /* 0x000000ffff027224 */ /* 0x002fe400078e00ff */
[----:B--2---:R-:W-:-:S04]  /*01c0*/  IMAD.MOV R6, RZ, RZ, -R3 ;  /* 0x000000ffff067224 */ /* 0x004fc800078e0a03 */
[----:B------:R-:W-:Y:S01]  /*01d0*/  IMAD R9, R6, R7, RZ ;  /* 0x0000000706097224 */ /* 0x000fe200078e02ff */
[----:B------:R-:W-:-:S03]  /*01e0*/  MOV R6, R8 ;  /* 0x0000000800067202 */ /* 0x000fc60000000f00 */
[----:B------:R-:W-:-:S06]  /*01f0*/  IMAD.HI.U32 R3, R3, R9, R2 ;  /* 0x0000000903037227 */ /* 0x000fcc00078e0002 */
[----:B------:R-:W-:-:S04]  /*0200*/  IMAD.HI.U32 R3, R3, R6, RZ ;  /* 0x0000000603037227 */ /* 0x000fc800078e00ff */
[----:B------:R-:W-:-:S05]  /*0210*/  IMAD R0, R3, R0, R6 ;  /* 0x0000000003007224 */ /* 0x000fca00078e0206 */
[----:B------:R-:W-:-:S13]  /*0220*/  ISETP.GT.U32.AND P1, PT, R7, R0, PT ;  /* 0x000000000700720c */ /* 0x000fda0003f24070 */
[----:B------:R-:W-:Y:S01]  /*0230*/  @!P1 IMAD.IADD R0, R0, 0x1, -R7 ;  /* 0x0000000100009824 */ /* 0x000fe200078e0a07 */
[----:B------:R-:W-:Y:S02]  /*0240*/  @!P1 IADD3 R3, R3, 0x1, RZ ;  /* 0x0000000103039810 */ /* 0x000fe40007ffe0ff */
[----:B------:R-:W-:Y:S02]  /*0250*/  ISETP.NE.AND P1, PT, R4, RZ, PT ;  /* 0x000000ff0400720c */ /* 0x000fe40003f25270 */
[----:B------:R-:W-:Y:S02]  /*0260*/  ISETP.GE.U32.AND P0, PT, R0, R7, PT ;  /* 0x000000070000720c */ /* 0x000fe40003f06070 */
[----:B------:R-:W-:-:S04]  /*0270*/  LOP3.LUT R0, R5, R4, RZ, 0x3c, !PT ;  /* 0x0000000405007212 */ /* 0x000fc800078e3cff */
[----:B------:R-:W-:Y:S01]  /*0280*/  ISETP.GE.AND P2, PT, R0, RZ, PT ;  /* 0x000000ff0000720c */ /* 0x000fe20003f46270 */
[----:B------:R-:W-:-:S06]  /*0290*/  VIADD R0, R34, 0x1ff ;  /* 0x000001ff22007836 */ /* 0x000fcc0000000000 */
[----:B------:R-:W-:-:S04]  /*02a0*/  @P0 VIADD R3, R3, 0x1 ;  /* 0x0000000103030836 */ /* 0x000fc80000000000 */
[----:B------:R-:W-:Y:S01]  /*02b0*/  IMAD.MOV.U32 R2, RZ, RZ, R3 ;  /* 0x000000ffff027224 */ /* 0x000fe200078e0003 */
[----:B------:R-:W-:-:S04]  /*02c0*/  SHF.R.S32.HI R3, RZ, 0x1f, R0 ;  /* 0x0000001fff037819 */ /* 0x000fc80000011400 */
[----:B------:R-:W-:Y:S02]  /*02d0*/  @!P2 IADD3 R2, -R2, RZ, RZ ;  /* 0x000000ff0202a210 */ /* 0x000fe40007ffe1ff */
[----:B------:R-:W-:Y:S02]  /*02e0*/  @!P1 LOP3.LUT R2, RZ, R4, RZ, 0x33, !PT ;  /* 0x00000004ff029212 */ /* 0x000fe400078e33ff */
[----:B------:R-:W-:-:S03]  /*02f0*/  LEA.HI R3, R3, R0, RZ, 0x9 ;  /* 0x0000000003037211 */ /* 0x000fc600078f48ff */
[----:B------:R-:W-:Y:S02]  /*0300*/  IMAD.SHL.U32 R14, R2, 0x8, RZ ;  /* 0x00000008020e7824 */ /* 0x000fe400078e00ff */
[----:B------:R-:W-:-:S03]  /*0310*/  IMAD.MOV R2, RZ, RZ, -R2 ;  /* 0x000000ffff027224 */ /* 0x000fc600078e0a02 */
[----:B------:R-:W-:Y:S01]  /*0320*/  LEA.HI.SX32 R3, R3, -R14, 0x17 ;  /* 0x8000000e03037211 */ /* 0x000fe200078fbaff */
[----:B------:R-:W-:Y:S02]  /*0330*/  IMAD R16, R4, R2, R5 ;  /* 0x0000000204107224 */ /* 0x000fe400078e0205 */
[----:B------:R-:W-:Y:S01]  /*0340*/  IMAD.MOV.U32 R2, RZ, RZ, RZ ;  /* 0x000000ffff027224 */ /* 0x000fe200078e00ff */
[----:B------:R-:W-:Y:S02]  /*0350*/  VIMNMX R13, R3, 0x8, PT ;  /* 0x00000008030d7848 */ /* 0x000fe40003fe0100 */
[----:B------:R-:W-:Y:S02]  /*0360*/  IABS R4, R16 ;  /* 0x0000001000047213 */ /* 0x000fe40000000000 */
[----:B------:R-:W-:-:S04]  /*0370*/  IABS R7, R13 ;  /* 0x0000000d00077213 */ /* 0x000fc80000000000 */
[----:B------:R-:W1:Y:S08]  /*0380*/  I2F.RP R0, R7 ;  /* 0x0000000700007306 */ /* 0x000e700000209400 */
[----:B-1----:R-:W1:Y:S02]  /*0390*/  MUFU.RCP R0, R0 ;  /* 0x0000000000007308 */ /* 0x002e640000001000 */
[----:B-1----:R-:W-:Y:S01]  /*03a0*/  VIADD R3, R0, 0xffffffe ;  /* 0x0ffffffe00037836 */ /* 0x002fe20000000000 */
[----:B------:R-:W-:-:S05]  /*03b0*/  IABS R0, R32 ;  /* 0x0000002000007213 */ /* 0x000fca0000000000 */
[----:B------:R-:W1:Y:S02]  /*03c0*/  F2I.FTZ.U32.TRUNC.NTZ R3, R3 ;  /* 0x0000000300037305 */ /* 0x000e64000021f000 */
[----:B-1----:R-:W-:-:S05]  /*03d0*/  IADD3 R6, RZ, -R3, RZ ;  /* 0x80000003ff067210 */ /* 0x002fca0007ffe0ff */
[----:B------:R-:W-:Y:S01]  /*03e0*/  IMAD R5, R6, R7, RZ ;  /* 0x0000000706057224 */ /* 0x000fe200078e02ff */
[----:B------:R-:W-:-:S03]  /*03f0*/  IABS R6, R13 ;  /* 0x0000000d00067213 */ /* 0x000fc60000000000 */
[----:B------:R-:W-:Y:S02]  /*0400*/  IMAD.HI.U32 R2, R3, R5, R2 ;  /* 0x0000000503027227 */ /* 0x000fe400078e0002 */
[----:B------:R-:W1:Y:S02]  /*0410*/  I2F.RP R5, R0 ;  /* 0x0000000000057306 */ /* 0x000e640000209400 */
[----:B------:R-:W-:Y:S02]  /*0420*/  IMAD.MOV R6, RZ, RZ, -R6 ;  /* 0x000000ffff067224 */ /* 0x000fe400078e0a06 */
[----:B------:R-:W-:Y:S01]  /*0430*/  IMAD.HI.U32 R3, R2, R4, RZ ;  /* 0x0000000402037227 */ /* 0x000fe200078e00ff */
[----:B------:R-:W-:-:S03]  /*0440*/  IABS R2, R34 ;  /* 0x0000002200027213 */ /* 0x000fc60000000000 */
[----:B------:R-:W-:Y:S02]  /*0450*/  IMAD R4, R3, R6, R4 ;  /* 0x0000000603047224 */ /* 0x000fe400078e0204 */
[----:B------:R-:W2:Y:S03]  /*0460*/  I2F.RP R6, R2 ;  /* 0x0000000200067306 */ /* 0x000ea60000209400 */
[----:B------:R-:W-:-:S05]  /*0470*/  ISETP.GT.U32.AND P1, PT, R7, R4, PT ;  /* 0x000000040700720c */ /* 0x000fca0003f24070 */
[----:B-1----:R-:W1:Y:S08]  /*0480*/  MUFU.RCP R5, R5 ;  /* 0x0000000500057308 */ /* 0x002e700000001000 */
[----:B------:R-:W-:Y:S01]  /*0490*/  @!P1 IMAD.IADD R4, R4, 0x1, -R7 ;  /* 0x0000000104049824 */ /* 0x000fe200078e0a07 */
[----:B--2---:R-:W2:Y:S01]  /*04a0*/  MUFU.RCP R6, R6 ;  /* 0x0000000600067308 */ /* 0x004ea20000001000 */
[----:B------:R-:W-:Y:S01]  /*04b0*/  @!P1 VIADD R3, R3, 0x1 ;  /* 0x0000000103039836 */ /* 0x000fe20000000000 */
[----:B------:R-:W-:-:S02]  /*04c0*/  ISETP.NE.AND P1, PT, R13, RZ, PT ;  /* 0x000000ff0d00720c */ /* 0x000fc40003f25270 */
[----:B------:R-:W-:Y:S02]  /*04d0*/  ISETP.GE.U32.AND P0, PT, R4, R7, PT ;  /* 0x000000070400720c */ /* 0x000fe40003f06070 */
[----:B------:R-:W-:Y:S02]  /*04e0*/  LOP3.LUT R4, R16, R13, RZ, 0x3c, !PT ;  /* 0x0000000d10047212 */ /* 0x000fe400078e3cff */
[----:B-1----:R-:W-:Y:S02]  /*04f0*/  IADD3 R7, R5, 0xffffffe, RZ ;  /* 0x0ffffffe05077810 */ /* 0x002fe40007ffe0ff */
[----:B------:R-:W-:Y:S02]  /*0500*/  ISETP.GE.AND P2, PT, R4, RZ, PT ;  /* 0x000000ff0400720c */ /* 0x000fe40003f46270 */
[----:B------:R2:W1:Y:S01]  /*0510*/  F2I.FTZ.U32.TRUNC.NTZ R5, R7 ;  /* 0x0000000700057305 */ /* 0x000462000021f000 */
[----:B------:R-:W-:-:S04]  /*0520*/  SHF.R.U32.HI R4, RZ, 0x5, R88 ;  /* 0x00000005ff047819 */ /* 0x000fc80000011658 */
[----:B------:R-:W-:Y:S01]  /*0530*/  @P0 VIADD R3, R3, 0x1 ;  /* 0x0000000103030836 */ /* 0x000fe20000000000 */
[----:B------:R-:W-:-:S03]  /*0540*/  SGXT.U32 R4, R4, 0x2 ;  /* 0x000000020404781a */ /* 0x000fc60000000000 */
[----:B------:R-:W-:Y:S02]  /*0550*/  IMAD.MOV.U32 R10, RZ, RZ, R3 ;  /* 0x000000ffff0a7224 */ /* 0x000fe400078e0003 */
[----:B--2---:R-:W-:-:S03]  /*0560*/  VIADD R7, R6, 0xffffffe ;  /* 0x0ffffffe06077836 */ /* 0x004fc60000000000 */
[----:B------:R-:W-:Y:S01]  /*0570*/  @!P2 IADD3 R10, -R10, RZ, RZ ;  /* 0x000000ff0a0aa210 */ /* 0x000fe20007ffe1ff */
[----:B-1----:R-:W-:Y:S01]  /*0580*/  IMAD.MOV R3, RZ, RZ, -R5 ;  /* 0x000000ffff037224 */ /* 0x002fe200078e0a05 */
[----:B------:R-:W-:-:S03]  /*0590*/  @!P1 LOP3.LUT R10, RZ, R13, RZ, 0x33, !PT ;  /* 0x0000000dff0a9212 */ /* 0x000fc600078e33ff */
[----:B------:R-:W-:Y:S02]  /*05a0*/  IMAD R3, R3, R0, RZ ;  /* 0x0000000003037224 */ /* 0x000fe400078e02ff */
[----:B------:R-:W-:Y:S02]  /*05b0*/  IMAD.SHL.U32 R9, R10, 0x80, RZ ;  /* 0x000000800a097824 */ /* 0x000fe400078e00ff */
[----:B------:R-:W-:-:S03]  /*05c0*/  IMAD.MOV R10, RZ, RZ, -R10 ;  /* 0x000000ffff0a7224 */ /* 0x000fc600078e0a0a */
[----:B------:R-:W-:Y:S01]  /*05d0*/  LOP3.LUT R8, R9, R4, RZ, 0xfc, !PT ;  /* 0x0000000409087212 */ /* 0x000fe200078efcff */
[----:B------:R1:W-:Y:S01]  /*05e0*/  STL [R1+0xb68], R9 ;  /* 0x000b680901007387 */ /* 0x0003e20000100800 */
[----:B------:R-:W-:Y:S02]  /*05f0*/  MOV R4, RZ ;  /* 0x000000ff00047202 */ /* 0x000fe40000000f00 */
[----:B------:R-:W-:Y:S02]  /*0600*/  IABS R11, R8 ;  /* 0x00000008000b7213 */ /* 0x000fe40000000000 */
[C---:B------:R-:W-:Y:S01]  /*0610*/  LOP3.LUT R20, R8.reuse, 0x7c, RZ, 0xfc, !PT ;  /* 0x0000007c08147812 */ /* 0x040fe200078efcff */
[----:B------:R-:W-:Y:S01]  /*0620*/  IMAD.HI.U32 R6, R5, R3, R4 ;  /* 0x0000000305067227 */ /* 0x000fe200078e0004 */
[----:B------:R-:W-:Y:S01]  /*0630*/  LOP3.LUT R18, R8, 0xc, RZ, 0xfc, !PT ;  /* 0x0000000c08127812 */ /* 0x000fe200078efcff */
[----:B------:R-:W2:Y:S01]  /*0640*/  F2I.FTZ.U32.TRUNC.NTZ R5, R7 ;  /* 0x0000000700057305 */ /* 0x000ea2000021f000 */
[----:B------:R-:W-:-:S02]  /*0650*/  IABS R15, R20 ;  /* 0x00000014000f7213 */ /* 0x000fc40000000000 */
[----:B------:R-:W-:Y:S01]  /*0660*/  IABS R19, R18 ;  /* 0x0000001200137213 */ /* 0x000fe20000000000 */
[----:B------:R-:W-:Y:S01]  /*0670*/  IMAD.HI.U32 R3, R6, R11, RZ ;  /* 0x0000000b06037227 */ /* 0x000fe200078e00ff */
[----:B------:R-:W-:Y:S02]  /*0680*/  ISETP.GE.AND P4, PT, R20, RZ, PT ;  /* 0x000000ff1400720c */ /* 0x000fe40003f86270 */
[----:B------:R-:W-:Y:S01]  /*0690*/  ISETP.GE.AND P3, PT, R18, RZ, PT ;  /* 0x000000ff1200720c */ /* 0x000fe20003f66270 */
[----:B------:R-:W-:Y:S01]  /*06a0*/  IMAD.MOV R12, RZ, RZ, -R3 ;  /* 0x000000ffff0c7224 */ /* 0x000fe200078e0a03 */
[----:B------:R-:W-:Y:S01]  /*06b0*/  LOP3.LUT R18, R8, 0x18, RZ, 0xfc, !PT ;  /* 0x0000001808127812 */ /* 0x000fe200078efcff */
[----:B------:R-:W-:Y:S01]  /*06c0*/  IMAD.HI.U32 R4, R6, R15, RZ ;  /* 0x0000000f06047227 */ /* 0x000fe200078e00ff */
[----:B------:R-:W-:Y:S02]  /*06d0*/  LOP3.LUT R20, R8, 0x28, RZ, 0xfc, !PT ;  /* 0x0000002808147812 */ /* 0x000fe400078efcff */
[----:B------:R-:W-:Y:S01]  /*06e0*/  IABS R21, R18 ;  /* 0x0000001200157213 */ /* 0x000fe20000000000 */
[----:B------:R-:W-:Y:S01]  /*06f0*/  IMAD R11, R0, R12, R11 ;  /* 0x0000000c000b7224 */ /* 0x000fe200078e020b */
[----:B------:R-:W-:Y:S01]  /*0700*/  LOP3.LUT R22, R8, 0x2c, RZ, 0xfc, !PT ;  /* 0x0000002c08167812 */ /* 0x000fe200078efcff */
[----:B------:R-:W-:Y:S01]  /*0710*/  IMAD.MOV R4, RZ, RZ, -R4 ;  /* 0x000000ffff047224 */ /* 0x000fe200078e0a04 */
[----:B------:R-:W-:Y:S01]  /*0720*/  IABS R33, R20 ;  /* 0x0000001400217213 */ /* 0x000fe20000000000 */
[----:B------:R-:W-:Y:S01]  /*0730*/  IMAD R3, R13, R10, R16 ;  /* 0x0000000a0d037224 */ /* 0x000fe200078e0210 */
[C---:B------:R-:W-:Y:S01]  /*0740*/  ISETP.GT.U32.AND P0, PT, R0.reuse, R11, PT ;  /* 0x0000000b0000720c */ /* 0x040fe20003f04070 */
[----:B------:R-:W-:Y:S01]  /*0750*/  IMAD R15, R0, R4, R15 ;  /* 0x00000004000f7224 */ /* 0x000fe200078e020f */
[----:B--2---:R-:W-:Y:S01]  /*0760*/  IADD3 R13, RZ, -R5, RZ ;  /* 0x80000005ff0d7210 */ /* 0x004fe20007ffe0ff */
[----:B------:R-:W-:Y:S01]  /*0770*/  IMAD.MOV.U32 R4, RZ, RZ, RZ ;  /* 0x000000ffff047224 */ /* 0x000fe200078e00ff */
[----:B------:R-:W-:-:S02]  /*0780*/  LOP3.LUT R10, R8, 0x4, RZ, 0xfc, !PT ;  /* 0x00000004080a7812 */ /* 0x000fc400078efcff */
[----:B------:R-:W-:Y:S01]  /*0790*/  LOP3.LUT R16, R8, 0x8, RZ, 0xfc, !PT ;  /* 0x0000000808107812 */ /* 0x000fe200078efcff */
[----:B------:R-:W-:Y:S01]  /*07a0*/  IMAD R13, R13, R2, RZ ;  /* 0x000000020d0d7224 */ /* 0x000fe200078e02ff */
[----:B------:R-:W-:Y:S02]  /*07b0*/  ISETP.GT.U32.AND P1, PT, R0, R15, PT ;  /* 0x0000000f0000720c */ /* 0x000fe40003f24070 */
[----:B------:R-:W-:Y:S01]  /*07c0*/  IABS R17, R10 ;  /* 0x0000000a00117213 */ /* 0x000fe20000000000 */
[----:B------:R-:W-:Y:S01]  /*07d0*/  IMAD.HI.U32 R4, R5, R13, R4 ;  /* 0x0000000d05047227 */ /* 0x000fe200078e0004 */
[----:B------:R-:W-:Y:S02]  /*07e0*/  IABS R12, R16 ;  /* 0x00000010000c7213 */ /* 0x000fe40000000000 */
[----:B------:R-:W-:Y:S01]  /*07f0*/  ISETP.GE.AND P5, PT, R10, RZ, PT ;  /* 0x000000ff0a00720c */ /* 0x000fe20003fa6270 */
[----:B------:R-:W-:Y:S01]  /*0800*/  @!P0 IMAD.IADD R11, R11, 0x1, -R0 ;  /* 0x000000010b0b8824 */ /* 0x000fe200078e0a00 */
[----:B------:R-:W-:Y:S01]  /*0810*/  LOP3.LUT R24, R8, 0x68, RZ, 0xfc, !PT ;  /* 0x0000006808187812 */ /* 0x000fe200078efcff */
[----:B------:R-:W-:Y:S01]  /*0820*/  IMAD.HI.U32 R7, R6, R17, RZ ;  /* 0x0000001106077227 */ /* 0x000fe200078e00ff */
[----:B------:R-:W-:-:S02]  /*0830*/  LOP3.LUT R26, R8, 0x6c, RZ, 0xfc, !PT ;  /* 0x0000006c081a7812 */ /* 0x000fc400078efcff */
[----:B------:R-:W-:Y:S01]  /*0840*/  ISETP.GT.U32.AND P6, PT, R0, R11, PT ;  /* 0x0000000b0000720c */ /* 0x000fe20003fc4070 */
[----:B------:R-:W-:Y:S01]  /*0850*/  IMAD.MOV.U32 R13, RZ, RZ, R12 ;  /* 0x000000ffff0d7224 */ /* 0x000fe200078e000c */
[----:B------:R-:W-:Y:S01]  /*0860*/  IADD3 R5, -R7, RZ, RZ ;  /* 0x000000ff07057210 */ /* 0x000fe20007ffe1ff */
[----:B------:R-:W-:Y:S01]  /*0870*/  IMAD.IADD R12, R14, 0x1, R3 ;  /* 0x000000010e0c7824 */ /* 0x000fe200078e0203 */
[----:B------:R-:W-:Y:S01]  /*0880*/  LOP3.LUT R14, R8, 0x10, RZ, 0xfc, !PT ;  /* 0x00000010080e7812 */ /* 0x000fe200078efcff */
[C---:B------:R-:W-:Y:S01]  /*0890*/  IMAD.HI.U32 R3, R6.reuse, R13, RZ ;  /* 0x0000000d06037227 */ /* 0x040fe200078e00ff */
[----:B------:R-:W-:Y:S02]  /*08a0*/  IABS R73, R24 ;  /* 0x0000001800497213 */ /* 0x000fe40000000000 */
[----:B------:R-:W-:Y:S01]  /*08b0*/  IABS R75, R26 ;  /* 0x0000001a004b7213 */ /* 0x000fe20000000000 */
[----:B------:R-:W-:Y:S01]  /*08c0*/  IMAD.HI.U32 R7, R6, R19, RZ ;  /* 0x0000001306077227 */ /* 0x000fe200078e00ff */
[----:B------:R-:W-:-:S02]  /*08d0*/  LOP3.LUT R30, R8, 0x74, RZ, 0xfc, !PT ;  /* 0x00000074081e7812 */ /* 0x000fc400078efcff */
[----:B------:R-:W-:Y:S01]  /*08e0*/  LOP3.LUT R28, R8, 0x70, RZ, 0xfc, !PT ;  /* 0x00000070081c7812 */ /* 0x000fe200078efcff */
[--C-:B------:R-:W-:Y:S01]  /*08f0*/  @!P1 IMAD.IADD R15, R15, 0x1, -R0.reuse ;  /* 0x000000010f0f9824 */ /* 0x100fe200078e0a00 */
[----:B------:R-:W-:Y:S01]  /*0900*/  IADD3 R10, -R7, RZ, RZ ;  /* 0x000000ff070a7210 */ /* 0x000fe20007ffe1ff */
[----:B------:R-:W-:Y:S01]  /*0910*/  IMAD.MOV R3, RZ, RZ, -R3 ;  /* 0x000000ffff037224 */ /* 0x000fe200078e0a03 */
[----:B------:R-:W-:Y:S01]  /*0920*/  ISETP.GE.AND P1, PT, R16, RZ, PT ;  /* 0x000000ff1000720c */ /* 0x000fe20003f26270 */
[----:B------:R-:W-:Y:S01]  /*0930*/  @!P6 IMAD.IADD R11, R11, 0x1, -R0 ;  /* 0x000000010b0be824 */ /* 0x000fe200078e0a00 */
[C---:B------:R-:W-:Y:S01]  /*0940*/  ISETP.GT.U32.AND P0, PT, R0.reuse, R15, PT ;  /* 0x0000000f0000720c */ /* 0x040fe20003f04070 */
[----:B------:R-:W-:Y:S01]  /*0950*/  IMAD R7, R0, R3, R13 ;  /* 0x0000000300077224 */ /* 0x000fe200078e020d */
[----:B------:R-:W-:Y:S01]  /*0960*/  LOP3.LUT R16, R8, 0x14, RZ, 0xfc, !PT ;  /* 0x0000001408107812 */ /* 0x000fe200078efcff */
[C---:B------:R-:W-:Y:S01]  /*0970*/  IMAD R5, R0.reuse, R5, R17 ;  /* 0x0000000500057224 */ /* 0x040fe200078e0211 */
[----:B------:R-:W-:Y:S01]  /*0980*/  IABS R17, R14 ;  /* 0x0000000e00117213 */ /* 0x000fe20000000000 */
[C---:B------:R-:W-:Y:S01]  /*0990*/  IMAD R13, R0.reuse, R10, R19 ;  /* 0x0000000a000d7224 */ /* 0x040fe200078e0213 */
[C---:B------:R-:W-:Y:S01]  /*09a0*/  ISETP.GT.U32.AND P6, PT, R0.reuse, R7, PT ;  /* 0x000000070000720c */ /* 0x040fe20003fc4070 */
[----:B------:R-:W-:Y:S01]  /*09b0*/  IMAD.MOV.U32 R10, RZ, RZ, R11 ;  /* 0x000000ffff0a7224 */ /* 0x000fe200078e000b */
[----:B------:R-:W-:Y:S01]  /*09c0*/  ISETP.GT.U32.AND P2, PT, R0, R5, PT ;  /* 0x000000050000720c */ /* 0x000fe20003f44070 */
[----:B------:R-:W-:Y:S01]  /*09d0*/  IMAD.HI.U32 R11, R6, R17, RZ ;  /* 0x00000011060b7227 */ /* 0x000fe200078e00ff */
[----:B------:R-:W-:-:S02]  /*09e0*/  IABS R19, R16 ;  /* 0x0000001000137213 */ /* 0x000fc40000000000 */
[----:B------:R-:W-:Y:S01]  /*09f0*/  IABS R79, R30 ;  /* 0x0000001e004f7213 */ /* 0x000fe20000000000 */
[----:B------:R-:W-:Y:S01]  /*0a00*/  @!P0 IMAD.IADD R15, R15, 0x1, -R0 ;  /* 0x000000010f0f8824 */ /* 0x000fe200078e0a00 */
[----:B------:R-:W-:Y:S01]  /*0a10*/  ISETP.GE.AND P0, PT, R8, RZ, PT ;  /* 0x000000ff0800720c */ /* 0x000fe20003f06270 */
[----:B------:R-:W-:Y:S01]  /*0a20*/  IMAD.MOV R11, RZ, RZ, -R11 ;  /* 0x000000ffff0b7224 */ /* 0x000fe200078e0a0b */
[----:B------:R-:W-:Y:S01]  /*0a30*/  IABS R77, R28 ;  /* 0x0000001c004d7213 */ /* 0x000fe20000000000 */
[----:B------:R-:W-:Y:S01]  /*0a40*/  IMAD R12, R12, 0x200, R90 ;  /* 0x000002000c0c7824 */ /* 0x000fe200078e025a */
[----:B------:R-:W-:Y:S01]  /*0a50*/  MOV R3, R15 ;  /* 0x0000000f00037202 */ /* 0x000fe20000000f00 */
[----:B------:R-:W-:Y:S01]  /*0a60*/  IMAD R11, R0, R11, R17 ;  /* 0x0000000b000b7224 */ /* 0x000fe200078e0211 */
[----:B------:R-:W-:Y:S01]  /*0a70*/  @!P6 IADD3 R7, R7, -R0, RZ ;  /* 0x800000000707e210 */ /* 0x000fe20007ffe0ff */
[----:B------:R-:W-:Y:S01]  /*0a80*/  @!P2 IMAD.IADD R5, R5, 0x1, -R0 ;  /* 0x000000010505a824 */ /* 0x000fe200078e0a00 */
[----:B-1----:R-:W-:Y:S01]  /*0a90*/  LOP3.LUT R9, R88, 0x1f, RZ, 0xc0, !PT ;  /* 0x0000001f58097812 */ /* 0x002fe200078ec0ff */
[----:B------:R-:W-:Y:S01]  /*0aa0*/  @!P4 IMAD.MOV R3, RZ, RZ, -R3 ;  /* 0x000000ffff03c224 */ /* 0x000fe200078e0a03 */
[----:B------:R-:W-:Y:S01]  /*0ab0*/  ISETP.GT.U32.AND P6, PT, R0, R7, PT ;  /* 0x000000070000720c */ /* 0x000fe20003fc4070 */
[----:B------:R-:W-:Y:S01]  /*0ac0*/  IMAD.HI.U32 R15, R6, R21, RZ ;  /* 0x00000015060f7227 */ /* 0x000fe200078e00ff */
[----:B------:R-:W-:-:S02]  /*0ad0*/  ISETP.GT.U32.AND P4, PT, R0, R13, PT ;  /* 0x0000000d0000720c */ /* 0x000fc40003f84070 */
[----:B------:R-:W-:Y:S01]  /*0ae0*/  ISETP.GT.U32.AND P2, PT, R0, R5, PT ;  /* 0x000000050000720c */ /* 0x000fe20003f44070 */
[----:B------:R-:W-:Y:S01]  /*0af0*/  @!P0 IMAD.MOV R10, RZ, RZ, -R10 ;  /* 0x000000ffff0a8224 */ /* 0x000fe200078e0a0a */
[----:B------:R-:W-:Y:S01]  /*0b00*/  ISETP.GE.AND P0, PT, R14, RZ, PT ;  /* 0x000000ff0e00720c */ /* 0x000fe20003f06270 */
[----:B------:R-:W-:-:S04]  /*0b10*/  IMAD.HI.U32 R14, R6, R19, RZ ;  /* 0x00000013060e7227 */ /* 0x000fc800078e00ff */
[----:B------:R-:W-:Y:S02]  /*0b20*/  IMAD.MOV R14, RZ, RZ, -R14 ;  /* 0x000000ffff0e7224 */ /* 0x000fe400078e0a0e */
[----:B------:R-:W-:Y:S01]  /*0b30*/  @!P6 IADD3 R7, R7, -R0, RZ ;  /* 0x800000000707e210 */ /* 0x000fe20007ffe0ff */
[----:B------:R-:W-:Y:S01]  /*0b40*/  IMAD.MOV R15, RZ, RZ, -R15 ;  /* 0x000000ffff0f7224 */ /* 0x000fe200078e0a0f */
[----:B------:R-:W-:Y:S01]  /*0b50*/  ISETP.GT.U32.AND P6, PT, R0, R11, PT ;  /* 0x0000000b0000720c */ /* 0x000fe20003fc4070 */
[--C-:B------:R-:W-:Y:S02]  /*0b60*/  @!P4 IMAD.IADD R13, R13, 0x1, -R0.reuse ;  /* 0x000000010d0dc824 */ /* 0x100fe400078e0a00 */
[----:B------:R-:W-:Y:S01]  /*0b70*/  @!P2 IMAD.IADD R5, R5, 0x1, -R0 ;  /* 0x000000010505a824 */ /* 0x000fe200078e0a00 */
[----:B------:R-:W-:Y:S01]  /*0b80*/  ISETP.GE.AND P2, PT, R16, RZ, PT ;  /* 0x000000ff1000720c */ /* 0x000fe20003f46270 */
[----:B------:R-:W-:Y:S01]  /*0b90*/  IMAD.MOV.U32 R25, RZ, RZ, R7 ;  /* 0x000000ffff197224 */ /* 0x000fe200078e0007 */
[C---:B------:R-:W-:Y:S01]  /*0ba0*/  ISETP.GT.U32.AND P4, PT, R0.reuse, R13, PT ;  /* 0x0000000d0000720c */ /* 0x040fe20003f84070 */
[C---:B------:R-:W-:Y:S01]  /*0bb0*/  IMAD R15, R0.reuse, R15, R21 ;  /* 0x0000000f000f7224 */ /* 0x040fe200078e0215 */
[----:B------:R-:W-:Y:S01]  /*0bc0*/  MOV R23, R5 ;  /* 0x0000000500177202 */ /* 0x000fe20000000f00 */
[----:B------:R-:W-:Y:S01]  /*0bd0*/  IMAD R5, R0, R14, R19 ;  /* 0x0000000e00057224 */ /* 0x000fe200078e0213 */
[C---:B------:R-:W-:Y:S01]  /*0be0*/  LOP3.LUT R14, R8.reuse, 0x20, RZ, 0xfc, !PT ;  /* 0x00000020080e7812 */ /* 0x040fe200078efcff */
[----:B------:R-:W-:Y:S01]  /*0bf0*/  @!P1 IMAD.MOV R25, RZ, RZ, -R25 ;  /* 0x000000ffff199224 */ /* 0x000fe200078e0a19 */
[----:B------:R-:W-:Y:S01]  /*0c00*/  LOP3.LUT R7, R8, 0x1c, RZ, 0xfc, !PT ;  /* 0x0000001c08077812 */ /* 0x000fe200078efcff */
[----:B------:R-:W-:Y:S01]  /*0c10*/  @!P5 IMAD.MOV R23, RZ, RZ, -R23 ;  /* 0x000000ffff17d224 */ /* 0x000fe200078e0a17 */
[----:B------:R-:W-:Y:S01]  /*0c20*/  @!P6 IADD3 R11, R11, -R0, RZ ;  /* 0x800000000b0be210 */ /* 0x000fe20007ffe0ff */
[----:B------:R-:W-:Y:S01]  /*0c30*/  IMAD.HI.U32 R16, R6, R33, RZ ;  /* 0x0000002106107227 */ /* 0x000fe200078e00ff */
[----:B------:R-:W-:-:S02]  /*0c40*/  ISETP.GT.U32.AND P1, PT, R0, R5, PT ;  /* 0x000000050000720c */ /* 0x000fc40003f24070 */
[----:B------:R-:W-:Y:S01]  /*0c50*/  ISETP.GT.U32.AND P6, PT, R0, R11, PT ;  /* 0x0000000b0000720c */ /* 0x000fe20003fc4070 */
[----:B------:R-:W-:Y:S01]  /*0c60*/  @!P4 IMAD.IADD R13, R13, 0x1, -R0 ;  /* 0x000000010d0dc824 */ /* 0x000fe200078e0a00 */
[----:B------:R-:W-:Y:S01]  /*0c70*/  IABS R19, R14 ;  /* 0x0000000e00137213 */ /* 0x000fe20000000000 */
[----:B------:R-:W-:Y:S01]  /*0c80*/  IMAD.MOV R16, RZ, RZ, -R16 ;  /* 0x000000ffff107224 */ /* 0x000fe200078e0a10 */
[----:B------:R-:W-:Y:S01]  /*0c90*/  IABS R17, R7 ;  /* 0x0000000700117213 */ /* 0x000fe20000000000 */
[----:B------:R-:W-:Y:S01]  /*0ca0*/  IMAD.MOV.U32 R27, RZ, RZ, R13 ;  /* 0x000000ffff1b7224 */ /* 0x000fe200078e000d */
[----:B------:R-:W-:Y:S01]  /*0cb0*/  ISETP.GE.AND P4, PT, R7, RZ, PT ;  /* 0x000000ff0700720c */ /* 0x000fe20003f86270 */
[----:B------:R-:W-:Y:S01]  /*0cc0*/  IMAD.HI.U32 R13, R6, R19, RZ ;  /* 0x00000013060d7227 */ /* 0x000fe200078e00ff */
[----:B------:R-:W-:Y:S02]  /*0cd0*/  ISETP.GE.AND P5, PT, R18, RZ, PT ;  /* 0x000000ff1200720c */ /* 0x000fe40003fa6270 */
[----:B------:R-:W-:Y:S01]  /*0ce0*/  @!P3 IADD3 R27, -R27, RZ, RZ ;  /* 0x000000ff1b1bb210 */ /* 0x000fe20007ffe1ff */
[--C-:B------:R-:W-:Y:S01]  /*0cf0*/  @!P1 IMAD.IADD R5, R5, 0x1, -R0.reuse ;  /* 0x0000000105059824 */ /* 0x100fe200078e0a00 */
[----:B------:R-:W-:Y:S01]  /*0d00*/  ISETP.GT.U32.AND P3, PT, R0, R15, PT ;  /* 0x0000000f0000720c */ /* 0x000fe20003f64070 */
[----:B------:R-:W-:Y:S01]  /*0d10*/  IMAD.MOV R13, RZ, RZ, -R13 ;  /* 0x000000ffff0d7224 */ /* 0x000fe200078e0a0d */
[----:B------:R-:W-:Y:S01]  /*0d20*/  LOP3.LUT R18, R8, 0x24, RZ, 0xfc, !PT ;  /* 0x0000002408127812 */ /* 0x000fe200078efcff */
[----:B------:R-:W-:Y:S01]  /*0d30*/  @!P6 IMAD.IADD R11, R11, 0x1, -R0 ;  /* 0x000000010b0be824 */ /* 0x000fe200078e0a00 */
[C---:B------:R-:W-:Y:S01]  /*0d40*/  ISETP.GT.U32.AND P1, PT, R0.reuse, R5, PT ;  /* 0x000000050000720c */ /* 0x040fe20003f24070 */
[----:B------:R-:W-:Y:S01]  /*0d50*/  IMAD R13, R0, R13, R19 ;  /* 0x0000000d000d7224 */ /* 0x000fe200078e0213 */
[----:B------:R-:W-:Y:S01]  /*0d60*/  IABS R21, R18 ;  /* 0x0000001200157213 */ /* 0x000fe20000000000 */
[----:B------:R-:W-:Y:S01]  /*0d70*/  IMAD.MOV.U32 R29, RZ, RZ, R11 ;  /* 0x000000ffff1d7224 */ /* 0x000fe200078e000b */
[----:B------:R-:W-:Y:S01]  /*0d80*/  ISETP.GE.AND P6, PT, R14, RZ, PT ;  /* 0x000000ff0e00720c */ /* 0x000fe20003fc6270 */
[----:B------:R-:W-:-:S04]  /*0d90*/  IMAD.HI.U32 R7, R6, R17, RZ ;  /* 0x0000001106077227 */ /* 0x000fc800078e00ff */
[----:B------:R-:W-:Y:S01]  /*0da0*/  @!P0 IMAD.MOV R29, RZ, RZ, -R29 ;  /* 0x000000ffff1d8224 */ /* 0x000fe200078e0a1d */
[C---:B------:R-:W-:Y:S01]  /*0db0*/  ISETP.GT.U32.AND P0, PT, R0.reuse, R13, PT ;  /* 0x0000000d0000720c */ /* 0x040fe20003f04070 */
[----:B------:R-:W-:Y:S02]  /*0dc0*/  IMAD.MOV R7, RZ, RZ, -R7 ;  /* 0x000000ffff077224 */ /* 0x000fe400078e0a07 */
[----:B------:R-:W-:Y:S01]  /*0dd0*/  @!P3 IMAD.IADD R15, R15, 0x1, -R0 ;  /* 0x000000010f0fb824 */ /* 0x000fe200078e0a00 */
[----:B------:R-:W-:Y:S01]  /*0de0*/  @!P1 IADD3 R5, R5, -R0, RZ ;  /* 0x8000000005059210 */ /* 0x000fe20007ffe0ff */
[----:B------:R-:W-:Y:S01]  /*0df0*/  IMAD R7, R0, R7, R17 ;  /* 0x0000000700077224 */ /* 0x000fe200078e0211 */
[----:B------:R-:W-:Y:S01]  /*0e00*/  IABS R17, R22 ;  /* 0x0000001600117213 */ /* 0x000fe20000000000 */
[----:B------:R-:W-:Y:S01]  /*0e10*/  IMAD.HI.U32 R14, R6, R21, RZ ;  /* 0x00000015060e7227 */ /* 0x000fe200078e00ff */
[C---:B------:R-:W-:Y:S02]  /*0e20*/  ISETP.GT.U32.AND P3, PT, R0.reuse, R15, PT ;  /* 0x0000000f0000720c */ /* 0x040fe40003f64070 */
[----:B------:R-:W-:Y:S01]  /*0e30*/  ISETP.GT.U32.AND P1, PT, R0, R7, PT ;  /* 0x000000070000720c */ /* 0x000fe20003f24070 */
[----:B------:R-:W-:Y:S01]  /*0e40*/  IMAD.MOV R14, RZ, RZ, -R14 ;  /* 0x000000ffff0e7224 */ /* 0x000fe200078e0a0e */
[----:B------:R-:W-:Y:S01]  /*0e50*/  MOV R31, R5 ;  /* 0x00000005001f7202 */ /* 0x000fe20000000f00 */
[----:B------:R-:W-:-:S02]  /*0e60*/  @!P0 IMAD.IADD R13, R13, 0x1, -R0 ;  /* 0x000000010d0d8824 */ /* 0x000fc400078e0a00 */
[----:B------:R-:W-:Y:S01]  /*0e70*/  IMAD R5, R0, R14, R21 ;  /* 0x0000000e00057224 */ /* 0x000fe200078e0215 */
[----:B------:R-:W-:Y:S01]  /*0e80*/  LOP3.LUT R21, R8, 0x34, RZ, 0xfc, !PT ;  /* 0x0000003408157812 */ /* 0x000fe200078efcff */
[----:B------:R-:W-:Y:S01]  /*0e90*/  IMAD.HI.U32 R14, R6, R17, RZ ;  /* 0x00000011060e7227 */ /* 0x000fe200078e00ff */
[----:B------:R-:W-:-:S03]  /*0ea0*/  ISETP.GT.U32.AND P0, PT, R0, R13, PT ;  /* 0x0000000d0000720c */ /* 0x000fc60003f04070 */
[----:B------:R-:W-:Y:S01]  /*0eb0*/  @!P3 IADD3 R15, R15, -R0, RZ ;  /* 0x800000000f0fb210 */ /* 0x000fe20007ffe0ff */
[----:B------:R-:W-:Y:S01]  /*0ec0*/  IMAD R11, R0, R16, R33 ;  /* 0x00000010000b7224 */ /* 0x000fe200078e0221 */
[----:B------:R-:W-:Y:S01]  /*0ed0*/  IADD3 R14, -R14, RZ, RZ ;  /* 0x000000ff0e0e7210 */ /* 0x000fe20007ffe1ff */
[--C-:B------:R-:W-:Y:S01]  /*0ee0*/  @!P1 IMAD.IADD R7, R7, 0x1, -R0.reuse ;  /* 0x0000000107079824 */ /* 0x100fe200078e0a00 */
[C---:B------:R-:W-:Y:S01]  /*0ef0*/  ISETP.GT.U32.AND P3, PT, R0.reuse, R5, PT ;  /* 0x000000050000720c */ /* 0x040fe20003f64070 */
[----:B------:R-:W-:Y:S01]  /*0f00*/  IMAD.MOV.U32 R33, RZ, RZ, R15 ;  /* 0x000000ffff217224 */ /* 0x000fe200078e000f */
[----:B------:R-:W-:Y:S01]  /*0f10*/  IABS R16, R21 ;  /* 0x0000001500107213 */ /* 0x000fe20000000000 */
[C---:B------:R-:W-:Y:S01]  /*0f20*/  IMAD R15, R0.reuse, R14, R17 ;  /* 0x0000000e000f7224 */ /* 0x040fe200078e0211 */
[C---:B------:R-:W-:Y:S01]  /*0f30*/  ISETP.GT.U32.AND P1, PT, R0.reuse, R7, PT ;  /* 0x000000070000720c */ /* 0x040fe20003f24070 */
[----:B------:R-:W-:Y:S01]  /*0f40*/  @!P5 IMAD.MOV R33, RZ, RZ, -R33 ;  /* 0x000000ffff21d224 */ /* 0x000fe200078e0a21 */
[C---:B------:R-:W-:Y:S01]  /*0f50*/  ISETP.GT.U32.AND P5, PT, R0.reuse, R11, PT ;  /* 0x0000000b0000720c */ /* 0x040fe20003fa4070 */
[----:B------:R-:W-:Y:S01]  /*0f60*/  @!P0 IMAD.IADD R13, R13, 0x1, -R0 ;  /* 0x000000010d0d8824 */ /* 0x000fe200078e0a00 */
[----:B------:R-:W-:Y:S01]  /*0f70*/  ISETP.GT.U32.AND P0, PT, R0, R15, PT ;  /* 0x0000000f0000720c */ /* 0x000fe20003f04070 */
[----:B------:R-:W-:Y:S01]  /*0f80*/  @!P2 IMAD.MOV R31, RZ, RZ, -R31 ;  /* 0x000000ffff1fa224 */ /* 0x000fe200078e0a1f */
[----:B------:R-:W-:Y:S01]  /*0f90*/  ISETP.GE.AND P2, PT, R18, RZ, PT ;  /* 0x000000ff1200720c */ /* 0x000fe20003f46270 */
[----:B------:R-:W-:Y:S01]  /*0fa0*/  IMAD.MOV.U32 R17, RZ, RZ, R16 ;  /* 0x000000ffff117224 */ /* 0x000fe200078e0010 */
[----:B------:R-:W-:Y:S01]  /*0fb0*/  LOP3.LUT R18, R8, 0x30, RZ, 0xfc, !PT ;  /* 0x0000003008127812 */ /* 0x000fe200078efcff */
[----:B------:R-:W-:Y:S01]  /*0fc0*/  @!P3 IMAD.IADD R5, R5, 0x1, -R0 ;  /* 0x000000010505b824 */ /* 0x000fe200078e0a00 */
[----:B------:R-:W-:-:S02]  /*0fd0*/  MOV R37, R13 ;  /* 0x0000000d00257202 */ /* 0x000fc40000000f00 */
[----:B------:R-:W-:Y:S01]  /*0fe0*/  IABS R19, R18 ;  /* 0x0000001200137213 */ /* 0x000fe20000000000 */
[--C-:B------:R-:W-:Y:S01]  /*0ff0*/  @!P1 IMAD.IADD R7, R7, 0x1, -R0.reuse ;  /* 0x0000000107079824 */ /* 0x100fe200078e0a00 */
[----:B------:R-:W-:Y:S01]  /*1000*/  ISETP.GT.U32.AND P3, PT, R0, R5, PT ;  /* 0x000000050000720c */ /* 0x000fe20003f64070 */
[--C-:B------:R-:W-:Y:S01]  /*1010*/  @!P5 IMAD.IADD R11, R11, 0x1, -R0.reuse ;  /* 0x000000010b0bd824 */ /* 0x100fe200078e0a00 */
[----:B------:R-:W-:Y:S01]  /*1020*/  ISETP.GE.AND P5, PT, R22, RZ, PT ;  /* 0x000000ff1600720c */ /* 0x000fe20003fa6270 */
[----:B------:R-:W-:Y:S01]  /*1030*/  @!P0 IMAD.IADD R15, R15, 0x1, -R0 ;  /* 0x000000010f0f8824 */ /* 0x000fe200078e0a00 */
[----:B------:R-:W-:Y:S01]  /*1040*/  MOV R35, R7 ;  /* 0x0000000700237202 */ /* 0x000fe20000000f00 */
[----:B------:R-:W-:Y:S01]  /*1050*/  IMAD.HI.U32 R14, R6, R19, RZ ;  /* 0x00000013060e7227 */ /* 0x000fe200078e00ff */
[----:B------:R-:W-:Y:S02]  /*1060*/  ISETP.GE.AND P1, PT, R20, RZ, PT ;  /* 0x000000ff1400720c */ /* 0x000fe40003f26270 */
[C---:B------:R-:W-:Y:S01]  /*1070*/  ISETP.GT.U32.AND P0, PT, R0.reuse, R15, PT ;  /* 0x0000000f0000720c */ /* 0x040fe20003f04070 */
[----:B------:R-:W-:Y:S01]  /*1080*/  @!P4 IMAD.MOV R35, RZ, RZ, -R35 ;  /* 0x000000ffff23c224 */ /* 0x000fe200078e0a23 */
[----:B------:R-:W-:Y:S01]  /*1090*/  ISETP.GT.U32.AND P4, PT, R0, R11, PT ;  /* 0x0000000b0000720c */ /* 0x000fe20003f84070 */
[----:B------:R-:W-:Y:S01]  /*10a0*/  IMAD.HI.U32 R7, R6, R17, RZ ;  /* 0x0000001106077227 */ /* 0x000fe200078e00ff */
[----:B------:R-:W-:-:S02]  /*10b0*/  LOP3.LUT R16, R8, 0x3c, RZ, 0xfc, !PT ;  /* 0x0000003c08107812 */ /* 0x000fc400078efcff */
[----:B------:R-:W-:Y:S01]  /*10c0*/  @!P3 IADD3 R5, R5, -R0, RZ ;  /* 0x800000000505b210 */ /* 0x000fe20007ffe0ff */
[----:B------:R-:W-:Y:S01]  /*10d0*/  IMAD.MOV R14, RZ, RZ, -R14 ;  /* 0x000000ffff0e7224 */ /* 0x000fe200078e0a0e */
[----:B------:R-:W-:Y:S01]  /*10e0*/  ISETP.GE.AND P3, PT, R21, RZ, PT ;  /* 0x000000ff1500720c */ /* 0x000fe20003f66270 */
[----:B------:R-:W-:Y:S01]  /*10f0*/  IMAD.MOV R13, RZ, RZ, -R7 ;  /* 0x000000ffff0d7224 */ /* 0x000fe200078e0a07 */
[----:B------:R-:W-:Y:S01]  /*1100*/  LOP3.LUT R20, R8, 0x48, RZ, 0xfc, !PT ;  /* 0x0000004808147812 */ /* 0x000fe200078efcff */
[----:B------:R-:W-:Y:S01]  /*1110*/  IMAD R7, R0, R14, R19 ;  /* 0x0000000e00077224 */ /* 0x000fe200078e0213 */
[----:B------:R-:W-:Y:S01]  /*1120*/  LOP3.LUT R14, R8, 0x38, RZ, 0xfc, !PT ;  /* 0x00000038080e7812 */ /* 0x000fe200078efcff */
[--C-:B------:R-:W-:Y:S01]  /*1130*/  @!P0 IMAD.IADD R15, R15, 0x1, -R0.reuse ;  /* 0x000000010f0f8824 */ /* 0x100fe200078e0a00 */
[----:B------:R-:W-:Y:S01]  /*1140*/  IABS R45, R20 ;  /* 0x00000014002d7213 */ /* 0x000fe20000000000 */
[----:B------:R-:W-:Y:S01]  /*1150*/  @!P4 IMAD.IADD R11, R11, 0x1, -R0 ;  /* 0x000000010b0bc824 */ /* 0x000fe200078e0a00 */
[C---:B------:R-:W-:Y:S01]  /*1160*/  ISETP.GT.U32.AND P4, PT, R0.reuse, R7, PT ;  /* 0x000000070000720c */ /* 0x040fe20003f84070 */
[----:B------:R-:W-:Y:S01]  /*1170*/  IMAD R13, R0, R13, R17 ;  /* 0x0000000d000d7224 */ /* 0x000fe200078e0211 */
[----:B------:R-:W-:Y:S01]  /*1180*/  LOP3.LUT R17, R8, 0x40, RZ, 0xfc, !PT ;  /* 0x0000004008117812 */ /* 0x000fe200078efcff */
[----:B------:R-:W-:Y:S01]  /*1190*/  IMAD.MOV.U32 R43, RZ, RZ, R15 ;  /* 0x000000ffff2b7224 */ /* 0x000fe200078e000f */
[----:B------:R-:W-:Y:S01]  /*11a0*/  MOV R41, R11 ;  /* 0x0000000b00297202 */ /* 0x000fe20000000f00 */
[----:B------:R-:W-:Y:S01]  /*11b0*/  IMAD.MOV.U32 R39, RZ, RZ, R5 ;  /* 0x000000ffff277224 */ /* 0x000fe200078e0005 */
[----:B------:R-:W-:Y:S01]  /*11c0*/  IABS R11, R14 ;  /* 0x0000000e000b7213 */ /* 0x000fe20000000000 */
[----:B------:R-:W-:Y:S01]  /*11d0*/  @!P5 IMAD.MOV R43, RZ, RZ, -R43 ;  /* 0x000000ffff2bd224 */ /* 0x000fe200078e0a2b */
[----:B------:R-:W-:Y:S01]  /*11e0*/  ISETP.GT.U32.AND P5, PT, R0, R13, PT ;  /* 0x0000000d0000720c */ /* 0x000fe20003fa4070 */
[----:B------:R-:W-:Y:S01]  /*11f0*/  @!P1 IMAD.MOV R41, RZ, RZ, -R41 ;  /* 0x000000ffff299224 */ /* 0x000fe200078e0a29 */
[----:B------:R-:W-:Y:S01]  /*1200*/  ISETP.GE.AND P1, PT, R16, RZ, PT ;  /* 0x000000ff1000720c */ /* 0x000fe20003f26270 */
[----:B------:R-:W-:Y:S01]  /*1210*/  IMAD.HI.U32 R5, R6, R11, RZ ;  /* 0x0000000b06057227 */ /* 0x000fe200078e00ff */
[----:B------:R-:W-:-:S02]  /*1220*/  IABS R16, R16 ;  /* 0x0000001000107213 */ /* 0x000fc40000000000 */
[----:B------:R-:W-:Y:S01]  /*1230*/  @!P4 IADD3 R7, R7, -R0, RZ ;  /* 0x800000000707c210 */ /* 0x000fe20007ffe0ff */
[----:B------:R-:W-:Y:S01]  /*1240*/  IMAD.MOV R5, RZ, RZ, -R5 ;  /* 0x000000ffff057224 */ /* 0x000fe200078e0a05 */
[----:B------:R-:W-:Y:S01]  /*1250*/  ISETP.GE.AND P0, PT, R17, RZ, PT ;  /* 0x000000ff1100720c */ /* 0x000fe20003f06270 */
[----:B------:R-:W-:Y:S01]  /*1260*/  @!P6 IMAD.MOV R37, RZ, RZ, -R37 ;  /* 0x000000ffff25e224 */ /* 0x000fe200078e0a25 */
[C---:B------:R-:W-:Y:S01]  /*1270*/  ISETP.GT.U32.AND P4, PT, R0.reuse, R7, PT ;  /* 0x000000070000720c */ /* 0x040fe20003f84070 */
[----:B------:R-:W-:Y:S01]  /*1280*/  IMAD R5, R0, R5, R11 ;  /* 0x0000000500057224 */ /* 0x000fe200078e020b */
[----:B------:R-:W-:Y:S01]  /*1290*/  IABS R19, R17 ;  /* 0x0000001100137213 */ /* 0x000fe20000000000 */
[----:B------:R-:W-:Y:S01]  /*12a0*/  @!P5 IMAD.IADD R13, R13, 0x1, -R0 ;  /* 0x000000010d0dd824 */ /* 0x000fe200078e0a00 */
[----:B------:R-:W-:Y:S01]  /*12b0*/  MOV R17, R16 ;  /* 0x0000001000117202 */ /* 0x000fe20000000f00 */
[----:B------:R-:W-:Y:S01]  /*12c0*/  @!P2 IMAD.MOV R39, RZ, RZ, -R39 ;  /* 0x000000ffff27a224 */ /* 0x000fe200078e0a27 */
[----:B------:R-:W-:-:S02]  /*12d0*/  ISETP.GE.AND P6, PT, R18, RZ, PT ;  /* 0x000000ff1200720c */ /* 0x000fc40003fc6270 */
[----:B------:R-:W-:Y:S01]  /*12e0*/  ISETP.GT.U32.AND P5, PT, R0, R13, PT ;  /* 0x0000000d0000720c */ /* 0x000fe20003fa4070 */
[----:B------:R-:W-:Y:S01]  /*12f0*/  IMAD.HI.U32 R11, R6, R17, RZ ;  /* 0x00000011060b7227 */ /* 0x000fe200078e00ff */
[----:B------:R-:W-:Y:S02]  /*1300*/  LOP3.LUT R18, R8, 0x44, RZ, 0xfc, !PT ;  /* 0x0000004408127812 */ /* 0x000fe400078efcff */
[----:B------:R-:W-:Y:S01]  /*1310*/  ISETP.GE.AND P2, PT, R14, RZ, PT ;  /* 0x000000ff0e00720c */ /* 0x000fe20003f46270 */
[----:B------:R-:W-:Y:S01]  /*1320*/  IMAD.MOV R11, RZ, RZ, -R11 ;  /* 0x000000ffff0b7224 */ /* 0x000fe200078e0a0b */
[----:B------:R-:W-:Y:S01]  /*1330*/  IABS R21, R18 ;  /* 0x0000001200157213 */ /* 0x000fe20000000000 */
[----:B------:R-:W-:Y:S01]  /*1340*/  @!P4 IMAD.IADD R7, R7, 0x1, -R0 ;  /* 0x000000010707c824 */ /* 0x000fe200078e0a00 */
[----:B------:R-:W-:Y:S01]  /*1350*/  ISETP.GT.U32.AND P4, PT, R0, R5, PT ;  /* 0x000000050000720c */ /* 0x000fe20003f84070 */
[----:B------:R-:W-:Y:S01]  /*1360*/  IMAD.HI.U32 R14, R6, R19, RZ ;  /* 0x00000013060e7227 */ /* 0x000fe200078e00ff */
[----:B------:R-:W-:-:S03]  /*1370*/  LOP3.LUT R22, R8, 0x4c, RZ, 0xfc, !PT ;  /* 0x0000004c08167812 */ /* 0x000fc600078efcff */
[----:B------:R-:W-:Y:S01]  /*1380*/  IMAD R11, R0, R11, R17 ;  /* 0x0000000b000b7224 */ /* 0x000fe200078e0211 */
[----:B------:R-:W-:Y:S01]  /*1390*/  IADD3 R16, -R14, RZ, RZ ;  /* 0x000000ff0e107210 */ /* 0x000fe20007ffe1ff */
[----:B------:R-:W-:-:S04]  /*13a0*/  IMAD.HI.U32 R15, R6, R21, RZ ;  /* 0x00000015060f7227 */ /* 0x000fc800078e00ff */
[----:B------:R-:W-:Y:S01]  /*13b0*/  @!P5 IMAD.IADD R13, R13, 0x1, -R0 ;  /* 0x000000010d0dd824 */ /* 0x000fe200078e0a00 */
[----:B------:R-:W-:Y:S01]  /*13c0*/  ISETP.GT.U32.AND P5, PT, R0, R11, PT ;  /* 0x0000000b0000720c */ /* 0x000fe20003fa4070 */
[----:B------:R-:W-:Y:S02]  /*13d0*/  IMAD.MOV R17, RZ, RZ, -R15 ;  /* 0x000000ffff117224 */ /* 0x000fe400078e0a0f */
[----:B------:R-:W-:-:S04]  /*13e0*/  IMAD.HI.U32 R14, R6, R45, RZ ;  /* 0x0000002d060e7227 */ /* 0x000fc800078e00ff */
[C---:B------:R-:W-:Y:S02]  /*13f0*/  IMAD R17, R0.reuse, R17, R21 ;  /* 0x0000001100117224 */ /* 0x040fe400078e0215 */
[----:B------:R-:W-:Y:S02]  /*1400*/  IMAD.MOV R14, RZ, RZ, -R14 ;  /* 0x000000ffff0e7224 */ /* 0x000fe400078e0a0e */
[----:B------:R-:W-:Y:S02]  /*1410*/  IMAD.MOV.U32 R47, RZ, RZ, R13 ;  /* 0x000000ffff2f7224 */ /* 0x000fe400078e000d */
[----:B------:R-:W-:Y:S01]  /*1420*/  @!P4 IMAD.IADD R5, R5, 0x1, -R0 ;  /* 0x000000010505c824 */ /* 0x000fe200078e0a00 */
[----:B------:R-:W-:Y:S01]  /*1430*/  @!P5 IADD3 R11, R11, -R0, RZ ;  /* 0x800000000b0bd210 */ /* 0x000fe20007ffe0ff */
[C---:B------:R-:W-:Y:S01]  /*1440*/  IMAD R15, R0.reuse, R16, R19 ;  /* 0x00000010000f7224 */ /* 0x040fe200078e0213 */
[----:B------:R-:W-:Y:S01]  /*1450*/  IABS R16, R22 ;  /* 0x0000001600107213 */ /* 0x000fe20000000000 */
[C---:B------:R-:W-:Y:S01]  /*1460*/  IMAD R19, R0.reuse, R14, R45 ;  /* 0x0000000e00137224 */ /* 0x040fe200078e022d */
[C---:B------:R-:W-:Y:S01]  /*1470*/  ISETP.GT.U32.AND P4, PT, R0.reuse, R5, PT ;  /* 0x000000050000720c */ /* 0x040fe20003f84070 */
[----:B------:R-:W-:Y:S01]  /*1480*/  @!P3 IMAD.MOV R47, RZ, RZ, -R47 ;  /* 0x000000ffff2fb224 */ /* 0x000fe200078e0a2f */
[C---:B------:R-:W-:Y:S01]  /*1490*/  ISETP.GT.U32.AND P3, PT, R0.reuse, R17, PT ;  /* 0x000000110000720c */ /* 0x040fe20003f64070 */
[----:B------:R-:W-:Y:S01]  /*14a0*/  IMAD.MOV.U32 R45, RZ, RZ, R7 ;  /* 0x000000ffff2d7224 */ /* 0x000fe200078e0007 */
[----:B------:R-:W-:-:S02]  /*14b0*/  ISETP.GT.U32.AND P5, PT, R0, R19, PT ;  /* 0x000000130000720c */ /* 0x000fc40003fa4070 */
[----:B------:R-:W-:Y:S02]  /*14c0*/  LOP3.LUT R14, R8, 0x50, RZ, 0xfc, !PT ;  /* 0x00000050080e7812 */ /* 0x000fe400078efcff */
[----:B------:R-:W-:Y:S02]  /*14d0*/  @!P6 IADD3 R45, -R45, RZ, RZ ;  /* 0x000000ff2d2de210 */ /* 0x000fe40007ffe1ff */
[----:B------:R-:W-:Y:S02]  /*14e0*/  ISETP.GT.U32.AND P6, PT, R0, R15, PT ;  /* 0x0000000f0000720c */ /* 0x000fe40003fc4070 */
[----:B------:R-:W-:Y:S01]  /*14f0*/  IABS R61, R14 ;  /* 0x0000000e003d7213 */ /* 0x000fe20000000000 */
[--C-:B------:R-:W-:Y:S01]  /*1500*/  @!P4 IMAD.IADD R5, R5, 0x1, -R0.reuse ;  /* 0x000000010505c824 */ /* 0x100fe200078e0a00 */
[----:B------:R-:W-:Y:S01]  /*1510*/  MOV R21, R16 ;  /* 0x0000001000157202 */ /* 0x000fe20000000f00 */
[----:B------:R-:W-:Y:S01]  /*1520*/  @!P3 IMAD.IADD R17, R17, 0x1, -R0 ;  /* 0x000000011111b824 */ /* 0x000fe200078e0a00 */
[----:B------:R-:W-:Y:S01]  /*1530*/  LOP3.LUT R16, R8, 0x54, RZ, 0xfc, !PT ;  /* 0x0000005408107812 */ /* 0x000fe200078efcff */
[----:B------:R-:W-:Y:S01]  /*1540*/  IMAD.MOV.U32 R49, RZ, RZ, R5 ;  /* 0x000000ffff317224 */ /* 0x000fe200078e0005 */
[----:B------:R-:W-:Y:S01]  /*1550*/  @!P5 IADD3 R19, R19, -R0, RZ ;  /* 0x800000001313d210 */ /* 0x000fe20007ffe0ff */
[----:B------:R-:W-:Y:S01]  /*1560*/  IMAD.HI.U32 R5, R6, R61, RZ ;  /* 0x0000003d06057227 */ /* 0x000fe200078e00ff */
[----:B------:R-:W-:-:S02]  /*1570*/  ISETP.GT.U32.AND P5, PT, R0, R17, PT ;  /* 0x000000110000720c */ /* 0x000fc40003fa4070 */
[----:B------:R-:W-:Y:S01]  /*1580*/  ISETP.GE.AND P4, PT, R18, RZ, PT ;  /* 0x000000ff1200720c */ /* 0x000fe20003f86270 */
[----:B------:R-:W-:Y:S01]  /*1590*/  IMAD.MOV R5, RZ, RZ, -R5 ;  /* 0x000000ffff057224 */ /* 0x000fe200078e0a05 */
[----:B------:R-:W-:Y:S01]  /*15a0*/  LOP3.LUT R18, R8, 0x58, RZ, 0xfc, !PT ;  /* 0x0000005808127812 */ /* 0x000fe200078efcff */
[----:B------:R-:W-:Y:S01]  /*15b0*/  @!P6 IMAD.IADD R15, R15, 0x1, -R0 ;  /* 0x000000010f0fe824 */ /* 0x000fe200078e0a00 */
[----:B------:R-:W-:Y:S01]  /*15c0*/  ISETP.GT.U32.AND P6, PT, R0, R11, PT ;  /* 0x0000000b0000720c */ /* 0x000fe20003fc4070 */
[----:B------:R-:W-:Y:S01]  /*15d0*/  IMAD.HI.U32 R7, R6, R21, RZ ;  /* 0x0000001506077227 */ /* 0x000fe200078e00ff */
[----:B------:R-:W-:Y:S02]  /*15e0*/  IABS R63, R16 ;  /* 0x00000010003f7213 */ /* 0x000fe40000000000 */
[----:B------:R-:W-:Y:S01]  /*15f0*/  IABS R65, R18 ;  /* 0x0000001200417213 */ /* 0x000fe20000000000 */
[C---:B------:R-:W-:Y:S01]  /*1600*/  IMAD R61, R0.reuse, R5, R61 ;  /* 0x00000005003d7224 */ /* 0x040fe200078e023d */
[----:B------:R-:W-:Y:S01]  /*1610*/  ISETP.GT.U32.AND P3, PT, R0, R15, PT ;  /* 0x0000000f0000720c */ /* 0x000fe20003f64070 */
[----:B------:R-:W-:-:S02]  /*1620*/  IMAD.MOV R7, RZ, RZ, -R7 ;  /* 0x000000ffff077224 */ /* 0x000fc400078e0a07 */
[----:B------:R-:W-:Y:S01]  /*1630*/  @!P5 IMAD.IADD R17, R17, 0x1, -R0 ;  /* 0x000000011111d824 */ /* 0x000fe200078e0a00 */
[----:B------:R-:W-:Y:S01]  /*1640*/  ISETP.GT.U32.AND P5, PT, R0, R61, PT ;  /* 0x0000003d0000720c */ /* 0x000fe20003fa4070 */
[----:B------:R-:W-:-:S04]  /*1650*/  IMAD.HI.U32 R5, R6, R63, RZ ;  /* 0x0000003f06057227 */ /* 0x000fc800078e00ff */
[----:B------:R-:W-:Y:S02]  /*1660*/  IMAD R7, R0, R7, R21 ;  /* 0x0000000700077224 */ /* 0x000fe400078e0215 */
[----:B------:R-:W-:Y:S02]  /*1670*/  IMAD.HI.U32 R13, R6, R65, RZ ;  /* 0x00000041060d7227 */ /* 0x000fe400078e00ff */
[----:B------:R-:W-:Y:S02]  /*1680*/  @!P3 IADD3 R15, R15, -R0, RZ ;  /* 0x800000000f0fb210 */ /* 0x000fe40007ffe0ff */
[----:B------:R-:W-:Y:S01]  /*1690*/  IMAD.MOV R5, RZ, RZ, -R5 ;  /* 0x000000ffff057224 */ /* 0x000fe200078e0a05 */
[----:B------:R-:W-:Y:S01]  /*16a0*/  IADD3 R13, -R13, RZ, RZ ;  /* 0x000000ff0d0d7210 */ /* 0x000fe20007ffe1ff */
[--C-:B------:R-:W-:Y:S01]  /*16b0*/  @!P6 IMAD.IADD R11, R11, 0x1, -R0.reuse ;  /* 0x000000010b0be824 */ /* 0x100fe200078e0a00 */
[C---:B------:R-:W-:Y:S01]  /*16c0*/  ISETP.GT.U32.AND P6, PT, R0.reuse, R7, PT ;  /* 0x000000070000720c */ /* 0x040fe20003fc4070 */
[----:B------:R-:W-:Y:S01]  /*16d0*/  IMAD R63, R0, R5, R63 ;  /* 0x00000005003f7224 */ /* 0x000fe200078e023f */
[----:B------:R-:W-:Y:S01]  /*16e0*/  ISETP.GE.AND P3, PT, R20, RZ, PT ;  /* 0x000000ff1400720c */ /* 0x000fe20003f66270 */
[--C-:B------:R-:W-:Y:S01]  /*16f0*/  @!P5 IMAD.IADD R61, R61, 0x1, -R0.reuse ;  /* 0x000000013d3dd824 */ /* 0x100fe200078e0a00 */
[----:B------:R-:W-:Y:S01]  /*1700*/  LOP3.LUT R20, R8, 0x60, RZ, 0xfc, !PT ;  /* 0x0000006008147812 */ /* 0x000fe200078efcff */
[C---:B------:R-:W-:Y:S01]  /*1710*/  IMAD R65, R0.reuse, R13, R65 ;  /* 0x0000000d00417224 */ /* 0x040fe200078e0241 */
[C---:B------:R-:W-:Y:S01]  /*1720*/  ISETP.GT.U32.AND P5, PT, R0.reuse, R63, PT ;  /* 0x0000003f0000720c */ /* 0x040fe20003fa4070 */
[----:B------:R-:W-:Y:S01]  /*1730*/  IMAD.MOV.U32 R55, RZ, RZ, R17 ;  /* 0x000000ffff377224 */ /* 0x000fe200078e0011 */
[----:B------:R-:W-:Y:S01]  /*1740*/  IABS R69, R20 ;  /* 0x0000001400457213 */ /* 0x000fe20000000000 */
[----:B------:R-:W-:Y:S01]  /*1750*/  @!P2 IMAD.MOV R49, RZ, RZ, -R49 ;  /* 0x000000ffff31a224 */ /* 0x000fe200078e0a31 */
[C---:B------:R-:W-:Y:S01]  /*1760*/  ISETP.GT.U32.AND P2, PT, R0.reuse, R19, PT ;  /* 0x000000130000720c */ /* 0x040fe20003f44070 */
[----:B------:R-:W-:Y:S01]  /*1770*/  @!P4 IMAD.MOV R55, RZ, RZ, -R55 ;  /* 0x000000ffff37c224 */ /* 0x000fe200078e0a37 */
[----:B------:R-:W-:Y:S01]  /*1780*/  ISETP.GT.U32.AND P4, PT, R0, R65, PT ;  /* 0x000000410000720c */ /* 0x000fe20003f84070 */
[----:B------:R-:W-:Y:S01]  /*1790*/  @!P6 IMAD.IADD R7, R7, 0x1, -R0 ;  /* 0x000000010707e824 */ /* 0x000fe200078e0a00 */
[----:B------:R-:W-:Y:S01]  /*17a0*/  ISETP.GE.AND P6, PT, R14, RZ, PT ;  /* 0x000000ff0e00720c */ /* 0x000fe20003fc6270 */
[----:B------:R-:W-:Y:S01]  /*17b0*/  IMAD.MOV.U32 R51, RZ, RZ, R11 ;  /* 0x000000ffff337224 */ /* 0x000fe200078e000b */
[----:B------:R-:W-:Y:S01]  /*17c0*/  LOP3.LUT R14, R8, 0x5c, RZ, 0xfc, !PT ;  /* 0x0000005c080e7812 */ /* 0x000fe200078efcff */
[----:B------:R-:W-:Y:S01]  /*17d0*/  IMAD.HI.U32 R11, R6, R69, RZ ;  /* 0x00000045060b7227 */ /* 0x000fe200078e00ff */
[----:B------:R-:W-:-:S02]  /*17e0*/  MOV R53, R15 ;  /* 0x0000000f00357202 */ /* 0x000fc40000000f00 */
[----:B------:R-:W-:Y:S01]  /*17f0*/  IABS R13, R14 ;  /* 0x0000000e000d7213 */ /* 0x000fe20000000000 */
[--C-:B------:R-:W-:Y:S02]  /*1800*/  @!P5 IMAD.IADD R63, R63, 0x1, -R0.reuse ;  /* 0x000000013f3fd824 */ /* 0x100fe400078e0a00 */
[----:B------:R-:W-:Y:S02]  /*1810*/  IMAD.MOV R11, RZ, RZ, -R11 ;  /* 0x000000ffff0b7224 */ /* 0x000fe400078e0a0b */
[----:B------:R-:W-:Y:S01]  /*1820*/  IMAD.HI.U32 R5, R6, R13, RZ ;  /* 0x0000000d06057227 */ /* 0x000fe200078e00ff */
[C---:B------:R-:W-:Y:S02]  /*1830*/  ISETP.GT.U32.AND P5, PT, R0.reuse, R63, PT ;  /* 0x0000003f0000720c */ /* 0x040fe40003fa4070 */
[----:B------:R-:W-:Y:S01]  /*1840*/  @!P4 IADD3 R65, R65, -R0, RZ ;  /* 0x800000004141c210 */ /* 0x000fe20007ffe0ff */
[C---:B------:R-:W-:Y:S01]  /*1850*/  IMAD R69, R0.reuse, R11, R69 ;  /* 0x0000000b00457224 */ /* 0x040fe200078e0245 */
[----:B------:R-:W-:Y:S01]  /*1860*/  IADD3 R5, -R5, RZ, RZ ;  /* 0x000000ff05057210 */ /* 0x000fe20007ffe1ff */
[----:B------:R-:W-:Y:S01]  /*1870*/  @!P2 IMAD.IADD R19, R19, 0x1, -R0 ;  /* 0x000000011313a824 */ /* 0x000fe200078e0a00 */
[----:B------:R-:W-:Y:S01]  /*1880*/  ISETP.GT.U32.AND P4, PT, R0, R65, PT ;  /* 0x000000410000720c */ /* 0x000fe20003f84070 */
[----:B------:R-:W-:Y:S01]  /*1890*/  @!P0 IMAD.MOV R53, RZ, RZ, -R53 ;  /* 0x000000ffff358224 */ /* 0x000fe200078e0a35 */
[----:B------:R-:W-:Y:S01]  /*18a0*/  ISETP.GE.AND P2, PT, R22, RZ, PT ;  /* 0x000000ff1600720c */ /* 0x000fe20003f46270 */
[----:B------:R-:W-:Y:S01]  /*18b0*/  IMAD R17, R0, R5, R13 ;  /* 0x0000000500117224 */ /* 0x000fe200078e020d */
[----:B------:R-:W-:Y:S01]  /*18c0*/  LOP3.LUT R22, R8, 0x64, RZ, 0xfc, !PT ;  /* 0x0000006408167812 */ /* 0x000fe200078efcff */
[----:B------:R-:W-:Y:S01]  /*18d0*/  IMAD.HI.U32 R11, R6, R75, RZ ;  /* 0x0000004b060b7227 */ /* 0x000fe200078e00ff */
[----:B------:R-:W-:-:S02]  /*18e0*/  ISETP.GT.U32.AND P0, PT, R0, R61, PT ;  /* 0x0000003d0000720c */ /* 0x000fc40003f04070 */
[----:B------:R-:W-:Y:S01]  /*18f0*/  IABS R71, R22 ;  /* 0x0000001600477213 */ /* 0x000fe20000000000 */
[--C-:B------:R-:W-:Y:S01]  /*1900*/  @!P5 IMAD.IADD R63, R63, 0x1, -R0.reuse ;  /* 0x000000013f3fd824 */ /* 0x100fe200078e0a00 */
[C---:B------:R-:W-:Y:S01]  /*1910*/  ISETP.GT.U32.AND P5, PT, R0.reuse, R17, PT ;  /* 0x000000110000720c */ /* 0x040fe20003fa4070 */
[----:B------:R-:W-:Y:S01]  /*1920*/  @!P1 IMAD.MOV R51, RZ, RZ, -R51 ;  /* 0x000000ffff339224 */ /* 0x000fe200078e0a33 */
[C---:B------:R-:W-:Y:S01]  /*1930*/  ISETP.GT.U32.AND P1, PT, R0.reuse, R7, PT ;  /* 0x000000070000720c */ /* 0x040fe20003f24070 */
[----:B------:R-:W-:Y:S01]  /*1940*/  @!P4 IMAD.IADD R65, R65, 0x1, -R0 ;  /* 0x000000014141c824 */ /* 0x000fe200078e0a00 */
[----:B------:R-:W-:Y:S01]  /*1950*/  ISETP.GT.U32.AND P4, PT, R0, R69, PT ;  /* 0x000000450000720c */ /* 0x000fe20003f84070 */
[----:B------:R-:W-:Y:S01]  /*1960*/  IMAD.HI.U32 R5, R6, R71, RZ ;  /* 0x0000004706057227 */ /* 0x000fe200078e00ff */
[----:B------:R-:W-:-:S03]  /*1970*/  MOV R57, R19 ;  /* 0x0000001300397202 */ /* 0x000fc60000000f00 */
[----:B------:R-:W-:Y:S02]  /*1980*/  IMAD.MOV R5, RZ, RZ, -R5 ;  /* 0x000000ffff057224 */ /* 0x000fe400078e0a05 */
[----:B------:R-:W-:Y:S01]  /*1990*/  @!P0 IMAD.IADD R61, R61, 0x1, -R0 ;  /* 0x000000013d3d8824 */ /* 0x000fe200078e0a00 */
[----:B------:R-:W-:Y:S01]  /*19a0*/  ISETP.GE.AND P0, PT, R14, RZ, PT ;  /* 0x000000ff0e00720c */ /* 0x000fe20003f06270 */
[----:B------:R-:W-:Y:S01]  /*19b0*/  IMAD R71, R0, R5, R71 ;  /* 0x0000000500477224 */ /* 0x000fe200078e0247 */
[----:B------:R-:W-:Y:S01]  /*19c0*/  @!P5 IADD3 R17, R17, -R0, RZ ;  /* 0x800000001111d210 */ /* 0x000fe20007ffe0ff */
[----:B------:R-:W-:-:S03]  /*19d0*/  IMAD.HI.U32 R5, R6, R73, RZ ;  /* 0x0000004906057227 */ /* 0x000fc600078e00ff */
[C---:B------:R-:W-:Y:S01]  /*19e0*/  ISETP.GT.U32.AND P5, PT, R0.reuse, R17, PT ;  /* 0x000000110000720c */ /* 0x040fe20003fa4070 */
[----:B------:R-:W-:Y:S02]  /*19f0*/  @!P4 IMAD.IADD R69, R69, 0x1, -R0 ;  /* 0x000000014545c824 */ /* 0x000fe400078e0a00 */
[----:B------:R-:W-:Y:S02]  /*1a00*/  IMAD.MOV R13, RZ, RZ, -R5 ;  /* 0x000000ffff0d7224 */ /* 0x000fe400078e0a05 */
[----:B------:R-:W-:Y:S01]  /*1a10*/  IMAD.MOV R14, RZ, RZ, -R11 ;  /* 0x000000ffff0e7224 */ /* 0x000fe200078e0a0b */
[C---:B------:R-:W-:Y:S01]  /*1a20*/  ISETP.GT.U32.AND P4, PT, R0.reuse, R69, PT ;  /* 0x000000450000720c */ /* 0x040fe20003f84070 */
[C---:B------:R-:W-:Y:S02]  /*1a30*/  IMAD R73, R0.reuse, R13, R73 ;  /* 0x0000000d00497224 */ /* 0x040fe400078e0249 */
[----:B------:R-:W-:Y:S02]  /*1a40*/  IMAD R75, R0, R14, R75 ;  /* 0x0000000e004b7224 */ /* 0x000fe400078e024b */
[----:B------:R-:W-:-:S04]  /*1a50*/  IMAD.HI.U32 R11, R6, R79, RZ ;  /* 0x0000004f060b7227 */ /* 0x000fc800078e00ff */
[--C-:B------:R-:W-:Y:S01]  /*1a60*/  @!P5 IMAD.IADD R17, R17, 0x1, -R0.reuse ;  /* 0x000000011111d824 */ /* 0x100fe200078e0a00 */
[----:B------:R-:W-:Y:S01]  /*1a70*/  ISETP.GT.U32.AND P5, PT, R0, R71, PT ;  /* 0x000000470000720c */ /* 0x000fe20003fa4070 */
[----:B------:R-:W-:Y:S02]  /*1a80*/  IMAD.HI.U32 R5, R6, R77, RZ ;  /* 0x0000004d06057227 */ /* 0x000fe400078e00ff */
[-C--:B------:R-:W-:Y:S02]  /*1a90*/  @!P4 IADD3 R69, R69, -R0.reuse, RZ ;  /* 0x800000004545c210 */ /* 0x080fe40007ffe0ff */
[----:B------:R-:W-:Y:S01]  /*1aa0*/  ISETP.GT.U32.AND P4, PT, R0, R73, PT ;  /* 0x000000490000720c */ /* 0x000fe20003f84070 */
[----:B------:R-:W-:Y:S01]  /*1ab0*/  IMAD.MOV R11, RZ, RZ, -R11 ;  /* 0x000000ffff0b7224 */ /* 0x000fe200078e0a0b */
[----:B------:R-:W-:Y:S01]  /*1ac0*/  IADD3 R5, -R5, RZ, RZ ;  /* 0x000000ff05057210 */ /* 0x000fe20007ffe1ff */
[--C-:B------:R-:W-:Y:S01]  /*1ad0*/  @!P1 IMAD.IADD R7, R7, 0x1, -R0.reuse ;  /* 0x0000000107079824 */ /* 0x100fe200078e0a00 */
[----:B------:R-:W-:Y:S01]  /*1ae0*/  ISETP.GE.AND P1, PT, R18, RZ, PT ;  /* 0x000000ff1200720c */ /* 0x000fe20003f26270 */
[----:B------:R-:W-:Y:S01]  /*1af0*/  IMAD R79, R0, R11, R79 ;  /* 0x0000000b004f7224 */ /* 0x000fe200078e024f */
[----:B------:R-:W-:Y:S01]  /*1b00*/  LOP3.LUT R18, R8, 0x78, RZ, 0xfc, !PT ;  /* 0x0000007808127812 */ /* 0x000fe200078efcff */
[C---:B------:R-:W-:Y:S01]  /*1b10*/  VIADD R15, R12.reuse, 0x80 ;  /* 0x000000800c0f7836 */ /* 0x040fe20000000000 */
[----:B------:R-:W-:Y:S01]  /*1b20*/  @!P5 IADD3 R71, R71, -R0, RZ ;  /* 0x800000004747d210 */ /* 0x000fe20007ffe0ff */
[----:B------:R-:W-:Y:S01]  /*1b30*/  VIADD R14, R12, 0x100 ;  /* 0x000001000c0e7836 */ /* 0x000fe20000000000 */
[C---:B------:R-:W-:Y:S01]  /*1b40*/  ISETP.GT.U32.AND P5, PT, R0.reuse, R75, PT ;  /* 0x0000004b0000720c */ /* 0x040fe20003fa4070 */
[C---:B------:R-:W-:Y:S01]  /*1b50*/  IMAD R77, R0.reuse, R5, R77 ;  /* 0x00000005004d7224 */ /* 0x040fe200078e024d */
[----:B------:R-:W-:Y:S01]  /*1b60*/  IABS R11, R12 ;  /* 0x0000000c000b7213 */ /* 0x000fe20000000000 */
[----:B------:R-:W-:Y:S01]  /*1b70*/  @!P4 IMAD.IADD R73, R73, 0x1, -R0 ;  /* 0x000000014949c824 */ /* 0x000fe200078e0a00 */
[----:B------:R-:W-:Y:S01]  /*1b80*/  ISETP.GT.U32.AND P4, PT, R0, R71, PT ;  /* 0x000000470000720c */ /* 0x000fe20003f84070 */
[----:B------:R-:W-:Y:S01]  /*1b90*/  @!P3 IMAD.MOV R57, RZ, RZ, -R57 ;  /* 0x000000ffff39b224 */ /* 0x000fe200078e0a39 */
[----:B------:R-:W-:Y:S01]  /*1ba0*/  MOV R59, R7 ;  /* 0x00000007003b7202 */ /* 0x000fe20000000f00 */
[----:B------:R-:W-:Y:S01]  /*1bb0*/  IMAD.HI.U32 R5, R4, R11, RZ ;  /* 0x0000000b04057227 */ /* 0x000fe200078e00ff */
[----:B------:R-:W-:-:S02]  /*1bc0*/  IABS R81, R18 ;  /* 0x0000001200517213 */ /* 0x000fc40000000000 */
[----:B------:R-:W-:Y:S01]  /*1bd0*/  IABS R19, R15 ;  /* 0x0000000f00137213 */ /* 0x000fe20000000000 */
[----:B------:R-:W-:Y:S01]  /*1be0*/  @!P2 IMAD.MOV R59, RZ, RZ, -R59 ;  /* 0x000000ffff3ba224 */ /* 0x000fe200078e0a3b */
[----:B------:R-:W-:Y:S01]  /*1bf0*/  IABS R21, R14 ;  /* 0x0000000e00157213 */ /* 0x000fe20000000000 */
[--C-:B------:R-:W-:Y:S01]  /*1c00*/  @!P5 IMAD.IADD R75, R75, 0x1, -R0.reuse ;  /* 0x000000014b4bd824 */ /* 0x100fe200078e0a00 */
[----:B------:R-:W-:Y:S01]  /*1c10*/  ISETP.GT.U32.AND P5, PT, R0, R73, PT ;  /* 0x000000490000720c */ /* 0x000fe20003fa4070 */
[----:B------:R-:W-:Y:S01]  /*1c20*/  IMAD.HI.U32 R6, R6, R81, RZ ;  /* 0x0000005106067227 */ /* 0x000fe200078e00ff */
[----:B------:R-:W-:Y:S02]  /*1c30*/  ISETP.GE.AND P3, PT, R16, RZ, PT ;  /* 0x000000ff1000720c */ /* 0x000fe40003f66270 */
[C---:B------:R-:W-:Y:S01]  /*1c40*/  ISETP.GT.U32.AND P2, PT, R0.reuse, R75, PT ;  /* 0x0000004b0000720c */ /* 0x040fe20003f44070 */
[----:B------:R-:W-:Y:S01]  /*1c50*/  @!P4 IMAD.IADD R71, R71, 0x1, -R0 ;  /* 0x000000014747c824 */ /* 0x000fe200078e0a00 */
[----:B------:R-:W-:Y:S01]  /*1c60*/  ISETP.GT.U32.AND P4, PT, R0, R77, PT ;  /* 0x0000004d0000720c */ /* 0x000fe20003f84070 */
[----:B------:R-:W-:Y:S01]  /*1c70*/  IMAD.MOV R8, RZ, RZ, -R5 ;  /* 0x000000ffff087224 */ /* 0x000fe200078e0a05 */
[----:B------:R-:W-:Y:S01]  /*1c80*/  @!P1 IADD3 R65, -R65, RZ, RZ ;  /* 0x000000ff41419210 */ /* 0x000fe20007ffe1ff */
[----:B------:R-:W-:Y:S01]  /*1c90*/  IMAD.HI.U32 R5, R4, R19, RZ ;  /* 0x0000001304057227 */ /* 0x000fe200078e00ff */
[----:B------:R-:W-:-:S03]  /*1ca0*/  ISETP.GE.AND P1, PT, R20, RZ, PT ;  /* 0x000000ff1400720c */ /* 0x000fc60003f26270 */
[----:B------:R-:W-:Y:S01]  /*1cb0*/  VIADD R13, R12, 0x180 ;  /* 0x000001800c0d7836 */ /* 0x000fe20000000000 */
[----:B------:R-:W-:Y:S01]  /*1cc0*/  IADD3 R5, -R5, RZ, RZ ;  /* 0x000000ff05057210 */ /* 0x000fe20007ffe1ff */
[----:B------:R-:W-:Y:S02]  /*1cd0*/  IMAD.MOV R16, RZ, RZ, -R6 ;  /* 0x000000ffff107224 */ /* 0x000fe400078e0a06 */
[----:B------:R-:W-:Y:S01]  /*1ce0*/  IMAD.HI.U32 R6, R4, R21, RZ ;  /* 0x0000001504067227 */ /* 0x000fe200078e00ff */
[----:B------:R-:W-:Y:S02]  /*1cf0*/  IABS R67, R13 ;  /* 0x0000000d00437213 */ /* 0x000fe40000000000 */
[----:B------:R-:W-:Y:S01]  /*1d00*/  @!P2 IADD3 R75, R75, -R0, RZ ;  /* 0x800000004b4ba210 */ /* 0x000fe20007ffe0ff */
[----:B------:R-:W-:Y:S02]  /*1d10*/  IMAD.MOV R6, RZ, RZ, -R6 ;  /* 0x000000ffff067224 */ /* 0x000fe400078e0a06 */
[----:B------:R-:W-:-:S02]  /*1d20*/  IMAD R81, R0, R16, R81 ;  /* 0x0000001000517224 */ /* 0x000fc400078e0251 */
[C---:B------:R-:W-:Y:S02]  /*1d30*/  IMAD R7, R2.reuse, R8, R11 ;  /* 0x0000000802077224 */ /* 0x040fe400078e020b */
[----:B------:R-:W-:Y:S01]  /*1d40*/  IMAD R11, R2, R5, R19 ;  /* 0x00000005020b7224 */ /* 0x000fe200078e0213 */
[C---:B------:R-:W-:Y:S01]  /*1d50*/  ISETP.GT.U32.AND P2, PT, R0.reuse, R81, PT ;  /* 0x000000510000720c */ /* 0x040fe20003f44070 */
[----:B------:R-:W-:Y:S01]  /*1d60*/  @!P5 IMAD.IADD R73, R73, 0x1, -R0 ;  /* 0x000000014949d824 */ /* 0x000fe200078e0a00 */
[----:B------:R-:W-:Y:S01]  /*1d70*/  ISETP.GT.U32.AND P5, PT, R0, R79, PT ;  /* 0x0000004f0000720c */ /* 0x000fe20003fa4070 */
[----:B------:R-:W-:Y:S01]  /*1d80*/  IMAD R19, R2, R6, R21 ;  /* 0x0000000602137224 */ /* 0x000fe200078e0215 */
[----:B------:R-:W-:Y:S01]  /*1d90*/  SHF.R.U32.HI R5, RZ, 0x1, R36 ;  /* 0x00000001ff057819 */ /* 0x000fe20000011624 */
[----:B------:R-:W-:-:S04]  /*1da0*/  IMAD.HI.U32 R4, R4, R67, RZ ;  /* 0x0000004304047227 */ /* 0x000fc800078e00ff */
[----:B------:R-:W-:Y:S01]  /*1db0*/  @!P4 IMAD.IADD R77, R77, 0x1, -R0 ;  /* 0x000000014d4dc824 */ /* 0x000fe200078e0a00 */
[C---:B------:R-:W-:Y:S01]  /*1dc0*/  ISETP.GT.U32.AND P4, PT, R2.reuse, R7, PT ;  /* 0x000000070200720c */ /* 0x040fe20003f84070 */
[----:B------:R-:W-:Y:S01]  /*1dd0*/  @!P6 IMAD.MOV R61, RZ, RZ, -R61 ;  /* 0x000000ffff3de224 */ /* 0x000fe200078e0a3d */
[C---:B------:R-:W-:Y:S01]  /*1de0*/  ISETP.GT.U32.AND P6, PT, R2.reuse, R19, PT ;  /* 0x000000130200720c */ /* 0x040fe20003fc4070 */
[----:B------:R-:W-:Y:S01]  /*1df0*/  @!P3 IMAD.MOV R63, RZ, RZ, -R63 ;  /* 0x000000ffff3fb224 */ /* 0x000fe200078e0a3f */
[C---:B------:R-:W-:Y:S01]  /*1e00*/  ISETP.GT.U32.AND P3, PT, R2.reuse, R11, PT ;  /* 0x0000000b0200720c */ /* 0x040fe20003f64070 */
[----:B------:R-:W-:Y:S02]  /*1e10*/  IMAD.MOV R4, RZ, RZ, -R4 ;  /* 0x000000ffff047224 */ /* 0x000fe400078e0a04 */
[----:B------:R-:W-:Y:S02]  /*1e20*/  @!P5 IMAD.IADD R79, R79, 0x1, -R0 ;  /* 0x000000014f4fd824 */ /* 0x000fe400078e0a00 */
[----:B------:R-:W-:-:S02]  /*1e30*/  IMAD R21, R2, R4, R67 ;  /* 0x0000000402157224 */ /* 0x000fc400078e0243 */
[----:B------:R-:W-:Y:S01]  /*1e40*/  @!P2 IMAD.IADD R81, R81, 0x1, -R0 ;  /* 0x000000015151a824 */ /* 0x000fe200078e0a00 */
[----:B------:R-:W-:Y:S01]  /*1e50*/  ISETP.GT.U32.AND P2, PT, R0, R77, PT ;  /* 0x0000004d0000720c */ /* 0x000fe20003f44070 */
[----:B------:R-:W-:Y:S01]  /*1e60*/  IMAD.MOV.U32 R67, RZ, RZ, R17 ;  /* 0x000000ffff437224 */ /* 0x000fe200078e0011 */
[----:B------:R-:W-:Y:S01]  /*1e70*/  ISETP.GT.U32.AND P5, PT, R2, R21, PT ;  /* 0x000000150200720c */ /* 0x000fe20003fa4070 */
[--C-:B------:R-:W-:Y:S01]  /*1e80*/  @!P6 IMAD.IADD R19, R19, 0x1, -R2.reuse ;  /* 0x000000011313e824 */ /* 0x100fe200078e0a02 */
[-C--:B------:R-:W-:Y:S01]  /*1e90*/  @!P4 IADD3 R7, R7, -R2.reuse, RZ ;  /* 0x800000020707c210 */ /* 0x080fe20007ffe0ff */
[----:B------:R-:W-:Y:S01]  /*1ea0*/  @!P3 IMAD.IADD R11, R11, 0x1, -R2 ;  /* 0x000000010b0bb824 */ /* 0x000fe200078e0a02 */
[----:B------:R-:W-:Y:S01]  /*1eb0*/  ISETP.GT.U32.AND P3, PT, R0, R81, PT ;  /* 0x000000510000720c */ /* 0x000fe20003f64070 */
[----:B------:R-:W-:Y:S01]  /*1ec0*/  @!P0 IMAD.MOV R67, RZ, RZ, -R67 ;  /* 0x000000ffff438224 */ /* 0x000fe200078e0a43 */
[----:B------:R-:W-:Y:S01]  /*1ed0*/  ISETP.GT.U32.AND P6, PT, R2, R7, PT ;  /* 0x000000070200720c */ /* 0x000fe20003fc4070 */
[----:B------:R-:W-:Y:S01]  /*1ee0*/  IMAD.SHL.U32 R4, R90, 0x4, RZ ;  /* 0x000000045a047824 */ /* 0x000fe200078e00ff */
[----:B------:R-:W-:Y:S01]  /*1ef0*/  ISETP.GT.U32.AND P4, PT, R0, R79, PT ;  /* 0x0000004f0000720c */ /* 0x000fe20003f84070 */
[----:B------:R-:W-:Y:S01]  /*1f00*/  @!P1 IMAD.MOV R69, RZ, RZ, -R69 ;  /* 0x000000ffff459224 */ /* 0x000fe200078e0a45 */
[----:B------:R-:W-:Y:S01]  /*1f10*/  ISETP.GT.U32.AND P0, PT, R2, R11, PT ;  /* 0x0000000b0200720c */ /* 0x000fe20003f04070 */
[----:B------:R-:W-:Y:S01]  /*1f20*/  @!P2 IMAD.IADD R77, R77, 0x1, -R0 ;  /* 0x000000014d4da824 */ /* 0x000fe200078e0a00 */
[----:B------:R-:W-:Y:S01]  /*1f30*/  ISETP.GE.AND P2, PT, R22, RZ, PT ;  /* 0x000000ff1600720c */ /* 0x000fe20003f46270 */
[----:B------:R-:W1:Y:S01]  /*1f40*/  LDC.64 R16, c[0x0][0x230] ;  /* 0x00008c00ff107b82 */ /* 0x000e620000000a00 */
[----:B------:R-:W-:-:S02]  /*1f50*/  @!P5 IADD3 R21, R21, -R2, RZ ;  /* 0x800000021515d210 */ /* 0x000fc40007ffe0ff */
[----:B------:R-:W-:Y:S01]  /*1f60*/  ISETP.GT.U32.AND P5, PT, R2, R19, PT ;  /* 0x000000130200720c */ /* 0x000fe20003fa4070 */
[----:B------:R-:W-:Y:S01]  /*1f70*/  @!P3 IMAD.IADD R81, R81, 0x1, -R0 ;  /* 0x000000015151b824 */ /* 0x000fe200078e0a00 */
[----:B------:R-:W-:Y:S01]  /*1f80*/  ISETP.GE.AND P3, PT, R26, RZ, PT ;  /* 0x000000ff1a00720c */ /* 0x000fe20003f66270 */
[--C-:B------:R-:W-:Y:S01]  /*1f90*/  @!P6 IMAD.IADD R7, R7, 0x1, -R2.reuse ;  /* 0x000000010707e824 */ /* 0x100fe200078e0a02 */
[----:B------:R-:W-:Y:S02]  /*1fa0*/  ISETP.GE.AND P6, PT, R28, RZ, PT ;  /* 0x000000ff1c00720c */ /* 0x000fe40003fc6270 */
[----:B------:R-:W-:Y:S01]  /*1fb0*/  @!P4 IADD3 R79, R79, -R0, RZ ;  /* 0x800000004f4fc210 */ /* 0x000fe20007ffe0ff */
[----:B------:R-:W-:Y:S01]  /*1fc0*/  @!P0 IMAD.IADD R11, R11, 0x1, -R2 ;  /* 0x000000010b0b8824 */ /* 0x000fe200078e0a02 */
[----:B------:R-:W-:Y:S01]  /*1fd0*/  ISETP.GE.AND P4, PT, R24, RZ, PT ;  /* 0x000000ff1800720c */ /* 0x000fe20003f86270 */
[----:B------:R-:W-:Y:S01]  /*1fe0*/  @!P2 IMAD.MOV R71, RZ, RZ, -R71 ;  /* 0x000000ffff47a224 */ /* 0x000fe200078e0a47 */
[----:B------:R-:W-:-:S02]  /*1ff0*/  LOP3.LUT R4, R4, R5, RZ, 0x3c, !PT ;  /* 0x0000000504047212 */ /* 0x000fc400078e3cff */
[----:B------:R-:W-:Y:S02]  /*2000*/  ISETP.GT.U32.AND P1, PT, R2, R21, PT ;  /* 0x000000150200720c */ /* 0x000fe40003f24070 */
[----:B------:R-:W-:Y:S01]  /*2010*/  @!P5 IADD3 R19, R19, -R2, RZ ;  /* 0x800000021313d210 */ /* 0x000fe20007ffe0ff */
[----:B------:R2:W-:Y:S01]  /*2020*/  STL [R1+0x954], R4 ;  /* 0x0009540401007387 */ /* 0x0005e20000100800 */
[----:B------:R-:W-:Y:S01]  /*2030*/  ISETP.GE.AND P0, PT, R30, RZ, PT ;  /* 0x000000ff1e00720c */ /* 0x000fe20003f06270 */
[----:B------:R-:W-:Y:S01]  /*2040*/  @!P6 IMAD.MOV R77, RZ, RZ, -R77 ;  /* 0x000000ffff4de224 */ /* 0x000fe200078e0a4d */
[----:B------:R-:W-:Y:S01]  /*2050*/  ISETP.GE.AND P5, PT, R18, RZ, PT ;  /* 0x000000ff1200720c */ /* 0x000fe20003fa6270 */
[----:B------:R3:W-:Y:S01]  /*2060*/  STL.64 [R1+0xb58], R14 ;  /* 0x000b580e01007387 */ /* 0x0007e20000100a00 */
[----:B------:R-:W-:Y:S01]  /*2070*/  @!P3 IADD3 R75, -R75, RZ, RZ ;  /* 0x000000ff4b4bb210 */ /* 0x000fe20007ffe1ff */
[----:B------:R-:W-:Y:S01]  /*2080*/  @!P4 IMAD.MOV R73, RZ, RZ, -R73 ;  /* 0x000000ffff49c224 */ /* 0x000fe200078e0a49 */
[----:B------:R-:W-:Y:S01]  /*2090*/  ISETP.GE.AND P2, PT, R12, RZ, PT ;  /* 0x000000ff0c00720c */ /* 0x000fe20003f46270 */
[----:B-1----:R-:W-:Y:S01]  /*20a0*/  VIADD R20, R16, 0xfffffffe ;  /* 0xfffffffe10147836 */ /* 0x002fe20000000000 */
[----:B------:R-:W-:Y:S01]  /*20b0*/  ISETP.GE.AND P3, PT, R15, RZ, PT ;  /* 0x000000ff0f00720c */ /* 0x000fe20003f66270 */
[----:B--2---:R-:W1:Y:S01]  /*20c0*/  LDC.64 R4, c[0x0][0x238] ;  /* 0x00008e00ff047b82 */ /* 0x004e620000000a00 */
[----:B------:R-:W-:Y:S01]  /*20d0*/  ISETP.GE.AND P6, PT, R13, RZ, PT ;  /* 0x000000ff0d00720c */ /* 0x000fe20003fc6270 */
[----:B------:R-:W-:Y:S01]  /*20e0*/  @!P1 IMAD.IADD R21, R21, 0x1, -R2 ;  /* 0x0000000115159824 */ /* 0x000fe200078e0a02 */
[----:B------:R-:W-:Y:S01]  /*20f0*/  ISETP.GE.AND P4, PT, R14, RZ, PT ;  /* 0x000000ff0e00720c */ /* 0x000fe20003f86270 */
[----:B------:R-:W-:Y:S01]  /*2100*/  @!P0 IMAD.MOV R79, RZ, RZ, -R79 ;  /* 0x000000ffff4f8224 */ /* 0x000fe200078e0a4f */
[----:B------:R-:W-:Y:S01]  /*2110*/  ISETP.NE.AND P1, PT, R32, RZ, PT ;  /* 0x000000ff2000720c */ /* 0x000fe20003f25270 */
[----:B------:R-:W-:Y:S01]  /*2120*/  @!P5 IMAD.MOV R81, RZ, RZ, -R81 ;  /* 0x000000ffff51d224 */ /* 0x000fe200078e0a51 */
[----:B------:R-:W-:Y:S01]  /*2130*/  LOP3.LUT R0, RZ, R32, RZ, 0x33, !PT ;  /* 0x00000020ff007212 */ /* 0x000fe200078e33ff */
[----:B------:R2:W-:Y:S01]  /*2140*/  STL.64 [R1+0xb60], R12 ;  /* 0x000b600c01007387 */ /* 0x0005e20000100a00 */
[----:B------:R-:W-:Y:S01]  /*2150*/  ISETP.NE.AND P0, PT, R34, RZ, PT ;  /* 0x000000ff2200720c */ /* 0x000fe20003f05270 */
[----:B------:R-:W-:Y:S01]  /*2160*/  @!P2 IMAD.MOV R7, RZ, RZ, -R7 ;  /* 0x000000ffff07a224 */ /* 0x000fe200078e0a07 */
[C---:B------:R-:W-:Y:S01]  /*2170*/  SEL R10, R0.reuse, R10, !P1 ;  /* 0x0000000a000a7207 */ /* 0x040fe20004800000 */
[----:B------:R-:W-:Y:S01]  /*2180*/  @!P3 IMAD.MOV R11, RZ, RZ, -R11 ;  /* 0x000000ffff0bb224 */ /* 0x000fe200078e0a0b */
[C---:B------:R-:W-:Y:S01]  /*2190*/  SEL R23, R0.reuse, R23, !P1 ;  /* 0x0000001700177207 */ /* 0x040fe20004800000 */
[----:B------:R-:W-:Y:S01]  /*21a0*/  @!P6 IMAD.MOV R21, RZ, RZ, -R21 ;  /* 0x000000ffff15e224 */ /* 0x000fe200078e0a15 */
[C---:B------:R-:W-:Y:S01]  /*21b0*/  SEL R25, R0.reuse, R25, !P1 ;  /* 0x0000001900197207 */ /* 0x040fe20004800000 */
[----:B------:R4:W-:Y:S01]  /*21c0*/  STL [R1+0xc80], R9 ;  /* 0x000c800901007387 */ /* 0x0009e20000100800 */
[----:B------:R-:W-:-:S02]  /*21d0*/  SEL R27, R0, R27, !P1 ;  /* 0x0000001b001b7207 */ /* 0x000fc40004800000 */
[C---:B------:R-:W-:Y:S02]  /*21e0*/  SEL R29, R0.reuse, R29, !P1 ;  /* 0x0000001d001d7207 */ /* 0x040fe40004800000 */
[C---:B------:R-:W-:Y:S02]  /*21f0*/  SEL R31, R0.reuse, R31, !P1 ;  /* 0x0000001f001f7207 */ /* 0x040fe40004800000 */
[C---:B------:R-:W-:Y:S02]  /*2200*/  SEL R33, R0.reuse, R33, !P1 ;  /* 0x0000002100217207 */ /* 0x040fe40004800000 */
[C---:B------:R-:W-:Y:S02]  /*2210*/  SEL R35, R0.reuse, R35, !P1 ;  /* 0x0000002300237207 */ /* 0x040fe40004800000 */
[C---:B------:R-:W-:Y:S02]  /*2220*/  SEL R37, R0.reuse, R37, !P1 ;  /* 0x0000002500257207 */ /* 0x040fe40004800000 */
        /* <DEDUP_REMOVED lines=22> */
[----:B------:R-:W-:Y:S02]  /*2390*/  SEL R3, R0, R3, !P1 ;  /* 0x0000000300037207 */ /* 0x000fe40004800000 */
[----:B------:R-:W-:Y:S02]  /*23a0*/  LOP3.LUT R0, RZ, R34, RZ, 0x33, !PT ;  /* 0x00000022ff007212 */ /* 0x000fe400078e33ff */
[----:B------:R-:W-:-:S02]  /*23b0*/  @!P4 IADD3 R19, -R19, RZ, RZ ;  /* 0x000000ff1313c210 */ /* 0x000fc40007ffe1ff */
[----:B------:R-:W-:Y:S01]  /*23c0*/  SEL R2, R0, R7, !P0 ;  /* 0x0000000700027207 */ /* 0x000fe20004000000 */
[----:B------:R-:W-:Y:S01]  /*23d0*/  VIADD R7, R16, 0xfffffffd ;  /* 0xfffffffd10077836 */ /* 0x000fe20000000000 */
[----:B------:R-:W-:Y:S01]  /*23e0*/  SEL R6, R0, R11, !P0 ;  /* 0x0000000b00067207 */ /* 0x000fe20004000000 */
[----:B------:R-:W-:Y:S01]  /*23f0*/  VIADD R11, R16, 0xfffffffc ;  /* 0xfffffffc100b7836 */ /* 0x000fe20000000000 */
[----:B------:R-:W-:Y:S01]  /*2400*/  SEL R8, R0, R19, !P0 ;  /* 0x0000001300087207 */ /* 0x000fe20004000000 */
[----:B---3--:R-:W-:Y:S01]  /*2410*/  IMAD R14, R2, R17, RZ ;  /* 0x00000011020e7224 */ /* 0x008fe200078e02ff */
[----:B------:R-:W-:Y:S01]  /*2420*/  SEL R252, R0, R21, !P0 ;  /* 0x0000001500fc7207 */ /* 0x000fe20004000000 */
[----:B-1----:R-:W-:Y:S01]  /*2430*/  IMAD R0, R9, R5, RZ ;  /* 0x0000000509007224 */ /* 0x002fe200078e02ff */
[----:B------:R-:W-:Y:S01]  /*2440*/  ISETP.GE.U32.AND P2, PT, R20, 0x7fffffdf, PT ;  /* 0x7fffffdf1400780c */ /* 0x000fe20003f46070 */
[-C--:B--2---:R-:W-:Y:S01]  /*2450*/  IMAD R13, R6, R17.reuse, RZ ;  /* 0x00000011060d7224 */ /* 0x084fe200078e02ff */
[----:B------:R-:W-:Y:S01]  /*2460*/  STL [R1+0x508], R14 ;  /* 0x0005080e01007387 */ /* 0x000fe20000100800 */
[-C--:B------:R-:W-:Y:S01]  /*2470*/  IMAD R12, R8, R17.reuse, RZ ;  /* 0x00000011080c7224 */ /* 0x080fe200078e02ff */
[----:B------:R-:W-:Y:S01]  /*2480*/  LEA R20, P0, R0, UR4, 0x2 ;  /* 0x0000000400147c11 */ /* 0x000fe2000f8010ff */
[----:B------:R-:W-:Y:S01]  /*2490*/  IMAD R252, R252, R17, RZ ;  /* 0x00000011fcfc7224 */ /* 0x000fe200078e02ff */
[----:B------:R-:W-:Y:S01]  /*24a0*/  IADD3 R18, R16, -0x1, RZ ;  /* 0xffffffff10127810 */ /* 0x000fe20007ffe0ff */
[----:B------:R-:W-:Y:S01]  /*24b0*/  STL [R1+0x504], R13 ;  /* 0x0005040d01007387 */ /* 0x000fe20000100800 */
[----:B------:R-:W-:Y:S01]  /*24c0*/  LEA.HI.X.SX32 R2, R0, UR5, 0x2, P0 ;  /* 0x0000000500027c11 */ /* 0x000fe200080f16ff */
[----:B------:R-:W-:Y:S01]  /*24d0*/  ULDC UR5, c[0x0][0x240] ;  /* 0x0000900000057ab9 */ /* 0x000fe20000000800 */
[----:B------:R-:W-:Y:S01]  /*24e0*/  ISETP.GE.U32.AND P1, PT, R18, 0x7fffffe0, PT ;  /* 0x7fffffe01200780c */ /* 0x000fe20003f26070 */
[----:B------:R-:W-:Y:S01]  /*24f0*/  IMAD R10, R10, UR5, RZ ;  /* 0x000000050a0a7c24 */ /* 0x000fe2000f8e02ff */
[----:B------:R-:W-:Y:S01]  /*2500*/  STL [R1+0x500], R12 ;  /* 0x0005000c01007387 */ /* 0x000fe20000100800 */
[----:B------:R-:W-:Y:S01]  /*2510*/  IMAD R23, R23, UR5, RZ ;  /* 0x0000000517177c24 */ /* 0x000fe2000f8e02ff */
[----:B------:R-:W-:Y:S01]  /*2520*/  IADD3 R18, R16, -0x5, RZ ;  /* 0xfffffffb10127810 */ /* 0x000fe20007ffe0ff */
[----:B------:R-:W-:Y:S01]  /*2530*/  IMAD R25, R25, UR5, RZ ;  /* 0x0000000519197c24 */ /* 0x000fe2000f8e02ff */
[CC--:B------:R-:W-:Y:S01]  /*2540*/  LEA R76, P0, R10.reuse, R20.reuse, 0x2 ;  /* 0x000000140a4c7211 */ /* 0x0c0fe200078010ff */
[----:B------:R-:W-:Y:S01]  /*2550*/  IMAD R27, R27, UR5, RZ ;  /* 0x000000051b1b7c24 */ /* 0x000fe2000f8e02ff */
[----:B------:R-:W-:Y:S01]  /*2560*/  LEA R48, P3, R23, R20, 0x2 ;  /* 0x0000001417307211 */ /* 0x000fe200078610ff */
[----:B------:R-:W-:Y:S01]  /*2570*/  IMAD R54, R49, UR5, RZ ;  /* 0x0000000531367c24 */ /* 0x000fe2000f8e02ff */
[----:B------:R-:W-:Y:S01]  /*2580*/  LEA.HI.X.SX32 R77, R10, R2, 0x2, P0 ;  /* 0x000000020a4d7211 */ /* 0x000fe200000f16ff */
        /* <DEDUP_REMOVED lines=16> */
[----:B------:R1:W-:Y:S01]  /*2690*/  STL [R1+0xb6c], R0 ;  /* 0x000b6c0001007387 */ /* 0x0003e20000100800 */
[----:B------:R-:W-:Y:S01]  /*26a0*/  LEA R78, P0, R33, R20, 0x2 ;  /* 0x00000014214e7211 */ /* 0x000fe200078010ff */
[----:B------:R-:W-:Y:S01]  /*26b0*/  IMAD R15, R41, UR5, RZ ;  /* 0x00000005290f7c24 */ /* 0x000fe2000f8e02ff */
[----:B------:R-:W-:Y:S01]  /*26c0*/  LEA.HI.X.SX32 R51, R31, R2, 0x2, P3 ;  /* 0x000000021f337211 */ /* 0x000fe200018f16ff */
[----:B------:R2:W-:Y:S01]  /*26d0*/  STL [R1+0x604], R10 ;  /* 0x0006040a01007387 */ /* 0x0005e20000100800 */
[----:B------:R-:W-:Y:S01]  /*26e0*/  LEA R36, P3, R35, R20, 0x2 ;  /* 0x0000001423247211 */ /* 0x000fe200078610ff */
[----:B------:R-:W-:Y:S01]  /*26f0*/  IMAD R42, R43, UR5, RZ ;  /* 0x000000052b2a7c24 */ /* 0x000fe2000f8e02ff */
[----:B------:R-:W-:Y:S01]  /*2700*/  LEA.HI.X.SX32 R79, R33, R2, 0x2, P0 ;  /* 0x00000002214f7211 */ /* 0x000fe200000f16ff */
[----:B------:R-:W-:Y:S01]  /*2710*/  STL [R1+0x600], R23 ;  /* 0x0006001701007387 */ /* 0x000fe20000100800 */
        /* <DEDUP_REMOVED lines=8> */
[----:B------:R-:W-:Y:S01]  /*27a0*/  ISETP.GE.U32.AND P6, PT, R18, 0x7fffffdc, PT ;  /* 0x7fffffdc1200780c */ /* 0x000fe20003fc6070 */
[----:B------:R-:W-:Y:S01]  /*27b0*/  IMAD R30, R55, UR5, RZ ;  /* 0x00000005371e7c24 */ /* 0x000fe2000f8e02ff */
[----:B------:R-:W-:Y:S01]  /*27c0*/  LEA R70, P0, R15, R20, 0x2 ;  /* 0x000000140f467211 */ /* 0x000fe200078010ff */
[----:B------:R-:W-:Y:S01]  /*27d0*/  STL [R1+0x57c], R29 ;  /* 0x00057c1d01007387 */ /* 0x000fe20000100800 */
[----:B------:R-:W-:Y:S01]  /*27e0*/  LEA.HI.X.SX32 R39, R56, R2, 0x2, P3 ;  /* 0x0000000238277211 */ /* 0x000fe200018f16ff */
[----:B----4-:R-:W-:Y:S01]  /*27f0*/  IMAD R9, R57, UR5, RZ ;  /* 0x0000000539097c24 */ /* 0x010fe2000f8e02ff */
[----:B------:R-:W-:Y:S01]  /*2800*/  LEA R18, P3, R42, R20, 0x2 ;  /* 0x000000142a127211 */ /* 0x000fe200078610ff */
[----:B------:R-:W-:Y:S01]  /*2810*/  STL [R1+0x578], R31 ;  /* 0x0005781f01007387 */ /* 0x000fe20000100800 */
[----:B------:R-:W-:Y:S01]  /*2820*/  LEA.HI.X.SX32 R71, R15, R2, 0x2, P0 ;  /* 0x000000020f477211 */ /* 0x000fe200000f16ff */
[----:B------:R-:W-:Y:S01]  /*2830*/  IMAD R8, R22, UR5, RZ ;  /* 0x0000000516087c24 */ /* 0x000fe2000f8e02ff */
[----:B------:R-:W-:Y:S01]  /*2840*/  LEA R74, P0, R45, R20, 0x2 ;  /* 0x000000142d4a7211 */ /* 0x000fe200078010ff */
[----:B------:R-:W-:Y:S01]  /*2850*/  STL [R1+0x574], R33 ;  /* 0x0005742101007387 */ /* 0x000fe20000100800 */
[-C--:B------:R-:W-:Y:S01]  /*2860*/  LEA.HI.X.SX32 R19, R42, R2.reuse, 0x2, P3 ;  /* 0x000000022a137211 */ /* 0x080fe200018f16ff */
[----:B------:R-:W-:Y:S01]  /*2870*/  IMAD R21, R59, UR5, RZ ;  /* 0x000000053b157c24 */ /* 0x000fe2000f8e02ff */
[----:B------:R-:W-:Y:S01]  /*2880*/  LEA.HI.X.SX32 R75, R45, R2, 0x2, P0 ;  /* 0x000000022d4b7211 */ /* 0x000fe200000f16ff */
[----:B------:R-:W-:Y:S01]  /*2890*/  STL [R1+0x570], R35 ;  /* 0x0005702301007387 */ /* 0x000fe20000100800 */
[----:B------:R-:W-:Y:S01]  /*28a0*/  ISETP.GE.U32.AND P4, PT, R7, 0x7fffffde, PT ;  /* 0x7fffffde0700780c */ /* 0x000fe20003f86070 */
[----:B------:R-:W-:Y:S01]  /*28b0*/  IMAD R7, R61, UR5, RZ ;  /* 0x000000053d077c24 */ /* 0x000fe2000f8e02ff */
[----:B------:R-:W-:Y:S01]  /*28c0*/  ISETP.GE.U32.AND P5, PT, R11, 0x7fffffdd, PT ;  /* 0x7fffffdd0b00780c */ /* 0x000fe20003fa6070 */
[----:B------:R3:W-:Y:S01]  /*28d0*/  STL [R1+0x56c], R60 ;  /* 0x00056c3c01007387 */ /* 0x0007e20000100800 */
[----:B-1----:R-:W-:Y:S01]  /*28e0*/  IMAD R0, R65, UR5, RZ ;  /* 0x0000000541007c24 */ /* 0x002fe2000f8e02ff */
[----:B------:R-:W1:Y:S01]  /*28f0*/  S2UR UR4, SR_CgaCtaId ;  /* 0x00000000000479c3 */ /* 0x000e620000008800 */
[----:B------:R-:W-:Y:S01]  /*2900*/  IMAD R17, R63, UR5, RZ ;  /* 0x000000053f117c24 */ /* 0x000fe2000f8e02ff */
[----:B------:R-:W-:Y:S01]  /*2910*/  STL [R1+0x568], R56 ;  /* 0x0005683801007387 */ /* 0x000fe20000100800 */
[----:B------:R-:W-:-:S02]  /*2920*/  IMAD R11, R24, UR5, RZ ;  /* 0x00000005180b7c24 */ /* 0x000fc4000f8e02ff */
[----:B--2---:R-:W-:Y:S01]  /*2930*/  IMAD R10, R26, UR5, RZ ;  /* 0x000000051a0a7c24 */ /* 0x004fe2000f8e02ff */
[----:B------:R2:W-:Y:S01]  /*2940*/  STL [R1+0x564], R15 ;  /* 0x0005640f01007387 */ /* 0x0005e20000100800 */
[----:B------:R-:W-:Y:S01]  /*2950*/  IMAD R3, R3, UR5, RZ ;  /* 0x0000000503037c24 */ /* 0x000fe2000f8e02ff */
[----:B---3--:R-:W-:Y:S01]  /*2960*/  LEA R60, P0, R54, R20, 0x2 ;  /* 0x00000014363c7211 */ /* 0x008fe200078010ff */
[----:B------:R-:W-:Y:S01]  /*2970*/  VIADD R6, R16, 0xfffffffa ;  /* 0xfffffffa10067836 */ /* 0x000fe20000000000 */
[----:B------:R3:W-:Y:S02]  /*2980*/  STL [R1+0x560], R42 ;  /* 0x0005602a01007387 */ /* 0x0007e40000100800 */
[----:B------:R-:W-:Y:S02]  /*2990*/  LEA.HI.X.SX32 R61, R54, R2, 0x2, P0 ;  /* 0x00000002363d7211 */ /* 0x000fe400000f16ff */
[----:B------:R-:W-:Y:S01]  /*29a0*/  STL [R1+0x55c], R45 ;  /* 0x00055c2d01007387 */ /* 0x000fe20000100800 */
[----:B------:R-:W-:Y:S01]  /*29b0*/  LEA R64, P0, R34, R20, 0x2 ;  /* 0x0000001422407211 */ /* 0x000fe200078010ff */
[----:B--2---:R-:W-:-:S02]  /*29c0*/  IMAD R15, R67, UR5, RZ ;  /* 0x00000005430f7c24 */ /* 0x004fc4000f8e02ff */
[----:B------:R2:W-:Y:S01]  /*29d0*/  STL [R1+0x558], R40 ;  /* 0x0005582801007387 */ /* 0x0005e20000100800 */
[----:B------:R-:W-:Y:S02]  /*29e0*/  LEA.HI.X.SX32 R65, R34, R2, 0x2, P0 ;  /* 0x0000000222417211 */ /* 0x000fe400000f16ff */
[CC--:B---3--:R-:W-:Y:S01]  /*29f0*/  LEA R42, P3, R40.reuse, R20.reuse, 0x2 ;  /* 0x00000014282a7211 */ /* 0x0c8fe200078610ff */
[----:B------:R-:W-:Y:S01]  /*2a00*/  STL [R1+0x554], R54 ;  /* 0x0005543601007387 */ /* 0x000fe20000100800 */
[C---:B------:R-:W-:Y:S01]  /*2a10*/  LEA R62, P0, R9.reuse, R20, 0x2 ;  /* 0x00000014093e7211 */ /* 0x040fe200078010ff */
[----:B-1----:R-:W-:Y:S01]  /*2a20*/  ULEA UR12, UR4, UR12, 0x18 ;  /* 0x0000000c040c7291 */ /* 0x002fe2000f8ec03f */
[-C--:B------:R-:W-:Y:S01]  /*2a30*/  LEA.HI.X.SX32 R43, R40, R2.reuse, 0x2, P3 ;  /* 0x00000002282b7211 */ /* 0x080fe200018f16ff */
[----:B------:R1:W-:Y:S01]  /*2a40*/  STL [R1+0x550], R52 ;  /* 0x0005503401007387 */ /* 0x0003e20000100800 */
[----:B------:R-:W-:Y:S01]  /*2a50*/  LEA.HI.X.SX32 R63, R9, R2, 0x2, P0 ;  /* 0x00000002093f7211 */ /* 0x000fe200000f16ff */
[----:B------:R-:W-:Y:S01]  /*2a60*/  ULDC UR4, c[0x0][0x230] ;  /* 0x00008c0000047ab9 */ /* 0x000fe20000000800 */
[-C--:B--2---:R-:W-:Y:S01]  /*2a70*/  LEA R40, P3, R52, R20.reuse, 0x2 ;  /* 0x0000001434287211 */ /* 0x084fe200078610ff */
[----:B------:R-:W-:Y:S01]  /*2a80*/  STL [R1+0x54c], R34 ;  /* 0x00054c2201007387 */ /* 0x000fe20000100800 */
[----:B------:R-:W-:-:S02]  /*2a90*/  LEA R66, P0, R7, R20, 0x2 ;  /* 0x0000001407427211 */ /* 0x000fc400078010ff */
[----:B------:R-:W-:Y:S01]  /*2aa0*/  LEA.HI.X.SX32 R41, R52, R2, 0x2, P3 ;  /* 0x0000000234297211 */ /* 0x000fe200018f16ff */
[----:B------:R-:W-:Y:S01]  /*2ab0*/  STL.64 [R1+0xc60], R76 ;  /* 0x000c604c01007387 */ /* 0x000fe20000100a00 */
[C---:B------:R-:W-:Y:S02]  /*2ac0*/  LEA R22, P3, R30.reuse, R20, 0x2 ;  /* 0x000000141e167211 */ /* 0x040fe400078610ff */
[-C--:B------:R-:W-:Y:S01]  /*2ad0*/  LEA.HI.X.SX32 R67, R7, R2.reuse, 0x2, P0 ;  /* 0x0000000207437211 */ /* 0x080fe200000f16ff */
[----:B------:R2:W-:Y:S01]  /*2ae0*/  STL [R1+0x548], R30 ;  /* 0x0005481e01007387 */ /* 0x0005e20000100800 */
[----:B------:R-:W-:Y:S02]  /*2af0*/  LEA.HI.X.SX32 R23, R30, R2, 0x2, P3 ;  /* 0x000000021e177211 */ /* 0x000fe400018f16ff */
[C---:B-1----:R-:W-:Y:S01]  /*2b00*/  LEA R52, P0, R0.reuse, R20, 0x2 ;  /* 0x0000001400347211 */ /* 0x042fe200078010ff */
[----:B------:R-:W-:Y:S03]  /*2b10*/  STL.64 [R1+0xc68], R48 ;  /* 0x000c683001007387 */ /* 0x000fe60000100a00 */
[----:B------:R-:W-:Y:S01]  /*2b20*/  LEA.HI.X.SX32 R53, R0, R2, 0x2, P0 ;  /* 0x0000000200357211 */ /* 0x000fe200000f16ff */
[----:B------:R1:W-:Y:S01]  /*2b30*/  STL [R1+0x544], R9 ;  /* 0x0005440901007387 */ /* 0x0003e20000100800 */
[----:B------:R-:W-:-:S02]  /*2b40*/  LEA R56, P0, R8, R20, 0x2 ;  /* 0x0000001408387211 */ /* 0x000fc400078010ff */
[C---:B--2---:R-:W-:Y:S01]  /*2b50*/  LEA R30, P3, R21.reuse, R20, 0x2 ;  /* 0x00000014151e7211 */ /* 0x044fe200078610ff */
[----:B------:R-:W-:Y:S01]  /*2b60*/  STL.64 [R1+0xc70], R46 ;  /* 0x000c702e01007387 */ /* 0x000fe20000100a00 */
[-C--:B------:R-:W-:Y:S02]  /*2b70*/  LEA.HI.X.SX32 R57, R8, R2.reuse, 0x2, P0 ;  /* 0x0000000208397211 */ /* 0x080fe400000f16ff */
[----:B------:R-:W-:Y:S01]  /*2b80*/  LEA.HI.X.SX32 R31, R21, R2, 0x2, P3 ;  /* 0x00000002151f7211 */ /* 0x000fe200018f16ff */
[----:B------:R-:W-:Y:S01]  /*2b90*/  STL.64 [R1+0xc78], R80 ;  /* 0x000c785001007387 */ /* 0x000fe20000100a00 */
[CC--:B------:R-:W-:Y:S01]  /*2ba0*/  LEA R34, P3, R17.reuse, R20.reuse, 0x2 ;  /* 0x0000001411227211 */ /* 0x0c0fe200078610ff */
[----:B-1----:R-:W-:Y:S01]  /*2bb0*/  IMAD R9, R28, UR5, RZ ;  /* 0x000000051c097c24 */ /* 0x002fe2000f8e02ff */
[----:B------:R-:W-:Y:S01]  /*2bc0*/  LEA R54, P0, R10, R20, 0x2 ;  /* 0x000000140a367211 */ /* 0x000fe200078010ff */
[----:B------:R-:W-:Y:S01]  /*2bd0*/  STL [R1+0x540], R21 ;  /* 0x0005401501007387 */ /* 0x000fe20000100800 */
[----:B------:R-:W-:-:S02]  /*2be0*/  LEA.HI.X.SX32 R35, R17, R2, 0x2, P3 ;  /* 0x0000000211237211 */ /* 0x000fc400018f16ff */
[----:B------:R-:W-:Y:S01]  /*2bf0*/  LEA.HI.X.SX32 R55, R10, R2, 0x2, P0 ;  /* 0x000000020a377211 */ /* 0x000fe200000f16ff */
[----:B------:R-:W-:Y:S04]  /*2c00*/  STL.64 [R1+0xc88], R68 ;  /* 0x000c884401007387 */ /* 0x000fe80000100a00 */
[----:B------:R1:W-:Y:S04]  /*2c10*/  STL [R1+0x53c], R7 ;  /* 0x00053c0701007387 */ /* 0x0003e80000100800 */
[----:B------:R-:W-:Y:S04]  /*2c20*/  STL [R1+0x538], R17 ;  /* 0x0005381101007387 */ /* 0x000fe80000100800 */
[----:B------:R2:W-:Y:S01]  /*2c30*/  STL [R1+0x534], R0 ;  /* 0x0005340001007387 */ /* 0x0005e20000100800 */
[----:B-1----:R-:W-:Y:S01]  /*2c40*/  IMAD R7, R32, UR5, RZ ;  /* 0x0000000520077c24 */ /* 0x002fe2000f8e02ff */
[----:B------:R-:W-:-:S02]  /*2c50*/  LEA R32, P3, R15, R20, 0x2 ;  /* 0x000000140f207211 */ /* 0x000fc400078610ff */
[----:B------:R-:W-:Y:S02]  /*2c60*/  STL [R1+0x530], R15 ;  /* 0x0005300f01007387 */ /* 0x000fe40000100800 */
[----:B------:R-:W-:Y:S02]  /*2c70*/  LEA.HI.X.SX32 R33, R15, R2, 0x2, P3 ;  /* 0x000000020f217211 */ /* 0x000fe400018f16ff */
[----:B------:R1:W-:Y:S01]  /*2c80*/  STL [R1+0x52c], R8 ;  /* 0x00052c0801007387 */ /* 0x0003e20000100800 */
[C---:B------:R-:W-:Y:S01]  /*2c90*/  LEA R26, P3, R11.reuse, R20, 0x2 ;  /* 0x000000140b1a7211 */ /* 0x040fe200078610ff */
[----:B--2---:R-:W-:Y:S02]  /*2ca0*/  IMAD R0, R44, UR5, RZ ;  /* 0x000000052c007c24 */ /* 0x004fe4000f8e02ff */
[----:B------:R-:W-:Y:S01]  /*2cb0*/  STL [R1+0x528], R11 ;  /* 0x0005280b01007387 */ /* 0x000fe20000100800 */
[----:B------:R-:W-:Y:S02]  /*2cc0*/  LEA.HI.X.SX32 R27, R11, R2, 0x2, P3 ;  /* 0x000000020b1b7211 */ /* 0x000fe400018f16ff */
[-C--:B------:R-:W-:Y:S01]  /*2cd0*/  LEA R24, P3, R9, R20.reuse, 0x2 ;  /* 0x0000001409187211 */ /* 0x080fe200078610ff */
[----:B------:R-:W-:Y:S01]  /*2ce0*/  STL [R1+0x524], R10 ;  /* 0x0005240a01007387 */ /* 0x000fe20000100800 */
[----:B-1----:R-:W-:Y:S01]  /*2cf0*/  IMAD R8, R58, UR5, RZ ;  /* 0x000000053a087c24 */ /* 0x002fe2000f8e02ff */
[----:B------:R-:W-:-:S02]  /*2d00*/  LEA R58, P0, R7, R20, 0x2 ;  /* 0x00000014073a7211 */ /* 0x000fc400078010ff */
[----:B------:R-:W-:Y:S01]  /*2d10*/  STL [R1+0x520], R9 ;  /* 0x0005200901007387 */ /* 0x000fe20000100800 */
[----:B------:R-:W-:Y:S02]  /*2d20*/  LEA.HI.X.SX32 R25, R9, R2, 0x2, P3 ;  /* 0x0000000209197211 */ /* 0x000fe400018f16ff */
[----:B------:R-:W-:Y:S01]  /*2d30*/  LEA R28, P3, R0, R20, 0x2 ;  /* 0x00000014001c7211 */ /* 0x000fe200078610ff */
[----:B------:R1:W-:Y:S01]  /*2d40*/  STL [R1+0x51c], R7 ;  /* 0x00051c0701007387 */ /* 0x0003e20000100800 */
[----:B------:R-:W-:Y:S02]  /*2d50*/  LEA.HI.X.SX32 R59, R7, R2, 0x2, P0 ;  /* 0x00000002073b7211 */ /* 0x000fe400000f16ff */
[----:B------:R-:W-:Y:S01]  /*2d60*/  LEA R44, P0, R8, R20, 0x2 ;  /* 0x00000014082c7211 */ /* 0x000fe200078010ff */
[----:B------:R2:W-:Y:S01]  /*2d70*/  STL [R1+0x518], R0 ;  /* 0x0005180001007387 */ /* 0x0005e20000100800 */
[----:B------:R-:W-:Y:S02]  /*2d80*/  LEA.HI.X.SX32 R29, R0, R2, 0x2, P3 ;  /* 0x00000002001d7211 */ /* 0x000fe400018f16ff */
[C---:B------:R-:W-:Y:S01]  /*2d90*/  LEA R20, P3, R3.reuse, R20, 0x2 ;  /* 0x0000001403147211 */ /* 0x040fe200078610ff */
[----:B------:R-:W-:Y:S01]  /*2da0*/  STL [R1+0x514], R8 ;  /* 0x0005140801007387 */ /* 0x000fe20000100800 */
[-C--:B------:R-:W-:Y:S01]  /*2db0*/  LEA.HI.X.SX32 R45, R8, R2.reuse, 0x2, P0 ;  /* 0x00000002082d7211 */ /* 0x080fe200000f16ff */
[----:B-1----:R-:W-:Y:S01]  /*2dc0*/  IMAD.SHL.U32 R7, R14, 0x4, RZ ;  /* 0x000000040e077824 */ /* 0x002fe200078e00ff */
[----:B------:R-:W-:Y:S01]  /*2dd0*/  LEA.HI.X.SX32 R21, R3, R2, 0x2, P3 ;  /* 0x0000000203157211 */ /* 0x000fe200018f16ff */
[----:B------:R1:W-:Y:S01]  /*2de0*/  STL [R1+0x510], R3 ;  /* 0x0005100301007387 */ /* 0x0003e20000100800 */
[----:B------:R-:W-:-:S02]  /*2df0*/  IMAD.SHL.U32 R2, R252, 0x4, RZ ;  /* 0x00000004fc027824 */ /* 0x000fc400078e00ff */
[----:B--2---:R-:W-:Y:S01]  /*2e00*/  IMAD.SHL.U32 R0, R13, 0x4, RZ ;  /* 0x000000040d007824 */ /* 0x004fe200078e00ff */
[----:B------:R-:W-:Y:S01]  /*2e10*/  STL [R1+0x964], R7 ;  /* 0x0009640701007387 */ /* 0x000fe20000100800 */
[----:B------:R-:W-:-:S03]  /*2e20*/  IADD3 R82, P0, R7, UR6, RZ ;  /* 0x0000000607527c10 */ /* 0x000fc6000ff1e0ff */
[----:B------:R2:W-:Y:S01]  /*2e30*/  STL [R1+0x960], R0 ;  /* 0x0009600001007387 */ /* 0x0005e20000100800 */
[----:B------:R-:W-:Y:S01]  /*2e40*/  IADD3 R84, P3, R0, UR6, RZ ;  /* 0x0000000600547c10 */ /* 0x000fe2000ff7e0ff */
[----:B-1----:R-:W-:Y:S01]  /*2e50*/  IMAD R3, R4, 0x3, RZ ;  /* 0x0000000304037824 */ /* 0x002fe200078e02ff */
[----:B------:R-:W-:Y:S02]  /*2e60*/  LEA.HI.X.SX32 R83, R14, UR7, 0x2, P0 ;  /* 0x000000070e537c11 */ /* 0x000fe400080f16ff */
[----:B------:R-:W-:Y:S02]  /*2e70*/  LEA.HI.X.SX32 R85, R13, UR7, 0x2, P3 ;  /* 0x000000070d557c11 */ /* 0x000fe400098f16ff */
[----:B------:R-:W-:Y:S01]  /*2e80*/  ISETP.GE.U32.AND P0, PT, R6, 0x7fffffdb, PT ;  /* 0x7fffffdb0600780c */ /* 0x000fe20003f06070 */
[----:B------:R-:W-:Y:S01]  /*2e90*/  IMAD.WIDE R106, R3, 0x4, R82 ;  /* 0x00000004036a7825 */ /* 0x000fe200078e0252 */
[----:B--2---:R-:W-:-:S03]  /*2ea0*/  SHF.L.U32 R0, R12, 0x2, RZ ;  /* 0x000000020c007819 */ /* 0x004fc600000006ff */
[--C-:B------:R-:W-:Y:S01]  /*2eb0*/  IMAD.WIDE R92, R4, 0x4, R84.reuse ;  /* 0x00000004045c7825 */ /* 0x100fe200078e0254 */
[----:B------:R-:W-:Y:S01]  /*2ec0*/  IADD3 R86, P3, R0, UR6, RZ ;  /* 0x0000000600567c10 */ /* 0x000fe2000ff7e0ff */
[----:B------:R1:W-:Y:S02]  /*2ed0*/  STL [R1+0x95c], R0 ;  /* 0x00095c0001007387 */ /* 0x0003e40000100800 */
[----:B------:R-:W-:Y:S01]  /*2ee0*/  IMAD.WIDE R108, R3, 0x4, R84 ;  /* 0x00000004036c7825 */ /* 0x000fe200078e0254 */
[----:B------:R-:W-:Y:S01]  /*2ef0*/  LEA.HI.X.SX32 R87, R12, UR7, 0x2, P3 ;  /* 0x000000070c577c11 */ /* 0x000fe200098f16ff */
[----:B------:R2:W-:Y:S02]  /*2f00*/  STL [R1+0x958], R2 ;  /* 0x0009580201007387 */ /* 0x0005e40000100800 */
[----:B------:R-:W-:Y:S02]  /*2f10*/  IMAD.WIDE R94, R4, 0x4, R86 ;  /* 0x00000004045e7825 */ /* 0x000fe400078e0256 */
[----:B------:R3:W-:Y:S02]  /*2f20*/  STL [R1+0xb70], R252 ;  /* 0x000b70fc01007387 */ /* 0x0007e40000100800 */
[----:B-1----:R-:W-:Y:S01]  /*2f30*/  IMAD.SHL.U32 R0, R88, 0x10, RZ ;  /* 0x0000001058007824 */ /* 0x002fe200078e00ff */
[----:B------:R-:W-:Y:S01]  /*2f40*/  IADD3 R88, P3, R2, UR6, RZ ;  /* 0x0000000602587c10 */ /* 0x000fe2000ff7e0ff */
[----:B--2---:R-:W-:-:S02]  /*2f50*/  VIADD R2, R16, 0xfffffff9 ;  /* 0xfffffff910027836 */ /* 0x004fc40000000000 */
[----:B------:R-:W-:Y:S01]  /*2f60*/  IMAD.WIDE R110, R3, 0x4, R86 ;  /* 0x00000004036e7825 */ /* 0x000fe200078e0256 */
[----:B------:R-:W-:Y:S02]  /*2f70*/  LOP3.LUT R17, R0, 0x70, RZ, 0xc0, !PT ;  /* 0x0000007000117812 */ /* 0x000fe400078ec0ff */
[----:B------:R-:W-:Y:S02]  /*2f80*/  LEA.HI.X.SX32 R89, R252, UR7, 0x2, P3 ;  /* 0x00000007fc597c11 */ /* 0x000fe400098f16ff */
[----:B------:R-:W-:Y:S01]  /*2f90*/  LEA R17, R90, R17, 0x7 ;  /* 0x000000115a117211 */ /* 0x000fe200078e38ff */
[----:B------:R-:W-:Y:S01]  /*2fa0*/  IMAD.WIDE R90, R4, 0x4, R82 ;  /* 0x00000004045a7825 */ /* 0x000fe200078e0252 */
[----:B------:R-:W-:Y:S01]  /*2fb0*/  ISETP.GE.U32.AND P3, PT, R2, 0x7fffffda, PT ;  /* 0x7fffffda0200780c */ /* 0x000fe20003f66070 */
[----:B---3--:R-:W1:Y:S01]  /*2fc0*/  LDC R252, c[0x0][0x230] ;  /* 0x00008c00fffc7b82 */ /* 0x008e620000000800 */
[----:B------:R-:W-:Y:S01]  /*2fd0*/  SHF.L.U32 R0, R4, 0x1, RZ ;  /* 0x0000000104007819 */ /* 0x000fe200000006ff */
[C---:B------:R-:W-:Y:S01]  /*2fe0*/  VIADD R242, R17.reuse, UR12 ;  /* 0x0000000c11f27c36 */ /* 0x040fe20008000000 */
[----:B------:R-:W-:Y:S01]  /*2ff0*/  LOP3.LUT R8, R17, 0x50, RZ, 0x3c, !PT ;  /* 0x0000005011087812 */ /* 0x000fe200078e3cff */
[----:B------:R-:W-:-:S02]  /*3000*/  VIADD R2, R16, 0xfffffff8 ;  /* 0xfffffff810027836 */ /* 0x000fc40000000000 */
[----:B------:R-:W-:Y:S01]  /*3010*/  IMAD.WIDE R96, R4, 0x4, R88 ;  /* 0x0000000404607825 */ /* 0x000fe200078e0258 */
[----:B------:R-:W-:Y:S01]  /*3020*/  @!PT LDS RZ, [RZ] ;  /* 0x00000000fffff984 */ /* 0x000fe20000000800 */
[----:B------:R-:W-:Y:S01]  /*3030*/  @!PT LDS RZ, [RZ] ;  /* 0x00000000fffff984 */ /* 0x000fe20000000800 */
[----:B------:R-:W-:Y:S01]  /*3040*/  @!PT LDS RZ, [RZ] ;  /* 0x00000000fffff984 */ /* 0x000fe20000000800 */
[----:B------:R-:W-:Y:S03]  /*3050*/  LDGSTS.E [R242], desc[UR16][R82.64], !P1 ;  /* 0x0000000052f27fae */ /* 0x000fe6000c921850 */
[C---:B------:R-:W-:Y:S01]  /*3060*/  IMAD.WIDE R98, R0.reuse, 0x4, R82 ;  /* 0x0000000400627825 */ /* 0x040fe200078e0252 */
[----:B------:R-:W-:Y:S03]  /*3070*/  LDGSTS.E [R242+0x4000], desc[UR16][R84.64], !P1 ;  /* 0x0400000054f27fae */ /* 0x000fe6000c921850 */
[C---:B------:R-:W-:Y:S01]  /*3080*/  IMAD.WIDE R100, R0.reuse, 0x4, R84 ;  /* 0x0000000400647825 */ /* 0x040fe200078e0254 */
[----:B------:R-:W-:Y:S03]  /*3090*/  LDGSTS.E [R242+0x8000], desc[UR16][R86.64], !P1 ;  /* 0x0800000056f27fae */ /* 0x000fe6000c921850 */
[----:B------:R-:W-:Y:S01]  /*30a0*/  IMAD.WIDE R102, R0, 0x4, R86 ;  /* 0x0000000400667825 */ /* 0x000fe200078e0256 */
[----:B------:R-:W-:Y:S01]  /*30b0*/  LDGSTS.E [R242+0xc000], desc[UR16][R88.64], !P1 ;  /* 0x0c00000058f27fae */ /* 0x000fe2000c921850 */
[----:B------:R-:W-:-:S02]  /*30c0*/  ISETP.GE.U32.AND P1, PT, R2, 0x7fffffd9, PT ;  /* 0x7fffffd90200780c */ /* 0x000fc40003f26070 */
[----:B------:R-:W-:Y:S01]  /*30d0*/  VIADD R2, R16, 0xfffffff7 ;  /* 0xfffffff710027836 */ /* 0x000fe20000000000 */
[----:B------:R-:W-:Y:S01]  /*30e0*/  LDGSTS.E [R242+0x4], desc[UR16][R90.64], !P2 ;  /* 0x000040005af27fae */ /* 0x000fe2000d121850 */
[----:B------:R-:W-:-:S03]  /*30f0*/  IMAD.WIDE R104, R0, 0x4, R88 ;  /* 0x0000000400687825 */ /* 0x000fc600078e0258 */
[----:B------:R-:W-:Y:S01]  /*3100*/  LDGSTS.E [R242+0x4004], desc[UR16][R92.64], !P2 ;  /* 0x040040005cf27fae */ /* 0x000fe2000d121850 */
[----:B------:R-:W-:-:S03]  /*3110*/  IMAD.WIDE R112, R3, 0x4, R88 ;  /* 0x0000000403707825 */ /* 0x000fc600078e0258 */
[----:B------:R-:W-:Y:S04]  /*3120*/  LDGSTS.E [R242+0x8004], desc[UR16][R94.64], !P2 ;  /* 0x080040005ef27fae */ /* 0x000fe8000d121850 */
[----:B------:R-:W-:Y:S01]  /*3130*/  LDGSTS.E [R242+0xc004], desc[UR16][R96.64], !P2 ;  /* 0x0c00400060f27fae */ /* 0x000fe2000d121850 */
[----:B------:R-:W-:Y:S01]  /*3140*/  ISETP.GE.U32.AND P2, PT, R2, 0x7fffffd8, PT ;  /* 0x7fffffd80200780c */ /* 0x000fe20003f46070 */
[----:B------:R-:W-:Y:S02]  /*3150*/  VIADD R2, R16, 0xfffffff6 ;  /* 0xfffffff610027836 */ /* 0x000fe40000000000 */
[----:B------:R2:W-:Y:S04]  /*3160*/  STL [R1+0x708], R0 ;  /* 0x0007080001007387 */ /* 0x0005e80000100800 */
[----:B------:R-:W-:Y:S04]  /*3170*/  LDGSTS.E [R242+0x8], desc[UR16][R98.64], !P4 ;  /* 0x0000800062f27fae */ /* 0x000fe8000e121850 */
[----:B------:R3:W-:Y:S01]  /*3180*/  STL [R1+0x704], R3 ;  /* 0x0007040301007387 */ /* 0x0007e20000100800 */
[----:B--2---:R-:W-:-:S03]  /*3190*/  IMAD.SHL.U32 R0, R4, 0x4, RZ ;  /* 0x0000000404007824 */ /* 0x004fc600078e00ff */
[----:B------:R-:W-:Y:S01]  /*31a0*/  LDGSTS.E [R242+0x4008], desc[UR16][R100.64], !P4 ;  /* 0x0400800064f27fae */ /* 0x000fe2000e121850 */
[----:B------:R-:W-:-:S03]  /*31b0*/  IMAD.WIDE R114, R0, 0x4, R82 ;  /* 0x0000000400727825 */ /* 0x000fc600078e0252 */
[----:B------:R-:W-:Y:S01]  /*31c0*/  LDGSTS.E [R242+0x8008], desc[UR16][R102.64], !P4 ;  /* 0x0800800066f27fae */ /* 0x000fe2000e121850 */
[----:B---3--:R-:W-:Y:S01]  /*31d0*/  LOP3.LUT R3, R17, 0x10, RZ, 0x3c, !PT ;  /* 0x0000001011037812 */ /* 0x008fe200078e3cff */
[----:B------:R-:W-:Y:S02]  /*31e0*/  IMAD.WIDE R116, R0, 0x4, R84 ;  /* 0x0000000400747825 */ /* 0x000fe400078e0254 */
[----:B------:R-:W-:Y:S01]  /*31f0*/  LDGSTS.E [R242+0xc008], desc[UR16][R104.64], !P4 ;  /* 0x0c00800068f27fae */ /* 0x000fe2000e121850 */
[----:B------:R-:W-:Y:S01]  /*3200*/  ISETP.GE.U32.AND P4, PT, R2, 0x7fffffd7, PT ;  /* 0x7fffffd70200780c */ /* 0x000fe20003f86070 */
[----:B------:R-:W-:Y:S02]  /*3210*/  VIADD R2, R16, 0xfffffff5 ;  /* 0xfffffff510027836 */ /* 0x000fe40000000000 */
[----:B------:R-:W-:Y:S01]  /*3220*/  LDGSTS.E [R242+0xc], desc[UR16][R106.64], !P5 ;  /* 0x0000c0006af27fae */ /* 0x000fe2000e921850 */
[----:B------:R-:W-:Y:S02]  /*3230*/  VIADD R11, R3, UR12 ;  /* 0x0000000c030b7c36 */ /* 0x000fe40008000000 */
[C---:B------:R-:W-:Y:S01]  /*3240*/  IMAD.WIDE R118, R0.reuse, 0x4, R86 ;  /* 0x0000000400767825 */ /* 0x040fe200078e0256 */
[----:B------:R2:W-:Y:S03]  /*3250*/  STL [R1+0x700], R0 ;  /* 0x0007000001007387 */ /* 0x0005e60000100800 */
[----:B------:R-:W-:Y:S01]  /*3260*/  IMAD.WIDE R120, R0, 0x4, R88 ;  /* 0x0000000400787825 */ /* 0x000fe200078e0258 */
[----:B------:R-:W-:Y:S03]  /*3270*/  LDGSTS.E [R242+0x400c], desc[UR16][R108.64], !P5 ;  /* 0x0400c0006cf27fae */ /* 0x000fe6000e921850 */
[C---:B------:R-:W-:Y:S01]  /*3280*/  IMAD R3, R4.reuse, 0x7, RZ ;  /* 0x0000000704037824 */ /* 0x040fe200078e02ff */
[----:B------:R-:W-:Y:S01]  /*3290*/  LDGSTS.E [R242+0x800c], desc[UR16][R110.64], !P5 ;  /* 0x0800c0006ef27fae */ /* 0x000fe2000e921850 */
[----:B--2---:R-:W-:-:S03]  /*32a0*/  IMAD R0, R4, 0x5, RZ ;  /* 0x0000000504007824 */ /* 0x004fc600078e02ff */
[----:B------:R-:W-:Y:S01]  /*32b0*/  LDGSTS.E [R242+0xc00c], desc[UR16][R112.64], !P5 ;  /* 0x0c00c00070f27fae */ /* 0x000fe2000e921850 */
[----:B------:R-:W-:Y:S01]  /*32c0*/  ISETP.GE.U32.AND P5, PT, R2, 0x7fffffd6, PT ;  /* 0x7fffffd60200780c */ /* 0x000fe20003fa6070 */
[----:B------:R-:W-:Y:S01]  /*32d0*/  IMAD.WIDE R122, R0, 0x4, R82 ;  /* 0x00000004007a7825 */ /* 0x000fe200078e0252 */
[----:B------:R-:W-:Y:S01]  /*32e0*/  IADD3 R2, R16, -0xc, RZ ;  /* 0xfffffff410027810 */ /* 0x000fe20007ffe0ff */
[----:B------:R-:W-:Y:S02]  /*32f0*/  LDGSTS.E [R11], desc[UR16][R114.64], !P6 ;  /* 0x00000000720b7fae */ /* 0x000fe4000f121850 */
[C---:B------:R-:W-:Y:S02]  /*3300*/  IMAD.WIDE R124, R0.reuse, 0x4, R84 ;  /* 0x00000004007c7825 */ /* 0x040fe400078e0254 */
[----:B------:R-:W-:Y:S02]  /*3310*/  LDGSTS.E [R11+0x4000], desc[UR16][R116.64], !P6 ;  /* 0x04000000740b7fae */ /* 0x000fe4000f121850 */
[----:B------:R-:W-:-:S02]  /*3320*/  IMAD.WIDE R126, R0, 0x4, R86 ;  /* 0x00000004007e7825 */ /* 0x000fc400078e0256 */
[----:B------:R-:W-:Y:S02]  /*3330*/  LDGSTS.E [R11+0x8000], desc[UR16][R118.64], !P6 ;  /* 0x08000000760b7fae */ /* 0x000fe4000f121850 */
[----:B------:R-:W-:Y:S02]  /*3340*/  IMAD.WIDE R128, R0, 0x4, R88 ;  /* 0x0000000400807825 */ /* 0x000fe400078e0258 */
[----:B------:R2:W-:Y:S02]  /*3350*/  STL [R1+0x6fc], R0 ;  /* 0x0006fc0001007387 */ /* 0x0005e40000100800 */
[----:B------:R-:W-:Y:S02]  /*3360*/  IMAD.WIDE R138, R3, 0x4, R82 ;  /* 0x00000004038a7825 */ /* 0x000fe400078e0252 */
[----:B------:R-:W-:Y:S01]  /*3370*/  LDGSTS.E [R11+0xc000], desc[UR16][R120.64], !P6 ;  /* 0x0c000000780b7fae */ /* 0x000fe2000f121850 */
[----:B------:R-:W-:Y:S01]  /*3380*/  ISETP.GE.U32.AND P6, PT, R2, 0x7fffffd5, PT ;  /* 0x7fffffd50200780c */ /* 0x000fe20003fc6070 */
[----:B------:R-:W-:-:S02]  /*3390*/  VIADD R2, R16, 0xfffffff3 ;  /* 0xfffffff310027836 */ /* 0x000fc40000000000 */
[----:B------:R-:W-:Y:S01]  /*33a0*/  LDGSTS.E [R11+0x4], desc[UR16][R122.64], !P0 ;  /* 0x000040007a0b7fae */ /* 0x000fe2000c121850 */
[----:B------:R-:W-:-:S03]  /*33b0*/  IMAD.WIDE R140, R3, 0x4, R84 ;  /* 0x00000004038c7825 */ /* 0x000fc600078e0254 */
[----:B------:R-:W-:Y:S01]  /*33c0*/  LDGSTS.E [R11+0x4004], desc[UR16][R124.64], !P0 ;  /* 0x040040007c0b7fae */ /* 0x000fe2000c121850 */
[----:B--2---:R-:W-:Y:S02]  /*33d0*/  IMAD R0, R4, 0x6, RZ ;  /* 0x0000000604007824 */ /* 0x004fe400078e02ff */
[C---:B------:R-:W-:Y:S01]  /*33e0*/  IMAD.WIDE R142, R3.reuse, 0x4, R86 ;  /* 0x00000004038e7825 */ /* 0x040fe200078e0256 */
[----:B------:R-:W-:Y:S03]  /*33f0*/  LDGSTS.E [R11+0x8004], desc[UR16][R126.64], !P0 ;  /* 0x080040007e0b7fae */ /* 0x000fe6000c121850 */
[----:B------:R-:W-:Y:S01]  /*3400*/  IMAD.WIDE R130, R0, 0x4, R82 ;  /* 0x0000000400827825 */ /* 0x000fe200078e0252 */
[----:B------:R-:W-:Y:S01]  /*3410*/  LDGSTS.E [R11+0xc004], desc[UR16][R128.64], !P0 ;  /* 0x0c004000800b7fae */ /* 0x000fe2000c121850 */
[----:B------:R-:W-:Y:S02]  /*3420*/  ISETP.GE.U32.AND P0, PT, R2, 0x7fffffd4, PT ;  /* 0x7fffffd40200780c */ /* 0x000fe40003f06070 */
[C---:B------:R-:W-:Y:S01]  /*3430*/  IMAD.WIDE R132, R0.reuse, 0x4, R84 ;  /* 0x0000000400847825 */ /* 0x040fe200078e0254 */
[----:B------:R2:W-:Y:S03]  /*3440*/  STL [R1+0x6f8], R0 ;  /* 0x0006f80001007387 */ /* 0x0005e60000100800 */
[C---:B------:R-:W-:Y:S01]  /*3450*/  IMAD.WIDE R134, R0.reuse, 0x4, R86 ;  /* 0x0000000400867825 */ /* 0x040fe200078e0256 */
[----:B------:R-:W-:Y:S03]  /*3460*/  LDGSTS.E [R11+0x8], desc[UR16][R130.64], !P3 ;  /* 0x00008000820b7fae */ /* 0x000fe6000d921850 */
[--C-:B------:R-:W-:Y:S01]  /*3470*/  IMAD.WIDE R136, R0, 0x4, R88.reuse ;  /* 0x0000000400887825 */ /* 0x100fe200078e0258 */
[----:B------:R3:W-:Y:S03]  /*3480*/  STL [R1+0x6f4], R3 ;  /* 0x0006f40301007387 */ /* 0x0007e60000100800 */
[----:B------:R-:W-:Y:S01]  /*3490*/  VIADD R2, R16, 0xfffffff2 ;  /* 0xfffffff210027836 */ /* 0x000fe20000000000 */
[----:B------:R-:W-:Y:S01]  /*34a0*/  LDGSTS.E [R11+0x4008], desc[UR16][R132.64], !P3 ;  /* 0x04008000840b7fae */ /* 0x000fe2000d921850 */
[----:B------:R-:W-:-:S03]  /*34b0*/  IMAD.WIDE R144, R3, 0x4, R88 ;  /* 0x0000000403907825 */ /* 0x000fc600078e0258 */
[----:B------:R-:W-:Y:S01]  /*34c0*/  LDGSTS.E [R11+0x8008], desc[UR16][R134.64], !P3 ;  /* 0x08008000860b7fae */ /* 0x000fe2000d921850 */
[----:B--2---:R-:W-:Y:S01]  /*34d0*/  IMAD.SHL.U32 R0, R4, 0x8, RZ ;  /* 0x0000000804007824 */ /* 0x004fe200078e00ff */
[----:B---3--:R-:W-:Y:S02]  /*34e0*/  LOP3.LUT R3, R17, 0x20, RZ, 0x3c, !PT ;  /* 0x0000002011037812 */ /* 0x008fe400078e3cff */
[----:B------:R-:W-:Y:S01]  /*34f0*/  LDGSTS.E [R11+0xc008], desc[UR16][R136.64], !P3 ;  /* 0x0c008000880b7fae */ /* 0x000fe2000d921850 */
[----:B------:R-:W-:Y:S01]  /*3500*/  ISETP.GE.U32.AND P3, PT, R2, 0x7fffffd3, PT ;  /* 0x7fffffd30200780c */ /* 0x000fe20003f66070 */
[----:B------:R-:W-:Y:S01]  /*3510*/  IMAD.WIDE R146, R0, 0x4, R82 ;  /* 0x0000000400927825 */ /* 0x000fe200078e0252 */
[----:B------:R-:W-:Y:S01]  /*3520*/  IADD3 R2, R16, -0xf, RZ ;  /* 0xfffffff110027810 */ /* 0x000fe20007ffe0ff */
[----:B------:R-:W-:Y:S02]  /*3530*/  LDGSTS.E [R11+0xc], desc[UR16][R138.64], !P1 ;  /* 0x0000c0008a0b7fae */ /* 0x000fe4000c921850 */
[----:B------:R-:W-:-:S02]  /*3540*/  VIADD R10, R3, UR12 ;  /* 0x0000000c030a7c36 */ /* 0x000fc40008000000 */
[----:B------:R2:W-:Y:S01]  /*3550*/  STL [R1+0x6f0], R0 ;  /* 0x0006f00001007387 */ /* 0x0005e20000100800 */
[----:B------:R-:W-:-:S03]  /*3560*/  IMAD.WIDE R148, R0, 0x4, R84 ;  /* 0x0000000400947825 */ /* 0x000fc600078e0254 */
[----:B------:R-:W-:Y:S01]  /*3570*/  LDGSTS.E [R11+0x400c], desc[UR16][R140.64], !P1 ;  /* 0x0400c0008c0b7fae */ /* 0x000fe2000c921850 */
[----:B------:R-:W-:-:S03]  /*3580*/  IMAD.WIDE R150, R0, 0x4, R86 ;  /* 0x0000000400967825 */ /* 0x000fc600078e0256 */
[----:B------:R-:W-:Y:S01]  /*3590*/  LDGSTS.E [R11+0x800c], desc[UR16][R142.64], !P1 ;  /* 0x0800c0008e0b7fae */ /* 0x000fe2000c921850 */
[----:B------:R-:W-:-:S03]  /*35a0*/  IMAD.WIDE R152, R0, 0x4, R88 ;  /* 0x0000000400987825 */ /* 0x000fc600078e0258 */
[----:B------:R-:W-:Y:S01]  /*35b0*/  LDGSTS.E [R11+0xc00c], desc[UR16][R144.64], !P1 ;  /* 0x0c00c000900b7fae */ /* 0x000fe2000c921850 */
[----:B--2---:R-:W-:Y:S01]  /*35c0*/  IMAD R0, R4, 0x9, RZ ;  /* 0x0000000904007824 */ /* 0x004fe200078e02ff */
[----:B------:R-:W-:Y:S01]  /*35d0*/  ISETP.GE.U32.AND P1, PT, R2, 0x7fffffd2, PT ;  /* 0x7fffffd20200780c */ /* 0x000fe20003f26070 */
[----:B------:R-:W-:Y:S01]  /*35e0*/  VIADD R2, R16, 0xfffffff0 ;  /* 0xfffffff010027836 */ /* 0x000fe20000000000 */
[----:B------:R-:W-:Y:S01]  /*35f0*/  LDGSTS.E [R10], desc[UR16][R146.64], !P2 ;  /* 0x00000000920a7fae */ /* 0x000fe2000d121850 */
[----:B------:R-:W-:-:S03]  /*3600*/  IMAD.WIDE R154, R0, 0x4, R82 ;  /* 0x00000004009a7825 */ /* 0x000fc600078e0252 */
[----:B------:R-:W-:Y:S01]  /*3610*/  LDGSTS.E [R10+0x4000], desc[UR16][R148.64], !P2 ;  /* 0x04000000940a7fae */ /* 0x000fe2000d121850 */
[----:B------:R-:W-:-:S03]  /*3620*/  IMAD.WIDE R156, R0, 0x4, R84 ;  /* 0x00000004009c7825 */ /* 0x000fc600078e0254 */
[----:B------:R2:W-:Y:S01]  /*3630*/  STL [R1+0x6ec], R0 ;  /* 0x0006ec0001007387 */ /* 0x0005e20000100800 */
[----:B------:R-:W-:-:S03]  /*3640*/  IMAD.WIDE R158, R0, 0x4, R86 ;  /* 0x00000004009e7825 */ /* 0x000fc600078e0256 */
[----:B------:R-:W-:Y:S01]  /*3650*/  LDGSTS.E [R10+0x8000], desc[UR16][R150.64], !P2 ;  /* 0x08000000960a7fae */ /* 0x000fe2000d121850 */
[----:B------:R-:W-:-:S03]  /*3660*/  IMAD.WIDE R160, R0, 0x4, R88 ;  /* 0x0000000400a07825 */ /* 0x000fc600078e0258 */
[----:B------:R-:W-:Y:S01]  /*3670*/  LDGSTS.E [R10+0xc000], desc[UR16][R152.64], !P2 ;  /* 0x0c000000980a7fae */ /* 0x000fe2000d121850 */
[----:B------:R-:W-:Y:S01]  /*3680*/  ISETP.GE.U32.AND P2, PT, R2, 0x7fffffd1, PT ;  /* 0x7fffffd10200780c */ /* 0x000fe20003f46070 */
[----:B--2---:R-:W-:Y:S01]  /*3690*/  IMAD R0, R4, 0xa, RZ ;  /* 0x0000000a04007824 */ /* 0x004fe200078e02ff */
[----:B------:R-:W-:Y:S01]  /*36a0*/  IADD3 R2, R16, -0x11, RZ ;  /* 0xffffffef10027810 */ /* 0x000fe20007ffe0ff */
[----:B------:R-:W-:Y:S01]  /*36b0*/  LDGSTS.E [R10+0x4], desc[UR16][R154.64], !P4 ;  /* 0x000040009a0a7fae */ /* 0x000fe2000e121850 */
[----:B------:R-:W-:Y:S02]  /*36c0*/  IMAD R3, R4, 0xb, RZ ;  /* 0x0000000b04037824 */ /* 0x000fe400078e02ff */
[C---:B------:R-:W-:Y:S01]  /*36d0*/  IMAD.WIDE R162, R0.reuse, 0x4, R82 ;  /* 0x0000000400a27825 */ /* 0x040fe200078e0252 */
[----:B------:R-:W-:Y:S03]  /*36e0*/  LDGSTS.E [R10+0x4004], desc[UR16][R156.64], !P4 ;  /* 0x040040009c0a7fae */ /* 0x000fe6000e121850 */
[C---:B------:R-:W-:Y:S01]  /*36f0*/  IMAD.WIDE R164, R0.reuse, 0x4, R84 ;  /* 0x0000000400a47825 */ /* 0x040fe200078e0254 */
[----:B------:R-:W-:Y:S03]  /*3700*/  LDGSTS.E [R10+0x8004], desc[UR16][R158.64], !P4 ;  /* 0x080040009e0a7fae */ /* 0x000fe6000e121850 */
[----:B------:R-:W-:Y:S01]  /*3710*/  IMAD.WIDE R166, R0, 0x4, R86 ;  /* 0x0000000400a67825 */ /* 0x000fe200078e0256 */
[----:B------:R-:W-:Y:S01]  /*3720*/  LDGSTS.E [R10+0xc004], desc[UR16][R160.64], !P4 ;  /* 0x0c004000a00a7fae */ /* 0x000fe2000e121850 */
[----:B------:R-:W-:-:S02]  /*3730*/  ISETP.GE.U32.AND P4, PT, R2, 0x7fffffd0, PT ;  /* 0x7fffffd00200780c */ /* 0x000fc40003f86070 */
[----:B------:R-:W-:Y:S01]  /*3740*/  IMAD.WIDE R168, R0, 0x4, R88 ;  /* 0x0000000400a87825 */ /* 0x000fe200078e0258 */
[----:B------:R-:W-:Y:S03]  /*3750*/  LDGSTS.E [R10+0x8], desc[UR16][R162.64], !P5 ;  /* 0x00008000a20a7fae */ /* 0x000fe6000e921850 */
[----:B------:R-:W-:Y:S01]  /*3760*/  VIADD R2, R16, 0xffffffee ;  /* 0xffffffee10027836 */ /* 0x000fe20000000000 */
[----:B------:R2:W-:Y:S01]  /*3770*/  STL [R1+0x6e8], R0 ;  /* 0x0006e80001007387 */ /* 0x0005e20000100800 */
[----:B------:R-:W-:-:S03]  /*3780*/  IMAD.WIDE R170, R3, 0x4, R82 ;  /* 0x0000000403aa7825 */ /* 0x000fc600078e0252 */
[----:B------:R-:W-:Y:S01]  /*3790*/  LDGSTS.E [R10+0x4008], desc[UR16][R164.64], !P5 ;  /* 0x04008000a40a7fae */ /* 0x000fe2000e921850 */
[----:B------:R-:W-:-:S03]  /*37a0*/  IMAD.WIDE R172, R3, 0x4, R84 ;  /* 0x0000000403ac7825 */ /* 0x000fc600078e0254 */
[----:B------:R-:W-:Y:S01]  /*37b0*/  LDGSTS.E [R10+0x8008], desc[UR16][R166.64], !P5 ;  /* 0x08008000a60a7fae */ /* 0x000fe2000e921850 */
[----:B------:R-:W-:-:S03]  /*37c0*/  IMAD.WIDE R174, R3, 0x4, R86 ;  /* 0x0000000403ae7825 */ /* 0x000fc600078e0256 */
[----:B------:R3:W-:Y:S01]  /*37d0*/  STL [R1+0x6e4], R3 ;  /* 0x0006e40301007387 */ /* 0x0007e20000100800 */
[----:B------:R-:W-:-:S03]  /*37e0*/  IMAD.WIDE R176, R3, 0x4, R88 ;  /* 0x0000000403b07825 */ /* 0x000fc600078e0258 */
[----:B------:R-:W-:Y:S01]  /*37f0*/  LDGSTS.E [R10+0xc008], desc[UR16][R168.64], !P5 ;  /* 0x0c008000a80a7fae */ /* 0x000fe2000e921850 */
[----:B--2---:R-:W-:Y:S01]  /*3800*/  IMAD R0, R4, 0xc, RZ ;  /* 0x0000000c04007824 */ /* 0x004fe200078e02ff */
[----:B------:R-:W-:Y:S01]  /*3810*/  ISETP.GE.U32.AND P5, PT, R2, 0x7fffffcf, PT ;  /* 0x7fffffcf0200780c */ /* 0x000fe20003fa6070 */
[----:B------:R-:W-:Y:S01]  /*3820*/  VIADD R2, R16, 0xffffffed ;  /* 0xffffffed10027836 */ /* 0x000fe20000000000 */
[----:B------:R-:W-:Y:S01]  /*3830*/  LDGSTS.E [R10+0xc], desc[UR16][R170.64], !P6 ;  /* 0x0000c000aa0a7fae */ /* 0x000fe2000f121850 */
[C---:B------:R-:W-:Y:S01]  /*3840*/  IMAD.WIDE R178, R0.reuse, 0x4, R82 ;  /* 0x0000000400b27825 */ /* 0x040fe200078e0252 */
[----:B---3--:R-:W-:Y:S02]  /*3850*/  LOP3.LUT R3, R17, 0x30, RZ, 0x3c, !PT ;  /* 0x0000003011037812 */ /* 0x008fe400078e3cff */
[----:B------:R-:W-:Y:S01]  /*3860*/  LDGSTS.E [R10+0x400c], desc[UR16][R172.64], !P6 ;  /* 0x0400c000ac0a7fae */ /* 0x000fe2000f121850 */
[----:B------:R-:W-:Y:S01]  /*3870*/  IMAD.WIDE R180, R0, 0x4, R84 ;  /* 0x0000000400b47825 */ /* 0x000fe200078e0254 */
[----:B------:R-:W-:-:S02]  /*3880*/  IADD3 R7, R3, UR12, RZ ;  /* 0x0000000c03077c10 */ /* 0x000fc4000fffe0ff */
[----:B------:R2:W-:Y:S01]  /*3890*/  STL [R1+0x6e0], R0 ;  /* 0x0006e00001007387 */ /* 0x0005e20000100800 */
[----:B------:R-:W-:-:S03]  /*38a0*/  IMAD.WIDE R182, R0, 0x4, R86 ;  /* 0x0000000400b67825 */ /* 0x000fc600078e0256 */
[----:B------:R-:W-:Y:S01]  /*38b0*/  LDGSTS.E [R10+0x800c], desc[UR16][R174.64], !P6 ;  /* 0x0800c000ae0a7fae */ /* 0x000fe2000f121850 */
[----:B------:R-:W-:-:S03]  /*38c0*/  IMAD.WIDE R184, R0, 0x4, R88 ;  /* 0x0000000400b87825 */ /* 0x000fc600078e0258 */
[----:B------:R-:W-:Y:S01]  /*38d0*/  LDGSTS.E [R10+0xc00c], desc[UR16][R176.64], !P6 ;  /* 0x0c00c000b00a7fae */ /* 0x000fe2000f121850 */
[----:B------:R-:W-:Y:S01]  /*38e0*/  ISETP.GE.U32.AND P6, PT, R2, 0x7fffffce, PT ;  /* 0x7fffffce0200780c */ /* 0x000fe20003fc6070 */
[----:B--2---:R-:W-:Y:S02]  /*38f0*/  IMAD R0, R4, 0xd, RZ ;  /* 0x0000000d04007824 */ /* 0x004fe400078e02ff */
[----:B------:R-:W-:Y:S01]  /*3900*/  VIADD R2, R16, 0xffffffec ;  /* 0xffffffec10027836 */ /* 0x000fe20000000000 */
[----:B------:R-:W-:Y:S01]  /*3910*/  LDGSTS.E [R7], desc[UR16][R178.64], !P0 ;  /* 0x00000000b2077fae */ /* 0x000fe2000c121850 */
        /* <DEDUP_REMOVED lines=8> */
[----:B------:R-:W-:Y:S01]  /*39a0*/  ISETP.GE.U32.AND P0, PT, R2, 0x7fffffcd, PT ;  /* 0x7fffffcd0200780c */ /* 0x000fe20003f06070 */
[----:B------:R-:W-:Y:S02]  /*39b0*/  VIADD R2, R16, 0xffffffeb ;  /* 0xffffffeb10027836 */ /* 0x000fe40000000000 */
[----:B------:R-:W-:Y:S01]  /*39c0*/  LDGSTS.E [R7+0x4], desc[UR16][R186.64], !P3 ;  /* 0x00004000ba077fae */ /* 0x000fe2000d921850 */
[C---:B------:R-:W-:Y:S02]  /*39d0*/  IMAD R3, R4.reuse, 0xf, RZ ;  /* 0x0000000f04037824 */ /* 0x040fe400078e02ff */
[----:B--2---:R-:W-:Y:S01]  /*39e0*/  IMAD R0, R4, 0xe, RZ ;  /* 0x0000000e04007824 */ /* 0x004fe200078e02ff */
[----:B------:R-:W-:Y:S01]  /*39f0*/  LDGSTS.E [R7+0x4004], desc[UR16][R188.64], !P3 ;  /* 0x04004000bc077fae */ /* 0x000fe2000d921850 */
[----:B------:R-:W-:-:S03]  /*3a00*/  IMAD.WIDE R202, R3, 0x4, R82 ;  /* 0x0000000403ca7825 */ /* 0x000fc600078e0252 */
[----:B------:R-:W-:Y:S01]  /*3a10*/  LDGSTS.E [R7+0x8004], desc[UR16][R190.64], !P3 ;  /* 0x08004000be077fae */ /* 0x000fe2000d921850 */
[----:B------:R-:W-:-:S03]  /*3a20*/  IMAD.WIDE R194, R0, 0x4, R82 ;  /* 0x0000000400c27825 */ /* 0x000fc600078e0252 */
[----:B------:R-:W-:Y:S01]  /*3a30*/  LDGSTS.E [R7+0xc004], desc[UR16][R192.64], !P3 ;  /* 0x0c004000c0077fae */ /* 0x000fe2000d921850 */
[----:B------:R-:W-:Y:S01]  /*3a40*/  IMAD.WIDE R196, R0, 0x4, R84 ;  /* 0x0000000400c47825 */ /* 0x000fe200078e0254 */
[----:B------:R-:W-:Y:S02]  /*3a50*/  ISETP.GE.U32.AND P3, PT, R2, 0x7fffffcc, PT ;  /* 0x7fffffcc0200780c */ /* 0x000fe40003f66070 */
[----:B------:R2:W-:Y:S01]  /*3a60*/  STL [R1+0x6d8], R0 ;  /* 0x0006d80001007387 */ /* 0x0005e20000100800 */
[----:B------:R-:W-:-:S03]  /*3a70*/  IMAD.WIDE R198, R0, 0x4, R86 ;  /* 0x0000000400c67825 */ /* 0x000fc600078e0256 */
[----:B------:R-:W-:Y:S01]  /*3a80*/  LDGSTS.E [R7+0x8], desc[UR16][R194.64], !P1 ;  /* 0x00008000c2077fae */ /* 0x000fe2000c921850 */
[----:B------:R-:W-:-:S03]  /*3a90*/  IMAD.WIDE R200, R0, 0x4, R88 ;  /* 0x0000000400c87825 */ /* 0x000fc600078e0258 */
[----:B------:R-:W-:Y:S01]  /*3aa0*/  LDGSTS.E [R7+0x4008], desc[UR16][R196.64], !P1 ;  /* 0x04008000c4077fae */ /* 0x000fe2000c921850 */
[----:B------:R-:W-:Y:S01]  /*3ab0*/  VIADD R2, R16, 0xffffffea ;  /* 0xffffffea10027836 */ /* 0x000fe20000000000 */
[----:B--2---:R-:W-:Y:S01]  /*3ac0*/  SHF.L.U32 R0, R4, 0x4, RZ ;  /* 0x0000000404007819 */ /* 0x004fe200000006ff */
[C---:B------:R-:W-:Y:S01]  /*3ad0*/  IMAD.WIDE R204, R3.reuse, 0x4, R84 ;  /* 0x0000000403cc7825 */ /* 0x040fe200078e0254 */
[----:B------:R2:W-:Y:S03]  /*3ae0*/  STL [R1+0x6d4], R3 ;  /* 0x0006d40301007387 */ /* 0x0005e60000100800 */
[C---:B------:R-:W-:Y:S01]  /*3af0*/  IMAD.WIDE R206, R3.reuse, 0x4, R86 ;  /* 0x0000000403ce7825 */ /* 0x040fe200078e0256 */
[----:B------:R-:W-:Y:S03]  /*3b00*/  LDGSTS.E [R7+0x8008], desc[UR16][R198.64], !P1 ;  /* 0x08008000c6077fae */ /* 0x000fe6000c921850 */
[----:B------:R-:W-:Y:S01]  /*3b10*/  IMAD.WIDE R208, R3, 0x4, R88 ;  /* 0x0000000403d07825 */ /* 0x000fe200078e0258 */
[----:B------:R-:W-:Y:S01]  /*3b20*/  LDGSTS.E [R7+0xc008], desc[UR16][R200.64], !P1 ;  /* 0x0c008000c8077fae */ /* 0x000fe2000c921850 */
[----:B------:R-:W-:-:S02]  /*3b30*/  ISETP.GE.U32.AND P1, PT, R2, 0x7fffffcb, PT ;  /* 0x7fffffcb0200780c */ /* 0x000fc40003f26070 */
[----:B--2---:R-:W-:Y:S01]  /*3b40*/  LOP3.LUT R3, R17, 0x40, RZ, 0x3c, !PT ;  /* 0x0000004011037812 */ /* 0x004fe200078e3cff */
[----:B------:R-:W-:Y:S01]  /*3b50*/  VIADD R2, R16, 0xffffffe9 ;  /* 0xffffffe910027836 */ /* 0x000fe20000000000 */
[----:B------:R-:W-:Y:S01]  /*3b60*/  LDGSTS.E [R7+0xc], desc[UR16][R202.64], !P2 ;  /* 0x0000c000ca077fae */ /* 0x000fe2000d121850 */
[----:B------:R-:W-:-:S03]  /*3b70*/  IMAD.WIDE R210, R0, 0x4, R82 ;  /* 0x0000000400d27825 */ /* 0x000fc600078e0252 */
[----:B------:R2:W-:Y:S01]  /*3b80*/  STL [R1+0x6d0], R0 ;  /* 0x0006d00001007387 */ /* 0x0005e20000100800 */
[----:B------:R-:W-:Y:S02]  /*3b90*/  VIADD R6, R3, UR12 ;  /* 0x0000000c03067c36 */ /* 0x000fe40008000000 */
[C---:B------:R-:W-:Y:S01]  /*3ba0*/  IMAD.WIDE R212, R0.reuse, 0x4, R84 ;  /* 0x0000000400d47825 */ /* 0x040fe200078e0254 */
[----:B------:R-:W-:Y:S03]  /*3bb0*/  LDGSTS.E [R7+0x400c], desc[UR16][R204.64], !P2 ;  /* 0x0400c000cc077fae */ /* 0x000fe6000d121850 */
[C---:B------:R-:W-:Y:S01]  /*3bc0*/  IMAD.WIDE R214, R0.reuse, 0x4, R86 ;  /* 0x0000000400d67825 */ /* 0x040fe200078e0256 */
[----:B------:R-:W-:Y:S03]  /*3bd0*/  LDGSTS.E [R7+0x800c], desc[UR16][R206.64], !P2 ;  /* 0x0800c000ce077fae */ /* 0x000fe6000d121850 */
[----:B------:R-:W-:Y:S01]  /*3be0*/  IMAD.WIDE R216, R0, 0x4, R88 ;  /* 0x0000000400d87825 */ /* 0x000fe200078e0258 */
[----:B------:R-:W-:Y:S01]  /*3bf0*/  LDGSTS.E [R7+0xc00c], desc[UR16][R208.64], !P2 ;  /* 0x0c00c000d0077fae */ /* 0x000fe2000d121850 */
[----:B------:R-:W-:-:S02]  /*3c00*/  ISETP.GE.U32.AND P2, PT, R2, 0x7fffffca, PT ;  /* 0x7fffffca0200780c */ /* 0x000fc40003f46070 */
[----:B--2---:R-:W-:Y:S01]  /*3c10*/  IMAD R0, R4, 0x11, RZ ;  /* 0x0000001104007824 */ /* 0x004fe200078e02ff */
[----:B------:R-:W-:Y:S01]  /*3c20*/  LDGSTS.E [R6], desc[UR16][R210.64], !P4 ;  /* 0x00000000d2067fae */ /* 0x000fe2000e121850 */
[----:B------:R-:W-:Y:S02]  /*3c30*/  VIADD R2, R16, 0xffffffe8 ;  /* 0xffffffe810027836 */ /* 0x000fe40000000000 */
[C---:B------:R-:W-:Y:S01]  /*3c40*/  IMAD.WIDE R218, R0.reuse, 0x4, R82 ;  /* 0x0000000400da7825 */ /* 0x040fe200078e0252 */
[----:B------:R-:W-:Y:S03]  /*3c50*/  LDGSTS.E [R6+0x4000], desc[UR16][R212.64], !P4 ;  /* 0x04000000d4067fae */ /* 0x000fe6000e121850 */
[C---:B------:R-:W-:Y:S01]  /*3c60*/  IMAD.WIDE R220, R0.reuse, 0x4, R84 ;  /* 0x0000000400dc7825 */ /* 0x040fe200078e0254 */
[----:B------:R2:W-:Y:S03]  /*3c70*/  STL [R1+0x6cc], R0 ;  /* 0x0006cc0001007387 */ /* 0x0005e60000100800 */
[C---:B------:R-:W-:Y:S01]  /*3c80*/  IMAD.WIDE R222, R0.reuse, 0x4, R86 ;  /* 0x0000000400de7825 */ /* 0x040fe200078e0256 */
[----:B------:R-:W-:Y:S03]  /*3c90*/  LDGSTS.E [R6+0x8000], desc[UR16][R214.64], !P4 ;  /* 0x08000000d6067fae */ /* 0x000fe6000e121850 */
[----:B------:R-:W-:Y:S01]  /*3ca0*/  IMAD.WIDE R224, R0, 0x4, R88 ;  /* 0x0000000400e07825 */ /* 0x000fe200078e0258 */
[----:B------:R-:W-:Y:S01]  /*3cb0*/  LDGSTS.E [R6+0xc000], desc[UR16][R216.64], !P4 ;  /* 0x0c000000d8067fae */ /* 0x000fe2000e121850 */
[----:B------:R-:W-:-:S02]  /*3cc0*/  ISETP.GE.U32.AND P4, PT, R2, 0x7fffffc9, PT ;  /* 0x7fffffc90200780c */ /* 0x000fc40003f86070 */
[----:B--2---:R-:W-:Y:S01]  /*3cd0*/  IMAD R0, R4, 0x12, RZ ;  /* 0x0000001204007824 */ /* 0x004fe200078e02ff */
[----:B------:R-:W-:Y:S01]  /*3ce0*/  LDGSTS.E [R6+0x4], desc[UR16][R218.64], !P5 ;  /* 0x00004000da067fae */ /* 0x000fe2000e921850 */
[----:B------:R-:W-:Y:S02]  /*3cf0*/  VIADD R2, R16, 0xffffffe7 ;  /* 0xffffffe710027836 */ /* 0x000fe40000000000 */
[C---:B------:R-:W-:Y:S01]  /*3d00*/  IMAD.WIDE R226, R0.reuse, 0x4, R82 ;  /* 0x0000000400e27825 */ /* 0x040fe200078e0252 */
[----:B------:R-:W-:Y:S03]  /*3d10*/  LDGSTS.E [R6+0x4004], desc[UR16][R220.64], !P5 ;  /* 0x04004000dc067fae */ /* 0x000fe6000e921850 */
[C---:B------:R-:W-:Y:S01]  /*3d20*/  IMAD.WIDE R228, R0.reuse, 0x4, R84 ;  /* 0x0000000400e47825 */ /* 0x040fe200078e0254 */
[----:B------:R-:W-:Y:S03]  /*3d30*/  LDGSTS.E [R6+0x8004], desc[UR16][R222.64], !P5 ;  /* 0x08004000de067fae */ /* 0x000fe6000e921850 */
[----:B------:R-:W-:Y:S01]  /*3d40*/  IMAD.WIDE R230, R0, 0x4, R86 ;  /* 0x0000000400e67825 */ /* 0x000fe200078e0256 */
[----:B------:R-:W-:Y:S01]  /*3d50*/  LDGSTS.E [R6+0xc004], desc[UR16][R224.64], !P5 ;  /* 0x0c004000e0067fae */ /* 0x000fe2000e921850 */
[----:B------:R-:W-:-:S02]  /*3d60*/  ISETP.GE.U32.AND P5, PT, R2, 0x7fffffc8, PT ;  /* 0x7fffffc80200780c */ /* 0x000fc40003fa6070 */
[----:B------:R-:W-:Y:S01]  /*3d70*/  IMAD R3, R4, 0x13, RZ ;  /* 0x0000001304037824 */ /* 0x000fe200078e02ff */
[----:B------:R-:W-:Y:S01]  /*3d80*/  IADD3 R2, R16, -0x1a, RZ ;  /* 0xffffffe610027810 */ /* 0x000fe20007ffe0ff */
[----:B------:R-:W-:Y:S01]  /*3d90*/  IMAD.WIDE R232, R0, 0x4, R88 ;  /* 0x0000000400e87825 */ /* 0x000fe200078e0258 */
[----:B------:R-:W-:Y:S03]  /*3da0*/  LDGSTS.E [R6+0x8], desc[UR16][R226.64], !P6 ;  /* 0x00008000e2067fae */ /* 0x000fe6000f121850 */
        /* <DEDUP_REMOVED lines=8> */
[----:B------:R2:W-:Y:S03]  /*3e30*/  STL [R1+0x6c8], R0 ;  /* 0x0006c80001007387 */ /* 0x0005e60000100800 */
[----:B------:R-:W-:Y:S01]  /*3e40*/  VIADD R2, R16, 0xffffffe5 ;  /* 0xffffffe510027836 */ /* 0x000fe20000000000 */
[----:B------:R-:W-:Y:S04]  /*3e50*/  LDGSTS.E [R6+0xc], desc[UR16][R234.64], !P0 ;  /* 0x0000c000ea067fae */ /* 0x000fe8000c121850 */
[----:B------:R-:W-:Y:S01]  /*3e60*/  LDGSTS.E [R6+0x400c], desc[UR16][R236.64], !P0 ;  /* 0x0400c000ec067fae */ /* 0x000fe2000c121850 */
[----:B--2---:R-:W-:-:S03]  /*3e70*/  IMAD R0, R4, 0x14, RZ ;  /* 0x0000001404007824 */ /* 0x004fc600078e02ff */
[----:B------:R-:W-:Y:S01]  /*3e80*/  LDGSTS.E [R6+0x800c], desc[UR16][R238.64], !P0 ;  /* 0x0800c000ee067fae */ /* 0x000fe2000c121850 */
[----:B------:R-:W-:-:S03]  /*3e90*/  IMAD.WIDE R246, R0, 0x4, R82 ;  /* 0x0000000400f67825 */ /* 0x000fc600078e0252 */
[----:B------:R-:W-:Y:S01]  /*3ea0*/  LDGSTS.E [R6+0xc00c], desc[UR16][R240.64], !P0 ;  /* 0x0c00c000f0067fae */ /* 0x000fe2000c121850 */
[----:B------:R-:W-:Y:S01]  /*3eb0*/  ISETP.GE.U32.AND P0, PT, R2, 0x7fffffc6, PT ;  /* 0x7fffffc60200780c */ /* 0x000fe20003f06070 */
[----:B------:R-:W-:Y:S02]  /*3ec0*/  VIADD R2, R8, UR12 ;  /* 0x0000000c08027c36 */ /* 0x000fe40008000000 */
[----:B------:R2:W-:Y:S01]  /*3ed0*/  STL [R1+0x6bc], R3 ;  /* 0x0006bc0301007387 */ /* 0x0005e20000100800 */
[----:B------:R-:W-:-:S03]  /*3ee0*/  IMAD.WIDE R248, R0, 0x4, R84 ;  /* 0x0000000400f87825 */ /* 0x000fc600078e0254 */
[----:B------:R3:W-:Y:S01]  /*3ef0*/  STL [R1+0x6ac], R0 ;  /* 0x0006ac0001007387 */ /* 0x0007e20000100800 */
[----:B------:R-:W-:-:S03]  /*3f00*/  IMAD.WIDE R250, R0, 0x4, R86 ;  /* 0x0000000400fa7825 */ /* 0x000fc600078e0256 */
[----:B------:R-:W-:Y:S01]  /*3f10*/  LDGSTS.E [R2], desc[UR16][R246.64], !P3 ;  /* 0x00000000f6027fae */ /* 0x000fe2000d921850 */
[----:B------:R-:W-:-:S03]  /*3f20*/  IMAD.WIDE R8, R0, 0x4, R88 ;  /* 0x0000000400087825 */ /* 0x000fc600078e0258 */
[----:B------:R-:W-:Y:S01]  /*3f30*/  LDGSTS.E [R2+0x4000], desc[UR16][R248.64], !P3 ;  /* 0x04000000f8027fae */ /* 0x000fe2000d921850 */
[----:B--2---:R-:W-:Y:S02]  /*3f40*/  VIADD R3, R16, 0xffffffe4 ;  /* 0xffffffe410037836 */ /* 0x004fe40000000000 */
[----:B---3--:R-:W-:Y:S01]  /*3f50*/  IMAD R0, R4, 0x15, RZ ;  /* 0x0000001504007824 */ /* 0x008fe200078e02ff */
[----:B------:R-:W-:Y:S03]  /*3f60*/  LDGSTS.E [R2+0x8000], desc[UR16][R250.64], !P3 ;  /* 0x08000000fa027fae */ /* 0x000fe6000d921850 */
[C---:B------:R-:W-:Y:S01]  /*3f70*/  IMAD.WIDE R46, R0.reuse, 0x4, R82 ;  /* 0x00000004002e7825 */ /* 0x040fe200078e0252 */
[----:B------:R2:W-:Y:S03]  /*3f80*/  STL.64 [R1], R8 ;  /* 0x0000000801007387 */ /* 0x0005e60000100a00 */
[----:B------:R-:W-:Y:S01]  /*3f90*/  IMAD.WIDE R14, R0, 0x4, R84 ;  /* 0x00000004000e7825 */ /* 0x000fe200078e0254 */
[----:B------:R2:W-:Y:S01]  /*3fa0*/  LDGSTS.E [R2+0xc000], desc[UR16][R8.64], !P3 ;  /* 0x0c00000008027fae */ /* 0x0005e2000d921850 */
[----:B------:R-:W-:-:S02]  /*3fb0*/  ISETP.GE.U32.AND P3, PT, R3, 0x7fffffc5, PT ;  /* 0x7fffffc50300780c */ /* 0x000fc40003f66070 */
[----:B------:R-:W-:Y:S01]  /*3fc0*/  IMAD.WIDE R12, R0, 0x4, R86 ;  /* 0x00000004000c7825 */ /* 0x000fe200078e0256 */
[----:B------:R3:W-:Y:S01]  /*3fd0*/  STL [R1+0x69c], R0 ;  /* 0x00069c0001007387 */ /* 0x0007e20000100800 */
[----:B------:R-:W-:-:S03]  /*3fe0*/  IADD3 R3, R16, -0x1d, RZ ;  /* 0xffffffe310037810 */ /* 0x000fc60007ffe0ff */
[----:B------:R4:W-:Y:S01]  /*3ff0*/  STL.64 [R1+0x8], R46 ;  /* 0x0000082e01007387 */ /* 0x0009e20000100a00 */
[----:B--2---:R-:W-:-:S03]  /*4000*/  IMAD.WIDE R8, R0, 0x4, R88 ;  /* 0x0000000400087825 */ /* 0x004fc600078e0258 */
[----:B------:R4:W-:Y:S01]  /*4010*/  LDGSTS.E [R2+0x4], desc[UR16][R46.64], !P1 ;  /* 0x000040002e027fae */ /* 0x0009e2000c921850 */
[----:B---3--:R-:W-:-:S03]  /*4020*/  IMAD R0, R4, 0x16, RZ ;  /* 0x0000001604007824 */ /* 0x008fc600078e02ff */
[----:B------:R2:W-:Y:S04]  /*4030*/  STL.64 [R1+0x10], R14 ;  /* 0x0000100e01007387 */ /* 0x0005e80000100a00 */
[----:B------:R2:W-:Y:S04]  /*4040*/  LDGSTS.E [R2+0x4004], desc[UR16][R14.64], !P1 ;  /* 0x040040000e027fae */ /* 0x0005e8000c921850 */
[----:B------:R3:W-:Y:S01]  /*4050*/  STL.64 [R1+0x18], R12 ;  /* 0x0000180c01007387 */ /* 0x0007e20000100a00 */
[----:B----4-:R-:W-:-:S03]  /*4060*/  IMAD.WIDE R46, R0, 0x4, R82 ;  /* 0x00000004002e7825 */ /* 0x010fc600078e0252 */
[----:B------:R3:W-:Y:S04]  /*4070*/  LDGSTS.E [R2+0x8004], desc[UR16][R12.64], !P1 ;  /* 0x080040000c027fae */ /* 0x0007e8000c921850 */
[----:B------:R4:W-:Y:S01]  /*4080*/  STL.64 [R1+0x20], R8 ;  /* 0x0000200801007387 */ /* 0x0009e20000100a00 */
[----:B--2---:R-:W-:-:S03]  /*4090*/  IMAD.WIDE R14, R0, 0x4, R84 ;  /* 0x00000004000e7825 */ /* 0x004fc600078e0254 */
[----:B------:R4:W-:Y:S01]  /*40a0*/  LDGSTS.E [R2+0xc004], desc[UR16][R8.64], !P1 ;  /* 0x0c00400008027fae */ /* 0x0009e2000c921850 */
[----:B------:R-:W-:Y:S01]  /*40b0*/  ISETP.GE.U32.AND P1, PT, R3, 0x7fffffc4, PT ;  /* 0x7fffffc40300780c */ /* 0x000fe20003f26070 */
[----:B------:R-:W-:Y:S02]  /*40c0*/  VIADD R3, R16, 0xffffffe2 ;  /* 0xffffffe210037836 */ /* 0x000fe40000000000 */
[----:B------:R2:W-:Y:S01]  /*40d0*/  STL [R1+0x68c], R0 ;  /* 0x00068c0001007387 */ /* 0x0005e20000100800 */
[----:B---3--:R-:W-:-:S03]  /*40e0*/  IMAD.WIDE R12, R0, 0x4, R86 ;  /* 0x00000004000c7825 */ /* 0x008fc600078e0256 */
[----:B------:R3:W-:Y:S01]  /*40f0*/  STL.64 [R1+0x28], R46 ;  /* 0x0000282e01007387 */ /* 0x0007e20000100a00 */
[----:B----4-:R-:W-:-:S03]  /*4100*/  IMAD.WIDE R8, R0, 0x4, R88 ;  /* 0x0000000400087825 */ /* 0x010fc600078e0258 */
[----:B------:R3:W-:Y:S01]  /*4110*/  LDGSTS.E [R2+0x8], desc[UR16][R46.64], !P2 ;  /* 0x000080002e027fae */ /* 0x0007e2000d121850 */
[----:B--2---:R-:W-:-:S03]  /*4120*/  IMAD R0, R4, 0x17, RZ ;  /* 0x0000001704007824 */ /* 0x004fc600078e02ff */
[----:B------:R2:W-:Y:S04]  /*4130*/  STL.64 [R1+0x30], R14 ;  /* 0x0000300e01007387 */ /* 0x0005e80000100a00 */
[----:B------:R2:W-:Y:S01]  /*4140*/  LDGSTS.E [R2+0x4008], desc[UR16][R14.64], !P2 ;  /* 0x040080000e027fae */ /* 0x0005e2000d121850 */
[----:B---3--:R-:W-:-:S03]  /*4150*/  IMAD.WIDE R46, R0, 0x4, R82 ;  /* 0x00000004002e7825 */ /* 0x008fc600078e0252 */
[----:B------:R3:W-:Y:S04]  /*4160*/  STL.64 [R1+0x38], R12 ;  /* 0x0000380c01007387 */ /* 0x0007e80000100a00 */
[----:B------:R3:W-:Y:S01]  /*4170*/  LDGSTS.E [R2+0x8008], desc[UR16][R12.64], !P2 ;  /* 0x080080000c027fae */ /* 0x0007e2000d121850 */
[----:B--2---:R-:W-:-:S03]  /*4180*/  IMAD.WIDE R14, R0, 0x4, R84 ;  /* 0x00000004000e7825 */ /* 0x004fc600078e0254 */
[----:B------:R2:W-:Y:S04]  /*4190*/  STL.64 [R1+0x40], R8 ;  /* 0x0000400801007387 */ /* 0x0005e80000100a00 */
[----:B------:R2:W-:Y:S01]  /*41a0*/  LDGSTS.E [R2+0xc008], desc[UR16][R8.64], !P2 ;  /* 0x0c00800008027fae */ /* 0x0005e2000d121850 */
[----:B------:R-:W-:Y:S01]  /*41b0*/  ISETP.GE.U32.AND P2, PT, R3, 0x7fffffc3, PT ;  /* 0x7fffffc30300780c */ /* 0x000fe20003f46070 */
[----:B------:R-:W-:Y:S02]  /*41c0*/  VIADD R3, R16, 0xffffffe1 ;  /* 0xffffffe110037836 */ /* 0x000fe40000000000 */
[C---:B---3--:R-:W-:Y:S01]  /*41d0*/  IMAD.WIDE R12, R0.reuse, 0x4, R86 ;  /* 0x00000004000c7825 */ /* 0x048fe200078e0256 */
[----:B------:R3:W-:Y:S04]  /*41e0*/  STL [R1+0x67c], R0 ;  /* 0x00067c0001007387 */ /* 0x0007e80000100800 */
[----:B------:R-:W-:Y:S01]  /*41f0*/  STL.64 [R1+0x48], R46 ;  /* 0x0000482e01007387 */ /* 0x000fe20000100a00 */
[----:B--2---:R-:W-:-:S03]  /*4200*/  IMAD.WIDE R8, R0, 0x4, R88 ;  /* 0x0000000400087825 */ /* 0x004fc600078e0258 */
[----:B------:R-:W-:Y:S01]  /*4210*/  LDGSTS.E [R2+0xc], desc[UR16][R46.64], !P4 ;  /* 0x0000c0002e027fae */ /* 0x000fe2000e121850 */
[----:B---3--:R-:W-:-:S03]  /*4220*/  VIADD R0, R16, 0x1f ;  /* 0x0000001f10007836 */ /* 0x008fc60000000000 */
[----:B------:R-:W-:Y:S01]  /*4230*/  STL.64 [R1+0x50], R14 ;  /* 0x0000500e01007387 */ /* 0x000fe20000100a00 */
[----:B------:R-:W-:-:S03]  /*4240*/  IADD3 R16, R16, -0x20, RZ ;  /* 0xffffffe010107810 */ /* 0x000fc60007ffe0ff */
[----:B------:R-:W-:Y:S04]  /*4250*/  LDGSTS.E [R2+0x400c], desc[UR16][R14.64], !P4 ;  /* 0x0400c0000e027fae */ /* 0x000fe8000e121850 */
[----:B------:R2:W-:Y:S04]  /*4260*/  STL.64 [R1+0x58], R12 ;  /* 0x0000580c01007387 */ /* 0x0005e80000100a00 */
[----:B------:R2:W-:Y:S04]  /*4270*/  LDGSTS.E [R2+0x800c], desc[UR16][R12.64], !P4 ;  /* 0x0800c0000c027fae */ /* 0x0005e8000e121850 */
[----:B------:R3:W-:Y:S04]  /*4280*/  STL.64 [R1+0x68], R8 ;  /* 0x0000680801007387 */ /* 0x0007e80000100a00 */
[----:B------:R3:W-:Y:S01]  /*4290*/  LDGSTS.E [R2+0xc00c], desc[UR16][R8.64], !P4 ;  /* 0x0c00c00008027fae */ /* 0x0007e2000e121850 */
[----:B------:R-:W-:Y:S01]  /*42a0*/  ISETP.GE.U32.AND P4, PT, R3, 0x7fffffc2, PT ;  /* 0x7fffffc20300780c */ /* 0x000fe20003f86070 */
[----:B--2---:R-:W-:-:S02]  /*42b0*/  IMAD R13, R4, 0x18, RZ ;  /* 0x00000018040d7824 */ /* 0x004fc400078e02ff */
[----:B------:R-:W-:Y:S01]  /*42c0*/  STL [R1+0x50c], R0 ;  /* 0x00050c0001007387 */ /* 0x000fe20000100800 */
[----:B------:R-:W-:Y:S02]  /*42d0*/  IMAD R12, R4, 0x19, RZ ;  /* 0x00000019040c7824 */ /* 0x000fe400078e02ff */
[--C-:B------:R-:W-:Y:S01]  /*42e0*/  IMAD.WIDE R68, R13, 0x4, R82.reuse ;  /* 0x000000040d447825 */ /* 0x100fe200078e0252 */
[----:B------:R-:W-:Y:S01]  /*42f0*/  STL [R1+0x66c], R13 ;  /* 0x00066c0d01007387 */ /* 0x000fe20000100800 */
[----:B---3--:R-:W-:Y:S02]  /*4300*/  LOP3.LUT R8, R17, 0x60, RZ, 0x3c, !PT ;  /* 0x0000006011087812 */ /* 0x008fe400078e3cff */
[----:B------:R-:W-:Y:S01]  /*4310*/  IMAD.WIDE R48, R12, 0x4, R82 ;  /* 0x000000040c307825 */ /* 0x000fe200078e0252 */
[----:B------:R2:W-:Y:S03]  /*4320*/  STL [R1+0x65c], R12 ;  /* 0x00065c0c01007387 */ /* 0x0005e60000100800 */
[----:B------:R-:W-:Y:S01]  /*4330*/  VIADD R245, R8, UR12 ;  /* 0x0000000c08f57c36 */ /* 0x000fe20008000000 */
[----:B------:R3:W-:Y:S01]  /*4340*/  STL.64 [R1+0x60], R68 ;  /* 0x0000604401007387 */ /* 0x0007e20000100a00 */
[----:B------:R-:W-:-:S03]  /*4350*/  IMAD.WIDE R8, R13, 0x4, R84 ;  /* 0x000000040d087825 */ /* 0x000fc600078e0254 */
[----:B------:R-:W-:Y:S01]  /*4360*/  STL.64 [R1+0x70], R48 ;  /* 0x0000703001007387 */ /* 0x000fe20000100a00 */
[----:B------:R-:W-:-:S03]  /*4370*/  IMAD.WIDE R80, R13, 0x4, R86 ;  /* 0x000000040d507825 */ /* 0x000fc600078e0256 */
[----:B------:R4:W-:Y:S01]  /*4380*/  STL.64 [R1+0x78], R8 ;  /* 0x0000780801007387 */ /* 0x0009e20000100a00 */
[----:B------:R-:W-:-:S03]  /*4390*/  IMAD.WIDE R76, R13, 0x4, R88 ;  /* 0x000000040d4c7825 */ /* 0x000fc600078e0258 */
[----:B------:R-:W-:Y:S01]  /*43a0*/  STL.64 [R1+0x80], R80 ;  /* 0x0000805001007387 */ /* 0x000fe20000100a00 */
[----:B------:R-:W-:-:S03]  /*43b0*/  IMAD.WIDE R46, R12, 0x4, R84 ;  /* 0x000000040c2e7825 */ /* 0x000fc600078e0254 */
[----:B------:R-:W-:Y:S01]  /*43c0*/  STL.64 [R1+0x88], R76 ;  /* 0x0000884c01007387 */ /* 0x000fe20000100a00 */
[----:B------:R-:W-:-:S03]  /*43d0*/  IMAD.WIDE R14, R12, 0x4, R86 ;  /* 0x000000040c0e7825 */ /* 0x000fc600078e0256 */
[----:B------:R-:W-:Y:S01]  /*43e0*/  LDGSTS.E [R245], desc[UR16][R68.64], !P5 ;  /* 0x0000000044f57fae */ /* 0x000fe2000e921850 */
[----:B--2---:R-:W-:-:S03]  /*43f0*/  IMAD.WIDE R12, R12, 0x4, R88 ;  /* 0x000000040c0c7825 */ /* 0x004fc600078e0258 */
[----:B------:R-:W-:Y:S04]  /*4400*/  LDGSTS.E [R245+0x4000], desc[UR16][R8.64], !P5 ;  /* 0x0400000008f57fae */ /* 0x000fe8000e921850 */
[----:B------:R-:W-:Y:S04]  /*4410*/  LDGSTS.E [R245+0x8000], desc[UR16][R80.64], !P5 ;  /* 0x0800000050f57fae */ /* 0x000fe8000e921850 */
[----:B---3--:R-:W2:Y:S04]  /*4420*/  LDL.LU.64 R68, [R1+0xc88] ;  /* 0x000c880001447983 */ /* 0x008ea80000300a00 */
[----:B------:R-:W-:Y:S04]  /*4430*/  STL.64 [R1+0x90], R46 ;  /* 0x0000902e01007387 */ /* 0x000fe80000100a00 */
[----:B----4-:R-:W3:Y:S04]  /*4440*/  LDL.LU R9, [R1+0xc80] ;  /* 0x000c800001097983 */ /* 0x010ee80000300800 */
[----:B------:R-:W-:Y:S04]  /*4450*/  LDGSTS.E [R245+0xc000], desc[UR16][R76.64], !P5 ;  /* 0x0c0000004cf57fae */ /* 0x000fe8000e921850 */
[----:B------:R-:W-:Y:S04]  /*4460*/  LDGSTS.E [R245+0x4], desc[UR16][R48.64], !P6 ;  /* 0x0000400030f57fae */ /* 0x000fe8000f121850 */
[----:B------:R-:W-:Y:S04]  /*4470*/  LDGSTS.E [R245+0x4004], desc[UR16][R46.64], !P6 ;  /* 0x040040002ef57fae */ /* 0x000fe8000f121850 */
[----:B------:R4:W-:Y:S04]  /*4480*/  STL.64 [R1+0x98], R14 ;  /* 0x0000980e01007387 */ /* 0x0009e80000100a00 */
[----:B------:R4:W-:Y:S04]  /*4490*/  LDGSTS.E [R245+0x8004], desc[UR16][R14.64], !P6 ;  /* 0x080040000ef57fae */ /* 0x0009e8000f121850 */
[----:B------:R1:W-:Y:S01]  /*44a0*/  LDGSTS.E [R245+0xc004], desc[UR16][R12.64], !P6 ;  /* 0x0c0040000cf57fae */ /* 0x0003e2000f121850 */
[----:B------:R-:W-:-:S03]  /*44b0*/  ISETP.GT.AND P6, PT, R0, 0x1f, PT ;  /* 0x0000001f0000780c */ /* 0x000fc60003fc4270 */
[----:B------:R1:W-:Y:S01]  /*44c0*/  STL.64 [R1+0xa0], R12 ;  /* 0x0000a00c01007387 */ /* 0x0003e20000100a00 */
[----:B------:R-:W-:Y:S01]  /*44d0*/  SEL R3, RZ, 0x4, !P6 ;  /* 0x00000004ff037807 */ /* 0x000fe20007000000 */
[----:B----4-:R-:W-:-:S04]  /*44e0*/  IMAD R14, R4, 0x1a, RZ ;  /* 0x0000001a040e7824 */ /* 0x010fc800078e02ff */
[----:B------:R-:W-:Y:S01]  /*44f0*/  IMAD.WIDE R76, R14, 0x4, R82 ;  /* 0x000000040e4c7825 */ /* 0x000fe200078e0252 */
[----:B------:R4:W-:Y:S01]  /*4500*/  STL [R1+0x64c], R14 ;  /* 0x00064c0e01007387 */ /* 0x0009e20000100800 */
[----:B-1----:R-:W1:Y:S02]  /*4510*/  LDC R13, c[0x0][0x230] ;  /* 0x00008c00ff0d7b82 */ /* 0x002e640000000800 */
[----:B------:R-:W-:Y:S01]  /*4520*/  IMAD R12, R4, 0x1b, RZ ;  /* 0x0000001b040c7824 */ /* 0x000fe200078e02ff */
[----:B------:R4:W-:Y:S01]  /*4530*/  LDGSTS.E [R245+0x8], desc[UR16][R76.64], !P0 ;  /* 0x000080004cf57fae */ /* 0x0009e2000c121850 */
[----:B------:R-:W-:-:S03]  /*4540*/  IMAD.WIDE R48, R14, 0x4, R84 ;  /* 0x000000040e307825 */ /* 0x000fc600078e0254 */
[----:B------:R-:W-:Y:S01]  /*4550*/  STL [R1+0x63c], R12 ;  /* 0x00063c0c01007387 */ /* 0x000fe20000100800 */
[----:B------:R-:W-:-:S03]  /*4560*/  IMAD.WIDE R46, R14, 0x4, R86 ;  /* 0x000000040e2e7825 */ /* 0x000fc600078e0256 */
[----:B------:R4:W-:Y:S02]  /*4570*/  STL.64 [R1+0xa8], R76 ;  /* 0x0000a84c01007387 */ /* 0x0009e40000100a00 */
[----:B----4-:R-:W-:Y:S02]  /*4580*/  IMAD.WIDE R14, R14, 0x4, R88 ;  /* 0x000000040e0e7825 */ /* 0x010fe400078e0258 */
[----:B------:R4:W-:Y:S04]  /*4590*/  STL.64 [R1+0xb0], R48 ;  /* 0x0000b03001007387 */ /* 0x0009e80000100a00 */
[----:B------:R4:W-:Y:S01]  /*45a0*/  LDGSTS.E [R245+0x4008], desc[UR16][R48.64], !P0 ;  /* 0x0400800030f57fae */ /* 0x0009e2000c121850 */
[----:B------:R-:W-:-:S03]  /*45b0*/  IMAD.WIDE R76, R12, 0x4, R82 ;  /* 0x000000040c4c7825 */ /* 0x000fc600078e0252 */
[----:B------:R1:W-:Y:S04]  /*45c0*/  STL.64 [R1+0xb8], R46 ;  /* 0x0000b82e01007387 */ /* 0x0003e80000100a00 */
[----:B------:R1:W-:Y:S01]  /*45d0*/  LDGSTS.E [R245+0x8008], desc[UR16][R46.64], !P0 ;  /* 0x080080002ef57fae */ /* 0x0003e2000c121850 */
[----:B----4-:R-:W-:-:S03]  /*45e0*/  IMAD.WIDE R48, R12, 0x4, R84 ;  /* 0x000000040c307825 */ /* 0x010fc600078e0254 */
[----:B------:R4:W-:Y:S04]  /*45f0*/  STL.64 [R1+0xc0], R14 ;  /* 0x0000c00e01007387 */ /* 0x0009e80000100a00 */
[----:B------:R4:W-:Y:S01]  /*4600*/  LDGSTS.E [R245+0xc008], desc[UR16][R14.64], !P0 ;  /* 0x0c0080000ef57fae */ /* 0x0009e2000c121850 */
[----:B-1----:R-:W-:-:S03]  /*4610*/  IMAD.WIDE R46, R12, 0x4, R86 ;  /* 0x000000040c2e7825 */ /* 0x002fc600078e0256 */
[----:B------:R-:W-:Y:S04]  /*4620*/  STL.64 [R1+0xc8], R76 ;  /* 0x0000c84c01007387 */ /* 0x000fe80000100a00 */
[----:B------:R-:W-:Y:S01]  /*4630*/  LDGSTS.E [R245+0xc], desc[UR16][R76.64], !P3 ;  /* 0x0000c0004cf57fae */ /* 0x000fe2000d921850 */
[----:B----4-:R-:W-:-:S03]  /*4640*/  IMAD.WIDE R14, R12, 0x4, R88 ;  /* 0x000000040c0e7825 */ /* 0x010fc600078e0258 */
[----:B------:R-:W-:Y:S01]  /*4650*/  STL.64 [R1+0xd0], R48 ;  /* 0x0000d03001007387 */ /* 0x000fe20000100a00 */
[----:B------:R-:W-:-:S03]  /*4660*/  IMAD R12, R4, 0x1d, RZ ;  /* 0x0000001d040c7824 */ /* 0x000fc600078e02ff */
[----:B------:R-:W-:Y:S01]  /*4670*/  LDGSTS.E [R245+0x400c], desc[UR16][R48.64], !P3 ;  /* 0x0400c00030f57fae */ /* 0x000fe2000d921850 */
[----:B------:R-:W-:-:S03]  /*4680*/  IMAD.WIDE R80, R12, 0x4, R82 ;  /* 0x000000040c507825 */ /* 0x000fc600078e0252 */
[----:B------:R-:W-:Y:S04]  /*4690*/  STL.64 [R1+0xd8], R46 ;  /* 0x0000d82e01007387 */ /* 0x000fe80000100a00 */
[----:B------:R-:W-:Y:S04]  /*46a0*/  LDGSTS.E [R245+0x800c], desc[UR16][R46.64], !P3 ;  /* 0x0800c0002ef57fae */ /* 0x000fe8000d921850 */
[----:B------:R1:W-:Y:S04]  /*46b0*/  STL.64 [R1+0xe0], R14 ;  /* 0x0000e00e01007387 */ /* 0x0003e80000100a00 */
[----:B------:R1:W-:Y:S04]  /*46c0*/  LDGSTS.E [R245+0xc00c], desc[UR16][R14.64], !P3 ;  /* 0x0c00c0000ef57fae */ /* 0x0003e8000d921850 */
[----:B------:R-:W-:Y:S01]  /*46d0*/  STL [R1+0xb74], R17 ;  /* 0x000b741101007387 */ /* 0x000fe20000100800 */
[----:B-1----:R-:W-:Y:S01]  /*46e0*/  LOP3.LUT R15, R17, 0x70, RZ, 0x3c, !PT ;  /* 0x00000070110f7812 */ /* 0x002fe200078e3cff */
[----:B------:R-:W-:-:S04]  /*46f0*/  IMAD R14, R4, 0x1c, RZ ;  /* 0x0000001c040e7824 */ /* 0x000fc800078e02ff */
[----:B------:R-:W-:Y:S01]  /*4700*/  VIADD R244, R15, UR12 ;  /* 0x0000000c0ff47c36 */ /* 0x000fe20008000000 */
[----:B------:R1:W-:Y:S01]  /*4710*/  STL [R1+0x62c], R14 ;  /* 0x00062c0e01007387 */ /* 0x0003e20000100800 */
[----:B------:R-:W-:-:S03]  /*4720*/  IMAD.WIDE R76, R14, 0x4, R82 ;  /* 0x000000040e4c7825 */ /* 0x000fc600078e0252 */
[----:B------:R-:W-:Y:S01]  /*4730*/  STL [R1+0x61c], R12 ;  /* 0x00061c0c01007387 */ /* 0x000fe20000100800 */
[----:B------:R-:W-:-:S03]  /*4740*/  IMAD.WIDE R48, R14, 0x4, R84 ;  /* 0x000000040e307825 */ /* 0x000fc600078e0254 */
[----:B------:R4:W-:Y:S01]  /*4750*/  STL.64 [R1+0xf0], R76 ;  /* 0x0000f04c01007387 */ /* 0x0009e20000100a00 */
[----:B------:R-:W-:-:S03]  /*4760*/  IMAD.WIDE R46, R14, 0x4, R86 ;  /* 0x000000040e2e7825 */ /* 0x000fc600078e0256 */
[----:B------:R4:W-:Y:S01]  /*4770*/  LDGSTS.E [R244], desc[UR16][R76.64], !P1 ;  /* 0x000000004cf47fae */ /* 0x0009e2000c921850 */
[----:B-1----:R-:W-:-:S03]  /*4780*/  IMAD.WIDE R14, R14, 0x4, R88 ;  /* 0x000000040e0e7825 */ /* 0x002fc600078e0258 */
[----:B------:R1:W-:Y:S04]  /*4790*/  STL.64 [R1+0x100], R48 ;  /* 0x0001003001007387 */ /* 0x0003e80000100a00 */
[----:B------:R1:W-:Y:S01]  /*47a0*/  STL.64 [R1+0x110], R46 ;  /* 0x0001102e01007387 */ /* 0x0003e20000100a00 */
[----:B----4-:R-:W-:-:S03]  /*47b0*/  IMAD.WIDE R76, R12, 0x4, R84 ;  /* 0x000000040c4c7825 */ /* 0x010fc600078e0254 */
[----:B------:R1:W-:Y:S04]  /*47c0*/  LDGSTS.E [R244+0x4000], desc[UR16][R48.64], !P1 ;  /* 0x0400000030f47fae */ /* 0x0003e8000c921850 */
[----:B------:R4:W-:Y:S04]  /*47d0*/  STL.64 [R1+0x120], R14 ;  /* 0x0001200e01007387 */ /* 0x0009e80000100a00 */
[----:B------:R4:W-:Y:S01]  /*47e0*/  LDGSTS.E [R244+0x8000], desc[UR16][R46.64], !P1 ;  /* 0x080000002ef47fae */ /* 0x0009e2000c921850 */
[----:B-1----:R-:W-:-:S03]  /*47f0*/  IMAD.WIDE R48, R12, 0x4, R86 ;  /* 0x000000040c307825 */ /* 0x002fc600078e0256 */
[----:B------:R-:W-:Y:S04]  /*4800*/  LDGSTS.E [R244+0xc000], desc[UR16][R14.64], !P1 ;  /* 0x0c0000000ef47fae */ /* 0x000fe8000c921850 */
[----:B------:R1:W-:Y:S01]  /*4810*/  LDGSTS.E [R244+0x4], desc[UR16][R80.64], !P2 ;  /* 0x0000400050f47fae */ /* 0x0003e2000d121850 */
[----:B----4-:R-:W-:-:S03]  /*4820*/  IMAD.WIDE R46, R12, 0x4, R88 ;  /* 0x000000040c2e7825 */ /* 0x010fc600078e0258 */
[----:B------:R4:W-:Y:S01]  /*4830*/  LDGSTS.E [R244+0x4004], desc[UR16][R76.64], !P2 ;  /* 0x040040004cf47fae */ /* 0x0009e2000d121850 */
[----:B------:R-:W-:-:S03]  /*4840*/  IMAD R12, R4, 0x1f, RZ ;  /* 0x0000001f040c7824 */ /* 0x000fc600078e02ff */
[----:B------:R4:W-:Y:S04]  /*4850*/  LDGSTS.E [R244+0x8004], desc[UR16][R48.64], !P2 ;  /* 0x0800400030f47fae */ /* 0x0009e8000d121850 */
[----:B------:R4:W-:Y:S01]  /*4860*/  LDGSTS.E [R244+0xc004], desc[UR16][R46.64], !P2 ;  /* 0x0c0040002ef47fae */ /* 0x0009e2000d121850 */
[C---:B---3--:R-:W-:Y:S02]  /*4870*/  ISETP.GE.AND P5, PT, R9.reuse, R16, PT ;  /* 0x000000100900720c */ /* 0x048fe40003fa6270 */
[----:B------:R-:W-:Y:S02]  /*4880*/  ISETP.GE.AND P6, PT, R9, UR4, PT ;  /* 0x0000000409007c0c */ /* 0x000fe4000bfc6270 */
[----:B------:R-:W-:Y:S02]  /*4890*/  SEL R243, RZ, 0x4, P5 ;  /* 0x00000004fff37807 */ /* 0x000fe40002800000 */
[----:B------:R-:W-:-:S02]  /*48a0*/  ISETP.GE.U32.AND P5, PT, R16, 0x7fffffc1, PT ;  /* 0x7fffffc11000780c */ /* 0x000fc40003fa6070 */
[----:B------:R-:W3:Y:S01]  /*48b0*/  LDC R16, c[0x0][0x230] ;  /* 0x00008c00ff107b82 */ /* 0x000ee20000000800 */
[----:B------:R-:W-:Y:S02]  /*48c0*/  SEL R8, R3, RZ, !P6 ;  /* 0x000000ff03087207 */ /* 0x000fe40007000000 */
[----:B------:R-:W-:-:S04]  /*48d0*/  ISETP.GT.AND P6, PT, R0, 0x3f, PT ;  /* 0x0000003f0000780c */ /* 0x000fc80003fc4270 */
[----:B------:R-:W-:Y:S02]  /*48e0*/  SEL R3, R243, RZ, P6 ;  /* 0x000000fff3037207 */ /* 0x000fe40003000000 */
[----:B------:R-:W-:Y:S01]  /*48f0*/  ISETP.NE.U32.AND P6, PT, R8, RZ, PT ;  /* 0x000000ff0800720c */ /* 0x000fe20003fc5070 */
[----:B------:R-:W2:Y:S01]  /*4900*/  LDC R243, c[0x0][0x230] ;  /* 0x00008c00fff37b82 */ /* 0x000ea20000000800 */
[----:B------:R-:W-:-:S07]  /*4910*/  ISETP.NE.U32.AND P0, PT, R3, RZ, PT ;  /* 0x000000ff0300720c */ /* 0x000fce0003f05070 */
[----:B------:R-:W1:Y:S01]  /*4920*/  LDC R8, c[0x0][0x230] ;  /* 0x00008c00ff087b82 */ /* 0x000e620000000800 */
[----:B---3--:R-:W-:-:S07]  /*4930*/  VIADD R3, R16, 0xffffffdf ;  /* 0xffffffdf10037836 */ /* 0x008fce0000000000 */
[----:B------:R-:W3:Y:S01]  /*4940*/  LDC R16, c[0x0][0x230] ;  /* 0x00008c00ff107b82 */ /* 0x000ee20000000800 */
[----:B------:R-:W-:Y:S02]  /*4950*/  ISETP.GE.U32.AND P3, PT, R3, 0x7fffffc0, PT ;  /* 0x7fffffc00300780c */ /* 0x000fe40003f66070 */
[----:B------:R-:W-:Y:S01]  /*4960*/  IADD3 R3, R13, -0x22, RZ ;  /* 0xffffffde0d037810 */ /* 0x000fe20007ffe0ff */
[----:B------:R-:W-:-:S03]  /*4970*/  IMAD R13, R4, 0x1e, RZ ;  /* 0x0000001e040d7824 */ /* 0x000fc600078e02ff */
[----:B------:R-:W-:Y:S02]  /*4980*/  ISETP.GE.U32.AND P1, PT, R3, 0x7fffffbf, PT ;  /* 0x7fffffbf0300780c */ /* 0x000fe40003f26070 */
[----:B------:R-:W-:Y:S04]  /*4990*/  STL [R1+0x60c], R13 ;  /* 0x00060c0d01007387 */ /* 0x000fe80000100800 */
[----:B------:R4:W-:Y:S04]  /*49a0*/  STL.64 [R1+0x130], R80 ;  /* 0x0001305001007387 */ /* 0x0009e80000100a00 */
[----:B------:R2:W-:Y:S04]  /*49b0*/  STL.64 [R1+0x140], R76 ;  /* 0x0001404c01007387 */ /* 0x0005e80000100a00 */
[----:B------:R-:W3:Y:S01]  /*49c0*/  LDL R15, [R1+0x954] ;  /* 0x00095400010f7983 */ /* 0x000ee20000100800 */
[----:B-1----:R-:W-:-:S02]  /*49d0*/  VIADD R3, R8, 0xffffffdd ;  /* 0xffffffdd08037836 */ /* 0x002fc40000000000 */
[----:B------:R-:W1:Y:S01]  /*49e0*/  LDC R8, c[0x0][0x230] ;  /* 0x00008c00ff087b82 */ /* 0x000e620000000800 */
[----:B------:R3:W-:Y:S01]  /*49f0*/  STL.64 [R1+0x150], R48 ;  /* 0x0001503001007387 */ /* 0x0007e20000100a00 */
[----:B----4-:R-:W-:Y:S01]  /*4a00*/  IMAD.WIDE R80, R13, 0x4, R82 ;  /* 0x000000040d507825 */ /* 0x010fe200078e0252 */
[----:B------:R-:W-:Y:S02]  /*4a10*/  ISETP.GE.U32.AND P2, PT, R3, 0x7fffffbe, PT ;  /* 0x7fffffbe0300780c */ /* 0x000fe40003f46070 */
[----:B------:R4:W-:Y:S01]  /*4a20*/  STL.64 [R1+0x160], R46 ;  /* 0x0001602e01007387 */ /* 0x0009e20000100a00 */
[----:B--2---:R-:W-:-:S03]  /*4a30*/  IMAD.WIDE R76, R13, 0x4, R86 ;  /* 0x000000040d4c7825 */ /* 0x004fc600078e0256 */
[----:B------:R-:W-:Y:S01]  /*4a40*/  STL [R1+0x608], R12 ;  /* 0x0006080c01007387 */ /* 0x000fe20000100800 */
[----:B---3--:R-:W-:-:S03]  /*4a50*/  VIADD R3, R16, 0xffffffdc ;  /* 0xffffffdc10037836 */ /* 0x008fc60000000000 */
[----:B------:R2:W-:Y:S01]  /*4a60*/  STL.64 [R1+0x170], R80 ;  /* 0x0001705001007387 */ /* 0x0005e20000100a00 */
[----:B------:R-:W-:-:S03]  /*4a70*/  IMAD.WIDE R48, R13, 0x4, R88 ;  /* 0x000000040d307825 */ /* 0x000fc600078e0258 */
[----:B------:R-:W-:Y:S01]  /*4a80*/  LDGSTS.E [R244+0x8], desc[UR16][R80.64], !P4 ;  /* 0x0000800050f47fae */ /* 0x000fe2000e121850 */
[----:B----4-:R-:W-:-:S05]  /*4a90*/  IMAD.WIDE R46, R13, 0x4, R84 ;  /* 0x000000040d2e7825 */ /* 0x010fca00078e0254 */
[----:B------:R3:W-:Y:S04]  /*4aa0*/  STL.64 [R1+0x180], R46 ;  /* 0x0001802e01007387 */ /* 0x0007e80000100a00 */
[----:B------:R4:W-:Y:S04]  /*4ab0*/  STL.64 [R1+0x190], R76 ;  /* 0x0001904c01007387 */ /* 0x0009e80000100a00 */
[----:B--2---:R-:W2:Y:S04]  /*4ac0*/  LDL.LU.64 R80, [R1+0xc78] ;  /* 0x000c780001507983 */ /* 0x004ea80000300a00 */
[----:B------:R-:W-:Y:S04]  /*4ad0*/  LDGSTS.E [R244+0x4008], desc[UR16][R46.64], !P4 ;  /* 0x040080002ef47fae */ /* 0x000fe8000e121850 */
[----:B------:R4:W-:Y:S04]  /*4ae0*/  LDGSTS.E [R244+0x8008], desc[UR16][R76.64], !P4 ;  /* 0x080080004cf47fae */ /* 0x0009e8000e121850 */
[----:B------:R1:W-:Y:S04]  /*4af0*/  LDGSTS.E [R244+0xc008], desc[UR16][R48.64], !P4 ;  /* 0x0c00800030f47fae */ /* 0x0003e8000e121850 */
[----:B---3--:R-:W3:Y:S01]  /*4b00*/  LDL.LU.64 R46, [R1+0xc70] ;  /* 0x000c7000012e7983 */ /* 0x008ee20000300a00 */
[----:B------:R-:W-:Y:S01]  /*4b10*/  IMAD.WIDE R16, R12, 0x4, R86 ;  /* 0x000000040c107825 */ /* 0x000fe200078e0256 */
[----:B------:R-:W-:-:S02]  /*4b20*/  ISETP.GE.U32.AND P4, PT, R3, 0x7fffffbd, PT ;  /* 0x7fffffbd0300780c */ /* 0x000fc40003f86070 */
[----:B------:R1:W-:Y:S01]  /*4b30*/  STL.64 [R1+0x1a0], R48 ;  /* 0x0001a03001007387 */ /* 0x0003e20000100a00 */
[----:B----4-:R-:W-:-:S04]  /*4b40*/  IMAD.WIDE R76, R12, 0x4, R84 ;  /* 0x000000040c4c7825 */ /* 0x010fc800078e0254 */
[----:B------:R-:W-:Y:S02]  /*4b50*/  VIADD R3, R243, 0xffffffdb ;  /* 0xffffffdbf3037836 */ /* 0x000fe40000000000 */
[----:B-1----:R-:W-:-:S04]  /*4b60*/  IMAD.WIDE R48, R12, 0x4, R82 ;  /* 0x000000040c307825 */ /* 0x002fc800078e0252 */
[----:B------:R-:W-:Y:S01]  /*4b70*/  IMAD.WIDE R12, R12, 0x4, R88 ;  /* 0x000000040c0c7825 */ /* 0x000fe200078e0258 */
[----:B------:R1:W-:Y:S04]  /*4b80*/  STL.64 [R1+0x1b8], R48 ;  /* 0x0001b83001007387 */ /* 0x0003e80000100a00 */
[----:B------:R4:W-:Y:S04]  /*4b90*/  STL.64 [R1+0x1c8], R76 ;  /* 0x0001c84c01007387 */ /* 0x0009e80000100a00 */
[----:B------:R-:W-:Y:S04]  /*4ba0*/  LDGSTS.E [R244+0xc], desc[UR16][R48.64], !P5 ;  /* 0x0000c00030f47fae */ /* 0x000fe8000e921850 */
[----:B------:R-:W-:Y:S04]  /*4bb0*/  LDGSTS.E [R244+0x400c], desc[UR16][R76.64], !P5 ;  /* 0x0400c0004cf47fae */ /* 0x000fe8000e921850 */
[----:B------:R4:W-:Y:S04]  /*4bc0*/  LDGSTS.E [R244+0x800c], desc[UR16][R16.64], !P5 ;  /* 0x0800c00010f47fae */ /* 0x0009e8000e921850 */
[----:B-1----:R-:W2:Y:S04]  /*4bd0*/  LDL.LU.64 R48, [R1+0xc68] ;  /* 0x000c680001307983 */ /* 0x002ea80000300a00 */
[----:B------:R1:W-:Y:S04]  /*4be0*/  STL.64 [R1+0x1d8], R16 ;  /* 0x0001d81001007387 */ /* 0x0003e80000100a00 */
[----:B----4-:R-:W4:Y:S01]  /*4bf0*/  LDL.LU.64 R76, [R1+0xc60] ;  /* 0x000c6000014c7983 */ /* 0x010f220000300a00 */
[----:B------:R-:W-:-:S03]  /*4c00*/  VIADD R8, R8, 0xffffffda ;  /* 0xffffffda08087836 */ /* 0x000fc60000000000 */
[----:B------:R1:W-:Y:S01]  /*4c10*/  LDGSTS.E [R244+0xc00c], desc[UR16][R12.64], !P5 ;  /* 0x0c00c0000cf47fae */ /* 0x0003e2000e921850 */
[----:B------:R-:W-:Y:S02]  /*4c20*/  ISETP.GE.U32.AND P5, PT, R3, 0x7fffffbc, PT ;  /* 0x7fffffbc0300780c */ /* 0x000fe40003fa6070 */
[----:B------:R-:W-:Y:S01]  /*4c30*/  SHF.L.U32 R3, R4, 0x5, RZ ;  /* 0x0000000504037819 */ /* 0x000fe200000006ff */
[----:B------:R-:W0:Y:S01]  /*4c40*/  LDGDEPBAR ;  /* 0x00000000000079af */ /* 0x000e220000000000 */
[----:B-1----:R-:W1:Y:S03]  /*4c50*/  LDC R17, c[0x0][0x230] ;  /* 0x00008c00ff117b82 */ /* 0x002e660000000800 */
[----:B------:R1:W-:Y:S04]  /*4c60*/  STL.64 [R1+0x1e8], R12 ;  /* 0x0001e80c01007387 */ /* 0x0003e80000100a00 */
[----:B------:R1:W-:Y:S02]  /*4c70*/  STL.64 [R1+0xc28], R4 ;  /* 0x000c280401007387 */ /* 0x0003e40000100a00 */
[----:B-1----:R-:W1:Y:S01]  /*4c80*/  LDC R12, c[0x0][0x230] ;  /* 0x00008c00ff0c7b82 */ /* 0x002e620000000800 */
[----:B------:R-:W-:-:S04]  /*4c90*/  IMAD.WIDE R4, R3, 0x4, R88 ;  /* 0x0000000403047825 */ /* 0x000fc800078e0258 */
[C---:B------:R-:W-:Y:S01]  /*4ca0*/  VIADD R243, R15.reuse, UR12 ;  /* 0x0000000c0ff37c36 */ /* 0x040fe20008000000 */
[----:B------:R-:W-:Y:S01]  /*4cb0*/  LOP3.LUT R13, R15, 0x40, RZ, 0x3c, !PT ;  /* 0x000000400f0d7812 */ /* 0x000fe200078e3cff */
[----:B------:R-:W-:Y:S02]  /*4cc0*/  IMAD.WIDE R14, R3, 0x4, R84 ;  /* 0x00000004030e7825 */ /* 0x000fe400078e0254 */
[----:B------:R-:W1:Y:S02]  /*4cd0*/  LDC R84, c[0x0][0x230] ;  /* 0x00008c00ff547b82 */ /* 0x000e640000000800 */
[----:B------:R-:W-:Y:S01]  /*4ce0*/  VIADD R16, R13, UR12 ;  /* 0x0000000c0d107c36 */ /* 0x000fe20008000000 */
[----:B------:R1:W-:Y:S01]  /*4cf0*/  STL [R1+0xb38], R13 ;  /* 0x000b380d01007387 */ /* 0x0003e20000100800 */
[----:B------:R-:W-:-:S04]  /*4d00*/  IMAD.WIDE R150, R3, 0x4, R150 ;  /* 0x0000000403967825 */ /* 0x000fc800078e0296 */
[----:B------:R-:W-:Y:S01]  /*4d10*/  IMAD.WIDE R152, R3, 0x4, R152 ;  /* 0x0000000403987825 */ /* 0x000fe200078e0298 */
[----:B------:R-:W1:Y:S01]  /*4d20*/  LDC R85, c[0x0][0x230] ;  /* 0x00008c00ff557b82 */ /* 0x000e620000000800 */
[----:B----4-:R-:W-:Y:S04]  /*4d30*/  LDGSTS.E [R243+0x70000], desc[UR16][R76.64], P6 ;  /* 0x700000004cf37fae */ /* 0x010fe8000b121850 */
[----:B---3--:R3:W-:Y:S04]  /*4d40*/  LDGSTS.E [R243+0x70400], desc[UR16][R46.64], P6 ;  /* 0x704000002ef37fae */ /* 0x0087e8000b121850 */
[----:B------:R-:W-:Y:S04]  /*4d50*/  LDGSTS.E [R243+0x70800], desc[UR16][R68.64], P6 ;  /* 0x7080000044f37fae */ /* 0x000fe8000b121850 */
        /* <DEDUP_REMOVED lines=13> */
[----:B--2---:R-:W-:Y:S04]  /*4e30*/  LDGSTS.E [R16+0x70200], desc[UR16][R48.64], P6 ;  /* 0x7020000030107fae */ /* 0x004fe8000b121850 */
        /* <DEDUP_REMOVED lines=14> */
[----:B------:R-:W-:Y:S01]  /*4f20*/  LDGSTS.E [R16+0x73e00], desc[UR16][R20.64], P6 ;  /* 0x73e0000014107fae */ /* 0x000fe2000b121850 */
[----:B------:R-:W-:-:S02]  /*4f30*/  ISETP.GE.U32.AND P6, PT, R8, 0x7fffffbb, PT ;  /* 0x7fffffbb0800780c */ /* 0x000fc40003fc6070 */
[----:B-1----:R-:W-:Y:S01]  /*4f40*/  IADD3 R8, R12, -0x27, RZ ;  /* 0xffffffd90c087810 */ /* 0x002fe20007ffe0ff */
[----:B------:R-:W0:Y:S01]  /*4f50*/  LDGDEPBAR ;  /* 0x00000000000079af */ /* 0x000e220000000000 */
[----:B------:R-:W-:-:S03]  /*4f60*/  IMAD.WIDE R12, R3, 0x4, R86 ;  /* 0x00000004030c7825 */ /* 0x000fc600078e0256 */
[----:B------:R-:W-:Y:S04]  /*4f70*/  STL.64 [R1+0xc30], R76 ;  /* 0x000c304c01007387 */ /* 0x000fe80000100a00 */
[----:B------:R3:W-:Y:S04]  /*4f80*/  STL.64 [R1+0xc38], R46 ;  /* 0x000c382e01007387 */ /* 0x0007e80000100a00 */
[----:B------:R-:W-:Y:S04]  /*4f90*/  STL.64 [R1+0xc40], R68 ;  /* 0x000c404401007387 */ /* 0x000fe80000100a00 */
[----:B------:R-:W-:Y:S01]  /*4fa0*/  STL.64 [R1+0xc48], R78 ;  /* 0x000c484e01007387 */ /* 0x000fe20000100a00 */
[C---:B---3--:R-:W-:Y:S01]  /*4fb0*/  IMAD.WIDE R46, R3.reuse, 0x4, R82 ;  /* 0x00000004032e7825 */ /* 0x048fe200078e0252 */
[----:B------:R-:W-:Y:S03]  /*4fc0*/  BAR.SYNC.DEFER_BLOCKING 0x0 ;  /* 0x0000000000007b1d */ /* 0x000fe60000010000 */
[----:B------:R-:W-:-:S05]  /*4fd0*/  IMAD.WIDE R154, R3, 0x4, R154 ;  /* 0x00000004039a7825 */ /* 0x000fca00078e029a */
[----:B------:R-:W1:Y:S01]  /*4fe0*/  LDC R83, c[0x0][0x230] ;  /* 0x00008c00ff537b82 */ /* 0x000e620000000800 */
[----:B------:R-:W-:Y:S04]  /*4ff0*/  STL.64 [R1+0xc50], R72 ;  /* 0x000c504801007387 */ /* 0x000fe80000100a00 */
[----:B------:R-:W-:Y:S03]  /*5000*/  STL.64 [R1+0xc58], R70 ;  /* 0x000c584601007387 */ /* 0x000fe60000100a00 */
[----:B------:R-:W2:Y:S01]  /*5010*/  LDC R82, c[0x0][0x230] ;  /* 0x00008c00ff527b82 */ /* 0x000ea20000000800 */
[----:B------:R3:W-:Y:S04]  /*5020*/  STL.64 [R1+0x270], R46 ;  /* 0x0002702e01007387 */ /* 0x0007e80000100a00 */
[----:B------:R4:W-:Y:S04]  /*5030*/  STL.64 [R1+0x268], R14 ;  /* 0x0002680e01007387 */ /* 0x0009e80000100a00 */
[----:B------:R-:W-:Y:S01]  /*5040*/  @!PT LDS RZ, [RZ] ;  /* 0x00000000fffff984 */ /* 0x000fe20000000800 */
[----:B------:R-:W-:Y:S01]  /*5050*/  @!PT LDS RZ, [RZ] ;  /* 0x00000000fffff984 */ /* 0x000fe20000000800 */
[----:B------:R-:W-:Y:S01]  /*5060*/  @!PT LDS RZ, [RZ] ;  /* 0x00000000fffff984 */ /* 0x000fe20000000800 */
[----:B------:R3:W-:Y:S04]  /*5070*/  LDGSTS.E [R242+0x10000], desc[UR16][R46.64], !P3 ;  /* 0x100000002ef27fae */ /* 0x0007e8000d921850 */
[----:B------:R4:W-:Y:S04]  /*5080*/  LDGSTS.E [R242+0x14000], desc[UR16][R14.64], !P3 ;  /* 0x140000000ef27fae */ /* 0x0009e8000d921850 */
[----:B------:R1:W-:Y:S01]  /*5090*/  STL.64 [R1+0x260], R12 ;  /* 0x0002600c01007387 */ /* 0x0003e20000100a00 */
[----:B---3--:R-:W-:-:S03]  /*50a0*/  IMAD.WIDE R46, R3, 0x4, R90 ;  /* 0x00000004032e7825 */ /* 0x008fc600078e025a */
[----:B------:R1:W-:Y:S01]  /*50b0*/  LDGSTS.E [R242+0x18000], desc[UR16][R12.64], !P3 ;  /* 0x180000000cf27fae */ /* 0x0003e2000d921850 */
[----:B----4-:R-:W-:-:S03]  /*50c0*/  IMAD.WIDE R14, R3, 0x4, R92 ;  /* 0x00000004030e7825 */ /* 0x010fc600078e025c */
[----:B------:R3:W-:Y:S04]  /*50d0*/  STL.64 [R1+0x258], R4 ;  /* 0x0002580401007387 */ /* 0x0007e80000100a00 */
[----:B------:R3:W-:Y:S01]  /*50e0*/  LDGSTS.E [R242+0x1c000], desc[UR16][R4.64], !P3 ;  /* 0x1c00000004f27fae */ /* 0x0007e2000d921850 */
[----:B------:R-:W-:Y:S01]  /*50f0*/  ISETP.GE.U32.AND P3, PT, R8, 0x7fffffba, PT ;  /* 0x7fffffba0800780c */ /* 0x000fe20003f66070 */
[----:B------:R-:W-:Y:S02]  /*5100*/  VIADD R8, R252, 0xffffffd8 ;  /* 0xffffffd8fc087836 */ /* 0x000fe40000000000 */
[C---:B-1----:R-:W-:Y:S01]  /*5110*/  IMAD.WIDE R12, R3.reuse, 0x4, R94 ;  /* 0x00000004030c7825 */ /* 0x042fe200078e025e */
[----:B------:R1:W-:Y:S01]  /*5120*/  STL.64 [R1+0x250], R46 ;  /* 0x0002502e01007387 */ /* 0x0003e20000100a00 */
[----:B------:R-:W4:Y:S03]  /*5130*/  LDC R252, c[0x0][0x230] ;  /* 0x00008c00fffc7b82 */ /* 0x000f260000000800 */
[----:B------:R1:W-:Y:S01]  /*5140*/  LDGSTS.E [R242+0x10004], desc[UR16][R46.64], !P1 ;  /* 0x100040002ef27fae */ /* 0x0003e2000c921850 */
[----:B---3--:R-:W-:-:S03]  /*5150*/  IMAD.WIDE R4, R3, 0x4, R96 ;  /* 0x0000000403047825 */ /* 0x008fc600078e0260 */
[----:B------:R3:W-:Y:S04]  /*5160*/  STL.64 [R1+0x248], R14 ;  /* 0x0002480e01007387 */ /* 0x0007e80000100a00 */
[----:B------:R3:W-:Y:S01]  /*5170*/  LDGSTS.E [R242+0x14004], desc[UR16][R14.64], !P1 ;  /* 0x140040000ef27fae */ /* 0x0007e2000c921850 */
[----:B-1----:R-:W-:-:S03]  /*5180*/  IMAD.WIDE R46, R3, 0x4, R98 ;  /* 0x00000004032e7825 */ /* 0x002fc600078e0262 */
[----:B------:R1:W-:Y:S04]  /*5190*/  STL.64 [R1+0x240], R12 ;  /* 0x0002400c01007387 */ /* 0x0003e80000100a00 */
[----:B------:R1:W-:Y:S01]  /*51a0*/  LDGSTS.E [R242+0x18004], desc[UR16][R12.64], !P1 ;  /* 0x180040000cf27fae */ /* 0x0003e2000c921850 */
[----:B---3--:R-:W-:-:S03]  /*51b0*/  IMAD.WIDE R14, R3, 0x4, R100 ;  /* 0x00000004030e7825 */ /* 0x008fc600078e0264 */
        /* <DEDUP_REMOVED lines=32> */
[----:B------:R-:W-:Y:S02]  /*53c0*/  ISETP.GE.U32.AND P4, PT, R8, 0x7fffffb7, PT ;  /* 0x7fffffb70800780c */ /* 0x000fe40003f86070 */
[----:B--2---:R-:W-:Y:S01]  /*53d0*/  IADD3 R8, R82, -0x2b, RZ ;  /* 0xffffffd552087810 */ /* 0x004fe20007ffe0ff */
[C---:B-1----:R-:W-:Y:S01]  /*53e0*/  IMAD.WIDE R12, R3.reuse, 0x4, R118 ;  /* 0x00000004030c7825 */ /* 0x042fe200078e0276 */
[----:B------:R1:W-:Y:S01]  /*53f0*/  STL.64 [R1+0x1f0], R46 ;  /* 0x0001f02e01007387 */ /* 0x0003e20000100a00 */
[----:B------:R-:W2:Y:S03]  /*5400*/  LDC R82, c[0x0][0x230] ;  /* 0x00008c00ff527b82 */ /* 0x000ea60000000800 */
        /* <DEDUP_REMOVED lines=26> */
[----:B----4-:R-:W-:Y:S02]  /*55b0*/  VIADD R8, R83, 0xffffffd3 ;  /* 0xffffffd353087836 */ /* 0x010fe40000000000 */
        /* <DEDUP_REMOVED lines=8> */
[----:B------:R1:W-:Y:S01]  /*5640*/  STL.64 [R1+0x158], R12 ;  /* 0x0001580c01007387 */ /* 0x0003e20000100a00 */
[----:B------:R-:W4:Y:S03]  /*5650*/  LDC R138, c[0x0][0x230] ;  /* 0x00008c00ff8a7b82 */ /* 0x000f260000000800 */
[----:B------:R1:W-:Y:S01]  /*5660*/  LDGSTS.E [R11+0x18008], desc[UR16][R12.64], !P3 ;  /* 0x180080000c0b7fae */ /* 0x0003e2000d921850 */
[----:B---3--:R-:W-:-:S03]  /*5670*/  IMAD.WIDE R14, R3, 0x4, R140 ;  /* 0x00000004030e7825 */ /* 0x008fc600078e028c */
[----:B------:R3:W-:Y:S04]  /*5680*/  STL.64 [R1+0x148], R4 ;  /* 0x0001480401007387 */ /* 0x0007e80000100a00 */
[----:B------:R3:W-:Y:S01]  /*5690*/  LDGSTS.E [R11+0x1c008], desc[UR16][R4.64], !P3 ;  /* 0x1c008000040b7fae */ /* 0x0007e2000d921850 */
[----:B------:R-:W-:Y:S01]  /*56a0*/  ISETP.GE.U32.AND P3, PT, R8, 0x7fffffb4, PT ;  /* 0x7fffffb40800780c */ /* 0x000fe20003f66070 */
[----:B--2---:R-:W-:Y:S02]  /*56b0*/  VIADD R8, R82, 0xffffffd2 ;  /* 0xffffffd252087836 */ /* 0x004fe40000000000 */
[C---:B-1----:R-:W-:Y:S01]  /*56c0*/  IMAD.WIDE R12, R3.reuse, 0x4, R142 ;  /* 0x00000004030c7825 */ /* 0x042fe200078e028e */
[----:B------:R1:W-:Y:S01]  /*56d0*/  STL.64 [R1+0x138], R46 ;  /* 0x0001382e01007387 */ /* 0x0003e20000100a00 */
[----:B------:R-:W2:Y:S03]  /*56e0*/  LDC R82, c[0x0][0x230] ;  /* 0x00008c00ff527b82 */ /* 0x000ea60000000800 */
[----:B------:R-:W-:Y:S01]  /*56f0*/  STL.64 [R1+0x128], R14 ;  /* 0x0001280e01007387 */ /* 0x000fe20000100a00 */
[----:B---3--:R-:W-:-:S03]  /*5700*/  IMAD.WIDE R4, R3, 0x4, R144 ;  /* 0x0000000403047825 */ /* 0x008fc600078e0290 */
[----:B------:R-:W-:Y:S04]  /*5710*/  STL.64 [R1+0x118], R12 ;  /* 0x0001180c01007387 */ /* 0x000fe80000100a00 */
[----:B------:R3:W-:Y:S04]  /*5720*/  STL.64 [R1+0x108], R4 ;  /* 0x0001080401007387 */ /* 0x0007e80000100a00 */
[----:B------:R-:W2:Y:S04]  /*5730*/  LDL.LU.64 R70, [R1] ;  /* 0x0000000001467983 */ /* 0x000ea80000300a00 */
[----:B------:R-:W2:Y:S04]  /*5740*/  LDL.LU.64 R72, [R1+0x8] ;  /* 0x0000080001487983 */ /* 0x000ea80000300a00 */
[----:B------:R-:W2:Y:S04]  /*5750*/  LDL.LU.64 R88, [R1+0x10] ;  /* 0x0000100001587983 */ /* 0x000ea80000300a00 */
[----:B------:R-:W2:Y:S04]  /*5760*/  LDL.LU.64 R86, [R1+0x18] ;  /* 0x0000180001567983 */ /* 0x000ea80000300a00 */
[----:B------:R-:W2:Y:S04]  /*5770*/  LDL.LU.64 R78, [R1+0x20] ;  /* 0x00002000014e7983 */ /* 0x000ea80000300a00 */
[----:B------:R-:W-:Y:S04]  /*5780*/  LDGSTS.E [R11+0x1000c], desc[UR16][R46.64], !P1 ;  /* 0x1000c0002e0b7fae */ /* 0x000fe8000c921850 */
[----:B------:R4:W-:Y:S04]  /*5790*/  LDGSTS.E [R11+0x1400c], desc[UR16][R14.64], !P1 ;  /* 0x1400c0000e0b7fae */ /* 0x0009e8000c921850 */
[----:B------:R-:W2:Y:S04]  /*57a0*/  LDL.LU.64 R68, [R1+0x28] ;  /* 0x0000280001447983 */ /* 0x000ea80000300a00 */
[----:B------:R4:W-:Y:S04]  /*57b0*/  LDGSTS.E [R11+0x1800c], desc[UR16][R12.64], !P1 ;  /* 0x1800c0000c0b7fae */ /* 0x0009e8000c921850 */
[----:B-1----:R-:W2:Y:S04]  /*57c0*/  LDL.LU.64 R46, [R1+0x30] ;  /* 0x00003000012e7983 */ /* 0x002ea80000300a00 */
[----:B------:R-:W-:Y:S04]  /*57d0*/  LDGSTS.E [R11+0x1c00c], desc[UR16][R4.64], !P1 ;  /* 0x1c00c000040b7fae */ /* 0x000fe8000c921850 */
[----:B------:R-:W2:Y:S04]  /*57e0*/  LDL.LU.64 R76, [R1+0x38] ;  /* 0x00003800014c7983 */ /* 0x000ea80000300a00 */
[----:B---3--:R-:W3:Y:S01]  /*57f0*/  LDL.LU.64 R4, [R1+0x40] ;  /* 0x0000400001047983 */ /* 0x008ee20000300a00 */
[----:B----4-:R-:W-:-:S04]  /*5800*/  IMAD.WIDE R14, R3, 0x4, R146 ;  /* 0x00000004030e7825 */ /* 0x010fc800078e0292 */
[----:B------:R-:W-:Y:S01]  /*5810*/  IMAD.WIDE R12, R3, 0x4, R148 ;  /* 0x00000004030c7825 */ /* 0x000fe200078e0294 */
[----:B------:R-:W-:Y:S01]  /*5820*/  STL.64 [R1+0xc00], R14 ;  /* 0x000c000e01007387 */ /* 0x000fe20000100a00 */
[----:B------:R-:W-:Y:S01]  /*5830*/  ISETP.GE.U32.AND P1, PT, R8, 0x7fffffb3, PT ;  /* 0x7fffffb30800780c */ /* 0x000fe20003f26070 */
[----:B------:R-:W1:Y:S02]  /*5840*/  LDC R146, c[0x0][0x230] ;  /* 0x00008c00ff927b82 */ /* 0x000e640000000800 */
[----:B------:R4:W-:Y:S04]  /*5850*/  STL.64 [R1+0xc08], R12 ;  /* 0x000c080c01007387 */ /* 0x0009e80000100a00 */
[----:B------:R-:W-:Y:S04]  /*5860*/  STL.64 [R1+0xc10], R150 ;  /* 0x000c109601007387 */ /* 0x000fe80000100a00 */
[----:B------:R1:W-:Y:S04]  /*5870*/  STL.64 [R1+0xc18], R152 ;  /* 0x000c189801007387 */ /* 0x0003e80000100a00 */
[----:B------:R1:W-:Y:S04]  /*5880*/  STL.64 [R1+0xc20], R154 ;  /* 0x000c209a01007387 */ /* 0x0003e80000100a00 */
[----:B------:R-:W3:Y:S04]  /*5890*/  LDL.LU.64 R106, [R1+0x48] ;  /* 0x00004800016a7983 */ /* 0x000ee80000300a00 */
[----:B------:R-:W3:Y:S01]  /*58a0*/  LDL.LU.64 R92, [R1+0x50] ;  /* 0x00005000015c7983 */ /* 0x000ee20000300a00 */
[----:B------:R-:W-:-:S02]  /*58b0*/  IADD3 R8, R84, -0x2f, RZ ;  /* 0xffffffd154087810 */ /* 0x000fc40007ffe0ff */
[----:B------:R-:W1:Y:S01]  /*58c0*/  LDC R84, c[0x0][0x230] ;  /* 0x00008c00ff547b82 */ /* 0x000e620000000800 */
[----:B------:R-:W-:Y:S01]  /*58d0*/  LDGSTS.E [R10+0x10000], desc[UR16][R14.64], !P2 ;  /* 0x100000000e0a7fae */ /* 0x000fe2000d121850 */
[----:B------:R-:W-:-:S03]  /*58e0*/  IMAD.WIDE R156, R3, 0x4, R156 ;  /* 0x00000004039c7825 */ /* 0x000fc600078e029c */
[----:B------:R4:W-:Y:S01]  /*58f0*/  LDGSTS.E [R10+0x14000], desc[UR16][R12.64], !P2 ;  /* 0x140000000c0a7fae */ /* 0x0009e2000d121850 */
[----:B------:R-:W-:-:S03]  /*5900*/  IMAD.WIDE R158, R3, 0x4, R158 ;  /* 0x00000004039e7825 */ /* 0x000fc600078e029e */
[----:B------:R-:W-:Y:S01]  /*5910*/  LDGSTS.E [R10+0x18000], desc[UR16][R150.64], !P2 ;  /* 0x18000000960a7fae */ /* 0x000fe2000d121850 */
[----:B------:R-:W-:-:S03]  /*5920*/  IMAD.WIDE R160, R3, 0x4, R160 ;  /* 0x0000000403a07825 */ /* 0x000fc600078e02a0 */
[----:B------:R-:W-:Y:S01]  /*5930*/  LDGSTS.E [R10+0x1c000], desc[UR16][R152.64], !P2 ;  /* 0x1c000000980a7fae */ /* 0x000fe2000d121850 */
[----:B------:R-:W-:Y:S01]  /*5940*/  ISETP.GE.U32.AND P2, PT, R8, 0x7fffffb2, PT ;  /* 0x7fffffb20800780c */ /* 0x000fe20003f46070 */
[----:B------:R-:W-:Y:S02]  /*5950*/  VIADD R8, R83, 0xffffffd0 ;  /* 0xffffffd053087836 */ /* 0x000fe40000000000 */
[----:B------:R1:W-:Y:S01]  /*5960*/  LDGSTS.E [R10+0x10004], desc[UR16][R154.64], !P4 ;  /* 0x100040009a0a7fae */ /* 0x0003e2000e121850 */
[----:B------:R-:W1:Y:S03]  /*5970*/  LDC R83, c[0x0][0x230] ;  /* 0x00008c00ff537b82 */ /* 0x000e660000000800 */
[----:B------:R-:W-:Y:S04]  /*5980*/  LDGSTS.E [R10+0x14004], desc[UR16][R156.64], !P4 ;  /* 0x140040009c0a7fae */ /* 0x000fe8000e121850 */
[----:B------:R-:W-:Y:S01]  /*5990*/  LDGSTS.E [R10+0x18004], desc[UR16][R158.64], !P4 ;  /* 0x180040009e0a7fae */ /* 0x000fe2000e121850 */
[C---:B------:R-:W-:Y:S01]  /*59a0*/  IMAD.WIDE R162, R3.reuse, 0x4, R162 ;  /* 0x0000000403a27825 */ /* 0x040fe200078e02a2 */
[----:B----4-:R-:W4:Y:S02]  /*59b0*/  LDC R12, c[0x0][0x230] ;  /* 0x00008c00ff0c7b82 */ /* 0x010f240000000800 */
[----:B------:R-:W-:Y:S01]  /*59c0*/  LDGSTS.E [R10+0x1c004], desc[UR16][R160.64], !P4 ;  /* 0x1c004000a00a7fae */ /* 0x000fe2000e121850 */
[----:B--2---:R-:W-:-:S04]  /*59d0*/  IMAD.WIDE R130, R3, 0x4, R70 ;  /* 0x0000000403827825 */ /* 0x004fc800078e0246 */
[C---:B------:R-:W-:Y:S01]  /*59e0*/  IMAD.WIDE R90, R3.reuse, 0x4, R72 ;  /* 0x00000004035a7825 */ /* 0x040fe200078e0248 */
[----:B------:R-:W2:Y:S01]  /*59f0*/  LDL.LU.64 R70, [R1+0x58] ;  /* 0x0000580001467983 */ /* 0x000ea20000300a00 */
[----:B------:R-:W4:Y:S03]  /*5a00*/  LDC R13, c[0x0][0x230] ;  /* 0x00008c00ff0d7b82 */ /* 0x000f260000000800 */
[----:B------:R-:W4:Y:S01]  /*5a10*/  LDL.LU.64 R72, [R1+0x68] ;  /* 0x0000680001487983 */ /* 0x000f220000300a00 */
[----:B------:R-:W-:-:S04]  /*5a20*/  IMAD.WIDE R102, R3, 0x4, R86 ;  /* 0x0000000403667825 */ /* 0x000fc800078e0256 */
[C---:B------:R-:W-:Y:S01]  /*5a30*/  IMAD.WIDE R128, R3.reuse, 0x4, R78 ;  /* 0x0000000403807825 */ /* 0x040fe200078e024e */
[----:B------:R-:W4:Y:S04]  /*5a40*/  LDL.LU.64 R86, [R1+0x60] ;  /* 0x0000600001567983 */ /* 0x000f280000300a00 */
[----:B------:R-:W4:Y:S01]  /*5a50*/  LDL.LU.64 R78, [R1+0x70] ;  /* 0x00007000014e7983 */ /* 0x000f220000300a00 */
[----:B------:R-:W-:-:S03]  /*5a60*/  IMAD.WIDE R100, R3, 0x4, R88 ;  /* 0x0000000403647825 */ /* 0x000fc600078e0258 */
[----:B------:R-:W4:Y:S01]  /*5a70*/  LDL.LU.64 R104, [R1+0x78] ;  /* 0x0000780001687983 */ /* 0x000f220000300a00 */
[----:B------:R-:W-:-:S03]  /*5a80*/  IMAD.WIDE R88, R3, 0x4, R68 ;  /* 0x0000000403587825 */ /* 0x000fc600078e0244 */
[----:B------:R-:W4:Y:S04]  /*5a90*/  LDL.LU.64 R98, [R1+0x80] ;  /* 0x0000800001627983 */ /* 0x000f280000300a00 */
[----:B------:R-:W4:Y:S01]  /*5aa0*/  LDL.LU.64 R68, [R1+0x88] ;  /* 0x0000880001447983 */ /* 0x000f220000300a00 */
[----:B------:R-:W-:-:S04]  /*5ab0*/  IMAD.WIDE R94, R3, 0x4, R46 ;  /* 0x00000004035e7825 */ /* 0x000fc800078e022e */
[C---:B------:R-:W-:Y:S01]  /*5ac0*/  IMAD.WIDE R132, R3.reuse, 0x4, R76 ;  /* 0x0000000403847825 */ /* 0x040fe200078e024c */
[----:B------:R-:W4:Y:S04]  /*5ad0*/  LDL.LU.64 R46, [R1+0x90] ;  /* 0x00009000012e7983 */ /* 0x000f280000300a00 */
[----:B------:R-:W4:Y:S01]  /*5ae0*/  LDL.LU.64 R76, [R1+0x98] ;  /* 0x00009800014c7983 */ /* 0x000f220000300a00 */
[----:B---3--:R-:W-:Y:S01]  /*5af0*/  IMAD.WIDE R126, R3, 0x4, R4 ;  /* 0x00000004037e7825 */ /* 0x008fe200078e0204 */
[----:B------:R-:W-:Y:S02]  /*5b00*/  ISETP.GE.U32.AND P4, PT, R8, 0x7fffffb1, PT ;  /* 0x7fffffb10800780c */ /* 0x000fe40003f86070 */
[----:B------:R-:W3:Y:S01]  /*5b10*/  LDL.LU.64 R4, [R1+0xa0] ;  /* 0x0000a00001047983 */ /* 0x000ee20000300a00 */
[----:B------:R-:W-:-:S02]  /*5b20*/  VIADD R8, R82, 0xffffffcf ;  /* 0xffffffcf52087836 */ /* 0x000fc40000000000 */
[----:B------:R-:W1:Y:S01]  /*5b30*/  LDC R82, c[0x0][0x230] ;  /* 0x00008c00ff527b82 */ /* 0x000e620000000800 */
[C---:B------:R-:W-:Y:S01]  /*5b40*/  IMAD.WIDE R164, R3.reuse, 0x4, R164 ;  /* 0x0000000403a47825 */ /* 0x040fe200078e02a4 */
        /* <DEDUP_REMOVED lines=8> */
[C---:B------:R-:W-:Y:S01]  /*5bd0*/  IMAD.WIDE R172, R3.reuse, 0x4, R172 ;  /* 0x0000000403ac7825 */ /* 0x040fe200078e02ac */
[----:B------:R-:W-:Y:S03]  /*5be0*/  LDGSTS.E [R10+0x1000c], desc[UR16][R170.64], !P6 ;  /* 0x1000c000aa0a7fae */ /* 0x000fe6000f121850 */
[C---:B------:R-:W-:Y:S01]  /*5bf0*/  IMAD.WIDE R174, R3.reuse, 0x4, R174 ;  /* 0x0000000403ae7825 */ /* 0x040fe200078e02ae */
[----:B------:R-:W-:Y:S03]  /*5c00*/  LDGSTS.E [R10+0x1400c], desc[UR16][R172.64], !P6 ;  /* 0x1400c000ac0a7fae */ /* 0x000fe6000f121850 */
[C---:B------:R-:W-:Y:S01]  /*5c10*/  IMAD.WIDE R176, R3.reuse, 0x4, R176 ;  /* 0x0000000403b07825 */ /* 0x040fe200078e02b0 */
[----:B------:R-:W-:Y:S03]  /*5c20*/  LDGSTS.E [R10+0x1800c], desc[UR16][R174.64], !P6 ;  /* 0x1800c000ae0a7fae */ /* 0x000fe6000f121850 */
[----:B-1----:R-:W-:Y:S01]  /*5c30*/  VIADD R8, R84, 0xffffffce ;  /* 0xffffffce54087836 */ /* 0x002fe20000000000 */
[----:B------:R-:W-:Y:S01]  /*5c40*/  LDGSTS.E [R10+0x1c00c], desc[UR16][R176.64], !P6 ;  /* 0x1c00c000b00a7fae */ /* 0x000fe2000f121850 */
[----:B------:R-:W1:Y:S01]  /*5c50*/  LDC R84, c[0x0][0x230] ;  /* 0x00008c00ff547b82 */ /* 0x000e620000000800 */
[----:B------:R-:W-:-:S02]  /*5c60*/  IMAD.WIDE R178, R3, 0x4, R178 ;  /* 0x0000000403b27825 */ /* 0x000fc400078e02b2 */
[----:B------:R-:W-:Y:S02]  /*5c70*/  ISETP.GE.U32.AND P6, PT, R8, 0x7fffffaf, PT ;  /* 0x7fffffaf0800780c */ /* 0x000fe40003fc6070 */
[----:B------:R-:W-:Y:S01]  /*5c80*/  IMAD.WIDE R180, R3, 0x4, R180 ;  /* 0x0000000403b47825 */ /* 0x000fe200078e02b4 */
[----:B------:R-:W-:Y:S01]  /*5c90*/  IADD3 R8, R83, -0x33, RZ ;  /* 0xffffffcd53087810 */ /* 0x000fe20007ffe0ff */
[----:B------:R-:W-:Y:S01]  /*5ca0*/  LDGSTS.E [R7+0x10000], desc[UR16][R178.64], !P3 ;  /* 0x10000000b2077fae */ /* 0x000fe2000d921850 */
[----:B------:R-:W1:Y:S01]  /*5cb0*/  LDC R83, c[0x0][0x230] ;  /* 0x00008c00ff537b82 */ /* 0x000e620000000800 */
[C---:B------:R-:W-:Y:S02]  /*5cc0*/  IMAD.WIDE R182, R3.reuse, 0x4, R182 ;  /* 0x0000000403b67825 */ /* 0x040fe400078e02b6 */
[----:B------:R-:W-:Y:S02]  /*5cd0*/  LDGSTS.E [R7+0x14000], desc[UR16][R180.64], !P3 ;  /* 0x14000000b4077fae */ /* 0x000fe4000d921850 */
[----:B------:R-:W-:-:S02]  /*5ce0*/  IMAD.WIDE R184, R3, 0x4, R184 ;  /* 0x0000000403b87825 */ /* 0x000fc400078e02b8 */
[----:B------:R-:W-:Y:S04]  /*5cf0*/  LDGSTS.E [R7+0x18000], desc[UR16][R182.64], !P3 ;  /* 0x18000000b6077fae */ /* 0x000fe8000d921850 */
[----:B------:R-:W-:Y:S01]  /*5d00*/  LDGSTS.E [R7+0x1c000], desc[UR16][R184.64], !P3 ;  /* 0x1c000000b8077fae */ /* 0x000fe2000d921850 */
[----:B------:R-:W-:Y:S01]  /*5d10*/  ISETP.GE.U32.AND P3, PT, R8, 0x7fffffae, PT ;  /* 0x7fffffae0800780c */ /* 0x000fe20003f66070 */
[----:B------:R-:W-:Y:S02]  /*5d20*/  VIADD R8, R82, 0xffffffcc ;  /* 0xffffffcc52087836 */ /* 0x000fe40000000000 */
[----:B------:R-:W1:Y:S01]  /*5d30*/  LDC R82, c[0x0][0x230] ;  /* 0x00008c00ff527b82 */ /* 0x000e620000000800 */
[----:B------:R-:W-:-:S04]  /*5d40*/  IMAD.WIDE R186, R3, 0x4, R186 ;  /* 0x0000000403ba7825 */ /* 0x000fc800078e02ba */
        /* <DEDUP_REMOVED lines=20> */
[C---:B------:R-:W-:Y:S01]  /*5e90*/  IMAD.WIDE R204, R3.reuse, 0x4, R204 ;  /* 0x0000000403cc7825 */ /* 0x040fe200078e02cc */
[----:B------:R-:W-:Y:S03]  /*5ea0*/  LDGSTS.E [R7+0x1000c], desc[UR16][R202.64], !P4 ;  /* 0x1000c000ca077fae */ /* 0x000fe6000e121850 */
[C---:B------:R-:W-:Y:S01]  /*5eb0*/  IMAD.WIDE R206, R3.reuse, 0x4, R206 ;  /* 0x0000000403ce7825 */ /* 0x040fe200078e02ce */
[----:B------:R-:W-:Y:S03]  /*5ec0*/  LDGSTS.E [R7+0x1400c], desc[UR16][R204.64], !P4 ;  /* 0x1400c000cc077fae */ /* 0x000fe6000e121850 */
[----:B------:R-:W-:Y:S01]  /*5ed0*/  IMAD.WIDE R208, R3, 0x4, R208 ;  /* 0x0000000403d07825 */ /* 0x000fe200078e02d0 */
[----:B------:R-:W-:Y:S03]  /*5ee0*/  LDGSTS.E [R7+0x1800c], desc[UR16][R206.64], !P4 ;  /* 0x1800c000ce077fae */ /* 0x000fe6000e121850 */
[----:B------:R-:W-:Y:S01]  /*5ef0*/  VIADD R8, R83, 0xffffffca ;  /* 0xffffffca53087836 */ /* 0x000fe20000000000 */
[----:B------:R-:W-:Y:S01]  /*5f00*/  LDGSTS.E [R7+0x1c00c], desc[UR16][R208.64], !P4 ;  /* 0x1c00c000d0077fae */ /* 0x000fe2000e121850 */
[----:B------:R-:W1:Y:S01]  /*5f10*/  LDC R83, c[0x0][0x230] ;  /* 0x00008c00ff537b82 */ /* 0x000e620000000800 */
[----:B------:R-:W-:-:S02]  /*5f20*/  IMAD.WIDE R210, R3, 0x4, R210 ;  /* 0x0000000403d27825 */ /* 0x000fc400078e02d2 */
[----:B------:R-:W-:Y:S02]  /*5f30*/  ISETP.GE.U32.AND P4, PT, R8, 0x7fffffab, PT ;  /* 0x7fffffab0800780c */ /* 0x000fe40003f86070 */
[C---:B------:R-:W-:Y:S01]  /*5f40*/  IMAD.WIDE R212, R3.reuse, 0x4, R212 ;  /* 0x0000000403d47825 */ /* 0x040fe200078e02d4 */
[----:B------:R-:W-:Y:S01]  /*5f50*/  IADD3 R8, R82, -0x37, RZ ;  /* 0xffffffc952087810 */ /* 0x000fe20007ffe0ff */
[----:B------:R-:W-:Y:S01]  /*5f60*/  LDGSTS.E [R6+0x10000], desc[UR16][R210.64], !P5 ;  /* 0x10000000d2067fae */ /* 0x000fe2000e921850 */
[----:B------:R-:W1:Y:S01]  /*5f70*/  LDC R82, c[0x0][0x230] ;  /* 0x00008c00ff527b82 */ /* 0x000e620000000800 */
[C---:B------:R-:W-:Y:S02]  /*5f80*/  IMAD.WIDE R214, R3.reuse, 0x4, R214 ;  /* 0x0000000403d67825 */ /* 0x040fe400078e02d6 */
[----:B------:R-:W-:Y:S02]  /*5f90*/  LDGSTS.E [R6+0x14000], desc[UR16][R212.64], !P5 ;  /* 0x14000000d4067fae */ /* 0x000fe4000e921850 */
[----:B------:R-:W-:-:S02]  /*5fa0*/  IMAD.WIDE R216, R3, 0x4, R216 ;  /* 0x0000000403d87825 */ /* 0x000fc400078e02d8 */
[----:B------:R-:W-:Y:S02]  /*5fb0*/  LDGSTS.E [R6+0x18000], desc[UR16][R214.64], !P5 ;  /* 0x18000000d6067fae */ /* 0x000fe4000e921850 */
[C---:B------:R-:W-:Y:S02]  /*5fc0*/  IMAD.WIDE R218, R3.reuse, 0x4, R218 ;  /* 0x0000000403da7825 */ /* 0x040fe400078e02da */
[----:B------:R-:W-:Y:S02]  /*5fd0*/  LDGSTS.E [R6+0x1c000], desc[UR16][R216.64], !P5 ;  /* 0x1c000000d8067fae */ /* 0x000fe4000e921850 */
[C---:B------:R-:W-:Y:S01]  /*5fe0*/  IMAD.WIDE R220, R3.reuse, 0x4, R220 ;  /* 0x0000000403dc7825 */ /* 0x040fe200078e02dc */
[----:B------:R-:W-:Y:S01]  /*5ff0*/  ISETP.GE.U32.AND P5, PT, R8, 0x7fffffaa, PT ;  /* 0x7fffffaa0800780c */ /* 0x000fe20003fa6070 */
[----:B------:R-:W-:Y:S02]  /*6000*/  LDGSTS.E [R6+0x10004], desc[UR16][R218.64], !P6 ;  /* 0x10004000da067fae */ /* 0x000fe4000f121850 */
[----:B------:R-:W-:-:S02]  /*6010*/  IMAD.WIDE R222, R3, 0x4, R222 ;  /* 0x0000000403de7825 */ /* 0x000fc400078e02de */
[----:B------:R-:W-:Y:S02]  /*6020*/  LDGSTS.E [R6+0x14004], desc[UR16][R220.64], !P6 ;  /* 0x14004000dc067fae */ /* 0x000fe4000f121850 */
[----:B------:R-:W-:Y:S02]  /*6030*/  IMAD.WIDE R224, R3, 0x4, R224 ;  /* 0x0000000403e07825 */ /* 0x000fe400078e02e0 */
[----:B------:R-:W-:Y:S02]  /*6040*/  LDGSTS.E [R6+0x18004], desc[UR16][R222.64], !P6 ;  /* 0x18004000de067fae */ /* 0x000fe4000f121850 */
[----:B------:R-:W-:Y:S02]  /*6050*/  VIADD R8, R85, 0xffffffc8 ;  /* 0xffffffc855087836 */ /* 0x000fe40000000000 */
[C---:B------:R-:W-:Y:S01]  /*6060*/  IMAD.WIDE R226, R3.reuse, 0x4, R226 ;  /* 0x0000000403e27825 */ /* 0x040fe200078e02e2 */
[----:B------:R-:W-:Y:S01]  /*6070*/  LDGSTS.E [R6+0x1c004], desc[UR16][R224.64], !P6 ;  /* 0x1c004000e0067fae */ /* 0x000fe2000f121850 */
[----:B------:R-:W1:Y:S02]  /*6080*/  LDC R85, c[0x0][0x230] ;  /* 0x00008c00ff557b82 */ /* 0x000e640000000800 */
[C---:B------:R-:W-:Y:S01]  /*6090*/  IMAD.WIDE R228, R3.reuse, 0x4, R228 ;  /* 0x0000000403e47825 */ /* 0x040fe200078e02e4 */
[----:B------:R-:W-:Y:S01]  /*60a0*/  ISETP.GE.U32.AND P6, PT, R8, 0x7fffffa9, PT ;  /* 0x7fffffa90800780c */ /* 0x000fe20003fc6070 */
[----:B------:R-:W-:Y:S02]  /*60b0*/  LDGSTS.E [R6+0x10008], desc[UR16][R226.64], !P3 ;  /* 0x10008000e2067fae */ /* 0x000fe4000d921850 */
[----:B------:R-:W-:-:S02]  /*60c0*/  IMAD.WIDE R230, R3, 0x4, R230 ;  /* 0x0000000403e67825 */ /* 0x000fc400078e02e6 */
[----:B------:R-:W-:Y:S02]  /*60d0*/  LDGSTS.E [R6+0x14008], desc[UR16][R228.64], !P3 ;  /* 0x14008000e4067fae */ /* 0x000fe4000d921850 */
[C---:B------:R-:W-:Y:S02]  /*60e0*/  IMAD.WIDE R232, R3.reuse, 0x4, R232 ;  /* 0x0000000403e87825 */ /* 0x040fe400078e02e8 */
[----:B------:R-:W-:Y:S02]  /*60f0*/  LDGSTS.E [R6+0x18008], desc[UR16][R230.64], !P3 ;  /* 0x18008000e6067fae */ /* 0x000fe4000d921850 */
[----:B-1----:R-:W-:Y:S02]  /*6100*/  VIADD R8, R84, 0xffffffc7 ;  /* 0xffffffc754087836 */ /* 0x002fe40000000000 */
        /* <DEDUP_REMOVED lines=11> */
[----:B------:R-:W-:Y:S01]  /*61c0*/  LDGSTS.E [R6+0x1c00c], desc[UR16][R240.64], !P1 ;  /* 0x1c00c000f0067fae */ /* 0x000fe2000c921850 */
[----:B------:R-:W-:Y:S01]  /*61d0*/  IMAD.WIDE R96, R3, 0x4, R246 ;  /* 0x0000000403607825 */ /* 0x000fe200078e02f6 */
[----:B------:R-:W4:Y:S01]  /*61e0*/  LDC R83, c[0x0][0x230] ;  /* 0x00008c00ff537b82 */ /* 0x000f220000000800 */
[----:B------:R-:W-:-:S02]  /*61f0*/  ISETP.GE.U32.AND P1, PT, R8, 0x7fffffa7, PT ;  /* 0x7fffffa70800780c */ /* 0x000fc40003f26070 */
[----:B------:R-:W-:Y:S01]  /*6200*/  IADD3 R8, R82, -0x3b, RZ ;  /* 0xffffffc552087810 */ /* 0x000fe20007ffe0ff */
[C---:B------:R-:W-:Y:S01]  /*6210*/  IMAD.WIDE R118, R3.reuse, 0x4, R248 ;  /* 0x0000000403767825 */ /* 0x040fe200078e02f8 */
[----:B------:R-:W-:Y:S03]  /*6220*/  LDGSTS.E [R2+0x10000], desc[UR16][R96.64], !P2 ;  /* 0x1000000060027fae */ /* 0x000fe6000d121850 */
[----:B------:R-:W2:Y:S01]  /*6230*/  LDC R82, c[0x0][0x230] ;  /* 0x00008c00ff527b82 */ /* 0x000ea20000000800 */
[C---:B------:R-:W-:Y:S01]  /*6240*/  IMAD.WIDE R124, R3.reuse, 0x4, R250 ;  /* 0x00000004037c7825 */ /* 0x040fe200078e02fa */
[----:B------:R-:W-:Y:S04]  /*6250*/  LDGSTS.E [R2+0x14000], desc[UR16][R118.64], !P2 ;  /* 0x1400000076027fae */ /* 0x000fe8000d121850 */
[----:B------:R-:W-:Y:S01]  /*6260*/  LDGSTS.E [R2+0x18000], desc[UR16][R124.64], !P2 ;  /* 0x180000007c027fae */ /* 0x000fe2000d121850 */
[----:B------:R-:W-:Y:S01]  /*6270*/  IMAD.WIDE R120, R3, 0x4, R106 ;  /* 0x0000000403787825 */ /* 0x000fe200078e026a */
[----:B------:R-:W3:Y:S02]  /*6280*/  LDC R250, c[0x0][0x230] ;  /* 0x00008c00fffa7b82 */ /* 0x000ee40000000800 */
[----:B------:R-:W-:Y:S01]  /*6290*/  LDGSTS.E [R2+0x1c000], desc[UR16][R130.64], !P2 ;  /* 0x1c00000082027fae */ /* 0x000fe2000d121850 */
[----:B------:R-:W-:Y:S01]  /*62a0*/  ISETP.GE.U32.AND P2, PT, R8, 0x7fffffa6, PT ;  /* 0x7fffffa60800780c */ /* 0x000fe20003f46070 */
[----:B------:R-:W-:-:S02]  /*62b0*/  VIADD R8, R85, 0xffffffc4 ;  /* 0xffffffc455087836 */ /* 0x000fc40000000000 */
[----:B------:R-:W-:Y:S04]  /*62c0*/  LDGSTS.E [R2+0x10004], desc[UR16][R90.64], !P4 ;  /* 0x100040005a027fae */ /* 0x000fe8000e121850 */
[----:B------:R-:W-:Y:S04]  /*62d0*/  LDGSTS.E [R2+0x14004], desc[UR16][R100.64], !P4 ;  /* 0x1400400064027fae */ /* 0x000fe8000e121850 */
[----:B------:R-:W-:Y:S04]  /*62e0*/  LDGSTS.E [R2+0x18004], desc[UR16][R102.64], !P4 ;  /* 0x1800400066027fae */ /* 0x000fe8000e121850 */
[----:B------:R-:W-:Y:S01]  /*62f0*/  LDGSTS.E [R2+0x1c004], desc[UR16][R128.64], !P4 ;  /* 0x1c00400080027fae */ /* 0x000fe2000e121850 */
[----:B------:R-:W-:Y:S01]  /*6300*/  ISETP.GE.U32.AND P4, PT, R8, 0x7fffffa5, PT ;  /* 0x7fffffa50800780c */ /* 0x000fe20003f86070 */
[----:B-1----:R-:W-:-:S02]  /*6310*/  VIADD R8, R84, 0xffffffc3 ;  /* 0xffffffc354087836 */ /* 0x002fc40000000000 */
[----:B------:R-:W-:Y:S01]  /*6320*/  LDGSTS.E [R2+0x10008], desc[UR16][R88.64], !P5 ;  /* 0x1000800058027fae */ /* 0x000fe2000e921850 */
[----:B------:R-:W-:-:S03]  /*6330*/  IMAD.WIDE R116, R3, 0x4, R92 ;  /* 0x0000000403747825 */ /* 0x000fc600078e025c */
[----:B------:R-:W-:Y:S04]  /*6340*/  LDGSTS.E [R2+0x14008], desc[UR16][R94.64], !P5 ;  /* 0x140080005e027fae */ /* 0x000fe8000e921850 */
[----:B------:R-:W-:Y:S04]  /*6350*/  LDGSTS.E [R2+0x18008], desc[UR16][R132.64], !P5 ;  /* 0x1800800084027fae */ /* 0x000fe8000e921850 */
[----:B------:R-:W-:Y:S01]  /*6360*/  LDGSTS.E [R2+0x1c008], desc[UR16][R126.64], !P5 ;  /* 0x1c0080007e027fae */ /* 0x000fe2000e921850 */
[----:B------:R-:W-:Y:S01]  /*6370*/  ISETP.GE.U32.AND P5, PT, R8, 0x7fffffa4, PT ;  /* 0x7fffffa40800780c */ /* 0x000fe20003fa6070 */
[----:B--2---:R-:W-:-:S02]  /*6380*/  VIADD R8, R82, 0xffffffc2 ;  /* 0xffffffc252087836 */ /* 0x004fc40000000000 */
[----:B------:R-:W-:Y:S04]  /*6390*/  LDGSTS.E [R2+0x1000c], desc[UR16][R120.64], !P6 ;  /* 0x1000c00078027fae */ /* 0x000fe8000f121850 */
[----:B------:R-:W-:Y:S04]  /*63a0*/  LDGSTS.E [R2+0x1400c], desc[UR16][R116.64], !P6 ;  /* 0x1400c00074027fae */ /* 0x000fe8000f121850 */
[----:B------:R-:W2:Y:S01]  /*63b0*/  LDL.LU.64 R92, [R1+0xa8] ;  /* 0x0000a800015c7983 */ /* 0x000ea20000300a00 */
[----:B------:R-:W-:-:S03]  /*63c0*/  IMAD.WIDE R112, R3, 0x4, R70 ;  /* 0x0000000403707825 */ /* 0x000fc600078e0246 */
[----:B------:R-:W2:Y:S01]  /*63d0*/  LDL.LU.64 R70, [R1+0xb0] ;  /* 0x0000b00001467983 */ /* 0x000ea20000300a00 */
[----:B----4-:R-:W-:-:S03]  /*63e0*/  IMAD.WIDE R122, R3, 0x4, R72 ;  /* 0x00000004037a7825 */ /* 0x010fc600078e0248 */
[----:B------:R-:W-:Y:S04]  /*63f0*/  LDGSTS.E [R2+0x1800c], desc[UR16][R112.64], !P6 ;  /* 0x1800c00070027fae */ /* 0x000fe8000f121850 */
[----:B------:R-:W-:Y:S01]  /*6400*/  LDGSTS.E [R2+0x1c00c], desc[UR16][R122.64], !P6 ;  /* 0x1c00c0007a027fae */ /* 0x000fe2000f121850 */
[----:B------:R-:W-:Y:S02]  /*6410*/  ISETP.GE.U32.AND P6, PT, R8, 0x7fffffa3, PT ;  /* 0x7fffffa30800780c */ /* 0x000fe40003fc6070 */
[----:B------:R-:W-:Y:S01]  /*6420*/  IADD3 R8, R83, -0x3f, RZ ;  /* 0xffffffc153087810 */ /* 0x000fe20007ffe0ff */
[C---:B------:R-:W-:Y:S01]  /*6430*/  IMAD.WIDE R82, R3.reuse, 0x4, R86 ;  /* 0x0000000403527825 */ /* 0x040fe200078e0256 */
[----:B------:R-:W4:Y:S03]  /*6440*/  LDL.LU.64 R72, [R1+0xb8] ;  /* 0x0000b80001487983 */ /* 0x000f260000300a00 */
[C---:B------:R-:W-:Y:S01]  /*6450*/  IMAD.WIDE R86, R3.reuse, 0x4, R78 ;  /* 0x0000000403567825 */ /* 0x040fe200078e024e */
[----:B------:R-:W-:Y:S04]  /*6460*/  LDGSTS.E [R245+0x10000], desc[UR16][R82.64], !P3 ;  /* 0x1000000052f57fae */ /* 0x000fe8000d921850 */
[----:B------:R-:W4:Y:S01]  /*6470*/  LDL.LU.64 R78, [R1+0xc0] ;  /* 0x0000c000014e7983 */ /* 0x000f220000300a00 */
[----:B------:R-:W-:-:S04]  /*6480*/  IMAD.WIDE R134, R3, 0x4, R104 ;  /* 0x0000000403867825 */ /* 0x000fc800078e0268 */
[C---:B------:R-:W-:Y:S01]  /*6490*/  IMAD.WIDE R104, R3.reuse, 0x4, R68 ;  /* 0x0000000403687825 */ /* 0x040fe200078e0244 */
[----:B------:R-:W-:Y:S04]  /*64a0*/  LDGSTS.E [R245+0x14000], desc[UR16][R134.64], !P3 ;  /* 0x1400000086f57fae */ /* 0x000fe8000d921850 */
[----:B------:R-:W4:Y:S01]  /*64b0*/  LDL.LU.64 R68, [R1+0xc8] ;  /* 0x0000c80001447983 */ /* 0x000f220000300a00 */
[----:B------:R-:W-:-:S03]  /*64c0*/  IMAD.WIDE R110, R3, 0x4, R46 ;  /* 0x00000004036e7825 */ /* 0x000fc600078e022e */
[----:B------:R-:W4:Y:S01]  /*64d0*/  LDL.LU.64 R46, [R1+0xd0] ;  /* 0x0000d000012e7983 */ /* 0x000f220000300a00 */
[----:B------:R-:W-:-:S03]  /*64e0*/  IMAD.WIDE R106, R3, 0x4, R76 ;  /* 0x00000004036a7825 */ /* 0x000fc600078e024c */
[----:B------:R-:W4:Y:S01]  /*64f0*/  LDL.LU.64 R76, [R1+0xd8] ;  /* 0x0000d800014c7983 */ /* 0x000f220000300a00 */
[----:B---3--:R-:W-:-:S03]  /*6500*/  IMAD.WIDE R108, R3, 0x4, R4 ;  /* 0x00000004036c7825 */ /* 0x008fc600078e0204 */
[----:B------:R-:W3:Y:S04]  /*6510*/  LDL.LU.64 R4, [R1+0xe0] ;  /* 0x0000e00001047983 */ /* 0x000ee80000300a00 */
[----:B------:R-:W3:Y:S04]  /*6520*/  LDL.LU.64 R152, [R1+0xf0] ;  /* 0x0000f00001987983 */ /* 0x000ee80000300a00 */
[----:B------:R-:W3:Y:S04]  /*6530*/  LDL.LU.64 R148, [R1+0x100] ;  /* 0x0001000001947983 */ /* 0x000ee80000300a00 */
[----:B------:R-:W3:Y:S04]  /*6540*/  LDL.LU.64 R150, [R1+0x110] ;  /* 0x0001100001967983 */ /* 0x000ee80000300a00 */
[----:B------:R-:W3:Y:S01]  /*6550*/  LDL.LU.64 R14, [R1+0x120] ;  /* 0x00012000010e7983 */ /* 0x000ee20000300a00 */
[----:B------:R-:W-:-:S04]  /*6560*/  IMAD.WIDE R114, R3, 0x4, R98 ;  /* 0x0000000403727825 */ /* 0x000fc800078e0262 */
[----:B------:R-:W-:Y:S01]  /*6570*/  VIADD R138, R138, 0xffffffc0 ;  /* 0xffffffc08a8a7836 */ /* 0x000fe20000000000 */
[----:B------:R-:W-:Y:S04]  /*6580*/  LDGSTS.E [R245+0x18000], desc[UR16][R114.64], !P3 ;  /* 0x1800000072f57fae */ /* 0x000fe8000d921850 */
[----:B------:R-:W-:Y:S01]  /*6590*/  LDGSTS.E [R245+0x1c000], desc[UR16][R104.64], !P3 ;  /* 0x1c00000068f57fae */ /* 0x000fe2000d921850 */
[----:B------:R-:W-:-:S03]  /*65a0*/  ISETP.GE.AND P3, PT, R9, R138, PT ;  /* 0x0000008a0900720c */ /* 0x000fc60003f66270 */
[----:B------:R-:W-:Y:S04]  /*65b0*/  LDGSTS.E [R245+0x10004], desc[UR16][R86.64], !P1 ;  /* 0x1000400056f57fae */ /* 0x000fe8000c921850 */
[----:B------:R-:W-:Y:S04]  /*65c0*/  LDGSTS.E [R245+0x14004], desc[UR16][R110.64], !P1 ;  /* 0x140040006ef57fae */ /* 0x000fe8000c921850 */
[----:B------:R-:W-:Y:S04]  /*65d0*/  LDGSTS.E [R245+0x18004], desc[UR16][R106.64], !P1 ;  /* 0x180040006af57fae */ /* 0x000fe8000c921850 */
[----:B------:R-:W-:Y:S01]  /*65e0*/  LDGSTS.E [R245+0x1c004], desc[UR16][R108.64], !P1 ;  /* 0x1c0040006cf57fae */ /* 0x000fe2000c921850 */
[----:B------:R-:W-:-:S02]  /*65f0*/  ISETP.GE.U32.AND P1, PT, R8, 0x7fffffa2, PT ;  /* 0x7fffffa20800780c */ /* 0x000fc40003f26070 */
[----:B------:R-:W-:Y:S02]  /*6600*/  SEL R8, RZ, 0x4, P3 ;  /* 0x00000004ff087807 */ /* 0x000fe40001800000 */
[----:B------:R-:W-:-:S04]  /*6610*/  ISETP.GT.AND P3, PT, R0, 0x5f, PT ;  /* 0x0000005f0000780c */ /* 0x000fc80003f64270 */
[----:B------:R-:W-:-:S04]  /*6620*/  SEL R8, R8, RZ, P3 ;  /* 0x000000ff08087207 */ /* 0x000fc80001800000 */
[----:B------:R-:W-:Y:S01]  /*6630*/  ISETP.NE.U32.AND P3, PT, R8, RZ, PT ;  /* 0x000000ff0800720c */ /* 0x000fe20003f65070 */
[----:B------:R-:W-:Y:S02]  /*6640*/  VIADD R8, R146, 0xffffffbf ;  /* 0xffffffbf92087836 */ /* 0x000fe40000000000 */
[----:B--2---:R-:W-:-:S05]  /*6650*/  IMAD.WIDE R84, R3, 0x4, R92 ;  /* 0x0000000403547825 */ /* 0x004fca00078e025c */
[----:B------:R-:W-:Y:S01]  /*6660*/  LDGSTS.E [R245+0x10008], desc[UR16][R84.64], !P2 ;  /* 0x1000800054f57fae */ /* 0x000fe2000d121850 */
[----:B------:R-:W-:-:S03]  /*6670*/  IMAD.WIDE R98, R3, 0x4, R70 ;  /* 0x0000000403627825 */ /* 0x000fc600078e0246 */
[----:B------:R-:W2:Y:S04]  /*6680*/  LDL.LU.64 R70, [R1+0x140] ;  /* 0x0001400001467983 */ /* 0x000ea80000300a00 */
[----:B------:R-:W-:Y:S01]  /*6690*/  LDGSTS.E [R245+0x14008], desc[UR16][R98.64], !P2 ;  /* 0x1400800062f57fae */ /* 0x000fe2000d121850 */
[----:B----4-:R-:W-:-:S03]  /*66a0*/  IMAD.WIDE R92, R3, 0x4, R72 ;  /* 0x00000004035c7825 */ /* 0x010fc600078e0248 */
[----:B------:R-:W4:Y:S04]  /*66b0*/  LDL.LU.64 R72, [R1+0x150] ;  /* 0x0001500001487983 */ /* 0x000f280000300a00 */
[----:B------:R-:W-:Y:S01]  /*66c0*/  LDGSTS.E [R245+0x18008], desc[UR16][R92.64], !P2 ;  /* 0x180080005cf57fae */ /* 0x000fe2000d121850 */
[----:B------:R-:W-:-:S03]  /*66d0*/  IMAD.WIDE R136, R3, 0x4, R78 ;  /* 0x0000000403887825 */ /* 0x000fc600078e024e */
[----:B------:R-:W4:Y:S04]  /*66e0*/  LDL.LU.64 R78, [R1+0x160] ;  /* 0x00016000014e7983 */ /* 0x000f280000300a00 */
[----:B------:R-:W-:Y:S01]  /*66f0*/  LDGSTS.E [R245+0x1c008], desc[UR16][R136.64], !P2 ;  /* 0x1c00800088f57fae */ /* 0x000fe2000d121850 */
[----:B------:R-:W-:Y:S01]  /*6700*/  ISETP.GE.U32.AND P2, PT, R138, 0x7fffffa1, PT ;  /* 0x7fffffa18a00780c */ /* 0x000fe20003f46070 */
[C---:B------:R-:W-:Y:S02]  /*6710*/  IMAD.WIDE R138, R3.reuse, 0x4, R68 ;  /* 0x00000004038a7825 */ /* 0x040fe400078e0244 */
[----:B------:R-:W4:Y:S04]  /*6720*/  LDL.LU.64 R68, [R1+0x170] ;  /* 0x0001700001447983 */ /* 0x000f280000300a00 */
[----:B------:R-:W-:Y:S01]  /*6730*/  LDGSTS.E [R245+0x1000c], desc[UR16][R138.64], !P4 ;  /* 0x1000c0008af57fae */ /* 0x000fe2000e121850 */
[----:B------:R-:W-:-:S03]  /*6740*/  IMAD.WIDE R140, R3, 0x4, R46 ;  /* 0x00000004038c7825 */ /* 0x000fc600078e022e */
[----:B------:R-:W4:Y:S01]  /*6750*/  LDL.LU.64 R46, [R1+0x180] ;  /* 0x00018000012e7983 */ /* 0x000f220000300a00 */
[----:B------:R-:W-:-:S03]  /*6760*/  IMAD.WIDE R142, R3, 0x4, R76 ;  /* 0x00000004038e7825 */ /* 0x000fc600078e024c */
[----:B------:R-:W4:Y:S01]  /*6770*/  LDL.LU.64 R76, [R1+0x190] ;  /* 0x00019000014c7983 */ /* 0x000f220000300a00 */
[----:B---3--:R-:W-:-:S03]  /*6780*/  IMAD.WIDE R144, R3, 0x4, R4 ;  /* 0x0000000403907825 */ /* 0x008fc600078e0204 */
[----:B------:R-:W-:Y:S01]  /*6790*/  LDGSTS.E [R245+0x1400c], desc[UR16][R140.64], !P4 ;  /* 0x1400c0008cf57fae */ /* 0x000fe2000e121850 */
[----:B------:R-:W-:-:S03]  /*67a0*/  IMAD.WIDE R146, R3, 0x4, R152 ;  /* 0x0000000403927825 */ /* 0x000fc600078e0298 */
[----:B------:R-:W3:Y:S04]  /*67b0*/  LDL.LU.64 R4, [R1+0x1a0] ;  /* 0x0001a00001047983 */ /* 0x000ee80000300a00 */
[----:B------:R-:W-:Y:S01]  /*67c0*/  LDGSTS.E [R245+0x1800c], desc[UR16][R142.64], !P4 ;  /* 0x1800c0008ef57fae */ /* 0x000fe2000e121850 */
[----:B------:R-:W-:-:S03]  /*67d0*/  IMAD.WIDE R246, R3, 0x4, R150 ;  /* 0x0000000403f67825 */ /* 0x000fc600078e0296 */
[----:B------:R-:W3:Y:S01]  /*67e0*/  LDL.LU.64 R154, [R1+0x1b8] ;  /* 0x0001b800019a7983 */ /* 0x000ee20000300a00 */
[----:B------:R-:W-:-:S03]  /*67f0*/  IMAD.WIDE R248, R3, 0x4, R14 ;  /* 0x0000000403f87825 */ /* 0x000fc600078e020e */
[----:B------:R-:W-:Y:S01]  /*6800*/  LDGSTS.E [R245+0x1c00c], desc[UR16][R144.64], !P4 ;  /* 0x1c00c00090f57fae */ /* 0x000fe2000e121850 */
[----:B------:R-:W-:-:S03]  /*6810*/  ISETP.GE.U32.AND P4, PT, R8, 0x7fffffa0, PT ;  /* 0x7fffffa00800780c */ /* 0x000fc60003f86070 */
[----:B------:R-:W3:Y:S01]  /*6820*/  LDL.LU.64 R152, [R1+0x1c8] ;  /* 0x0001c80001987983 */ /* 0x000ee20000300a00 */
[----:B------:R-:W-:-:S03]  /*6830*/  VIADD R8, R250, 0xffffffbe ;  /* 0xffffffbefa087836 */ /* 0x000fc60000000000 */
[----:B------:R-:W3:Y:S04]  /*6840*/  LDL.LU.64 R150, [R1+0x1d8] ;  /* 0x0001d80001967983 */ /* 0x000ee80000300a00 */
[----:B------:R-:W3:Y:S04]  /*6850*/  LDL.LU.64 R14, [R1+0x1e8] ;  /* 0x0001e800010e7983 */ /* 0x000ee80000300a00 */
[----:B------:R-:W3:Y:S01]  /*6860*/  LDL.LU.64 R250, [R1+0x130] ;  /* 0x0001300001fa7983 */ /* 0x000ee20000300a00 */
[----:B------:R-:W-:-:S03]  /*6870*/  IMAD.WIDE R148, R3, 0x4, R148 ;  /* 0x0000000403947825 */ /* 0x000fc600078e0294 */
[----:B------:R-:W-:Y:S04]  /*6880*/  LDGSTS.E [R244+0x10000], desc[UR16][R146.64], !P5 ;  /* 0x1000000092f47fae */ /* 0x000fe8000e921850 */
[----:B------:R-:W-:Y:S04]  /*6890*/  LDGSTS.E [R244+0x14000], desc[UR16][R148.64], !P5 ;  /* 0x1400000094f47fae */ /* 0x000fe8000e921850 */
[----:B------:R-:W-:Y:S04]  /*68a0*/  LDGSTS.E [R244+0x18000], desc[UR16][R246.64], !P5 ;  /* 0x18000000f6f47fae */ /* 0x000fe8000e921850 */
[----:B------:R-:W-:Y:S01]  /*68b0*/  LDGSTS.E [R244+0x1c000], desc[UR16][R248.64], !P5 ;  /* 0x1c000000f8f47fae */ /* 0x000fe2000e921850 */
[----:B--2---:R-:W-:-:S05]  /*68c0*/  IMAD.WIDE R70, R3, 0x4, R70 ;  /* 0x0000000403467825 */ /* 0x004fca00078e0246 */
[----:B------:R1:W-:Y:S01]  /*68d0*/  STL.64 [R1+0x8], R70 ;  /* 0x0000084601007387 */ /* 0x0003e20000100a00 */
[----:B----4-:R-:W-:-:S05]  /*68e0*/  IMAD.WIDE R72, R3, 0x4, R72 ;  /* 0x0000000403487825 */ /* 0x010fca00078e0248 */
[----:B------:R2:W-:Y:S01]  /*68f0*/  STL.64 [R1+0x18], R72 ;  /* 0x0000184801007387 */ /* 0x0005e20000100a00 */
[----:B------:R-:W-:-:S04]  /*6900*/  IMAD.WIDE R78, R3, 0x4, R78 ;  /* 0x00000004034e7825 */ /* 0x000fc800078e024e */
[----:B------:R-:W-:-:S04]  /*6910*/  IMAD.WIDE R68, R3, 0x4, R68 ;  /* 0x0000000403447825 */ /* 0x000fc800078e0244 */
[----:B------:R-:W-:-:S04]  /*6920*/  IMAD.WIDE R46, R3, 0x4, R46 ;  /* 0x00000004032e7825 */ /* 0x000fc800078e022e */
[----:B------:R-:W-:-:S04]  /*6930*/  IMAD.WIDE R76, R3, 0x4, R76 ;  /* 0x00000004034c7825 */ /* 0x000fc800078e024c */
[----:B---3--:R-:W-:-:S04]  /*6940*/  IMAD.WIDE R4, R3, 0x4, R4 ;  /* 0x0000000403047825 */ /* 0x008fc800078e0204 */
[----:B------:R-:W-:-:S05]  /*6950*/  IMAD.WIDE R250, R3, 0x4, R250 ;  /* 0x0000000403fa7825 */ /* 0x000fca00078e02fa */
[----:B------:R-:W-:Y:S04]  /*6960*/  LDGSTS.E [R244+0x10004], desc[UR16][R250.64], !P6 ;  /* 0x10004000faf47fae */ /* 0x000fe8000f121850 */
[----:B------:R-:W-:Y:S04]  /*6970*/  LDGSTS.E [R244+0x14004], desc[UR16][R70.64], !P6 ;  /* 0x1400400046f47fae */ /* 0x000fe8000f121850 */
[----:B------:R-:W-:Y:S04]  /*6980*/  LDGSTS.E [R244+0x18004], desc[UR16][R72.64], !P6 ;  /* 0x1800400048f47fae */ /* 0x000fe8000f121850 */
[----:B------:R-:W-:Y:S04]  /*6990*/  LDGSTS.E [R244+0x1c004], desc[UR16][R78.64], !P6 ;  /* 0x1c0040004ef47fae */ /* 0x000fe8000f121850 */
[----:B-1----:R-:W3:Y:S04]  /*69a0*/  LDL.LU.64 R70, [R1+0xc58] ;  /* 0x000c580001467983 */ /* 0x002ee80000300a00 */
[----:B------:R1:W-:Y:S04]  /*69b0*/  STL.64 [R1+0x28], R78 ;  /* 0x0000284e01007387 */ /* 0x0003e80000100a00 */
[----:B--2---:R-:W2:Y:S04]  /*69c0*/  LDL.LU.64 R72, [R1+0xc50] ;  /* 0x000c500001487983 */ /* 0x004ea80000300a00 */
[----:B------:R-:W-:Y:S04]  /*69d0*/  LDGSTS.E [R244+0x10008], desc[UR16][R68.64], !P1 ;  /* 0x1000800044f47fae */ /* 0x000fe8000c921850 */
[----:B-1----:R-:W4:Y:S04]  /*69e0*/  LDL.LU.64 R78, [R1+0xc48] ;  /* 0x000c4800014e7983 */ /* 0x002f280000300a00 */
[----:B------:R1:W-:Y:S04]  /*69f0*/  STL.64 [R1+0x38], R68 ;  /* 0x0000384401007387 */ /* 0x0003e80000100a00 */
[----:B------:R1:W-:Y:S04]  /*6a00*/  STL.64 [R1+0x48], R46 ;  /* 0x0000482e01007387 */ /* 0x0003e80000100a00 */
[----:B------:R-:W-:Y:S04]  /*6a10*/  LDGSTS.E [R244+0x14008], desc[UR16][R46.64], !P1 ;  /* 0x140080002ef47fae */ /* 0x000fe8000c921850 */
[----:B-1----:R-:W3:Y:S04]  /*6a20*/  LDL.LU.64 R68, [R1+0xc40] ;  /* 0x000c400001447983 */ /* 0x002ee80000300a00 */
[----:B------:R1:W-:Y:S04]  /*6a30*/  STL.64 [R1+0x58], R76 ;  /* 0x0000584c01007387 */ /* 0x0003e80000100a00 */
[----:B------:R-:W2:Y:S04]  /*6a40*/  LDL.LU.64 R46, [R1+0xc38] ;  /* 0x000c3800012e7983 */ /* 0x000ea80000300a00 */
[----:B------:R1:W-:Y:S04]  /*6a50*/  STL.64 [R1+0x68], R4 ;  /* 0x0000680401007387 */ /* 0x0003e80000100a00 */
[----:B------:R-:W-:Y:S04]  /*6a60*/  LDGSTS.E [R244+0x18008], desc[UR16][R76.64], !P1 ;  /* 0x180080004cf47fae */ /* 0x000fe8000c921850 */
[----:B------:R4:W-:Y:S04]  /*6a70*/  LDGSTS.E [R244+0x1c008], desc[UR16][R4.64], !P1 ;  /* 0x1c00800004f47fae */ /* 0x0009e8000c921850 */
[----:B-1----:R-:W3:Y:S04]  /*6a80*/  LDL.LU.64 R76, [R1+0xc30] ;  /* 0x000c3000014c7983 */ /* 0x002ee80000300a00 */
[----:B------:R-:W4:Y:S01]  /*6a90*/  LDL.LU.64 R4, [R1+0xc28] ;  /* 0x000c280001047983 */ /* 0x000f220000300a00 */
[----:B------:R-:W-:-:S02]  /*6aa0*/  ISETP.GE.U32.AND P5, PT, R8, 0x7fffff9f, PT ;  /* 0x7fffff9f0800780c */ /* 0x000fc40003fa6070 */
[----:B------:R-:W-:Y:S02]  /*6ab0*/  IADD3 R8, R12, -0x43, RZ ;  /* 0xffffffbd0c087810 */ /* 0x000fe40007ffe0ff */
[----:B------:R-:W1:Y:S02]  /*6ac0*/  LDC R12, c[0x0][0x230] ;  /* 0x00008c00ff0c7b82 */ /* 0x000e640000000800 */
[----:B------:R-:W-:Y:S01]  /*6ad0*/  ISETP.GE.U32.AND P6, PT, R8, 0x7fffff9e, PT ;  /* 0x7fffff9e0800780c */ /* 0x000fe20003fc6070 */
[----:B------:R-:W-:Y:S02]  /*6ae0*/  VIADD R8, R17, 0xffffffbc ;  /* 0xffffffbc11087836 */ /* 0x000fe40000000000 */
[----:B------:R-:W-:-:S03]  /*6af0*/  IMAD.WIDE R154, R3, 0x4, R154 ;  /* 0x00000004039a7825 */ /* 0x000fc600078e029a */
[----:B------:R-:W-:Y:S01]  /*6b00*/  ISETP.GE.U32.AND P1, PT, R8, 0x7fffff9d, PT ;  /* 0x7fffff9d0800780c */ /* 0x000fe20003f26070 */
[C---:B------:R-:W-:Y:S01]  /*6b10*/  IMAD.WIDE R152, R3.reuse, 0x4, R152 ;  /* 0x0000000403987825 */ /* 0x040fe200078e0298 */
[----:B------:R-:W-:Y:S01]  /*6b20*/  LDGSTS.E [R244+0x1000c], desc[UR16][R154.64], !P2 ;  /* 0x1000c0009af47fae */ /* 0x000fe2000d121850 */
[----:B------:R-:W3:Y:S02]  /*6b30*/  LDC R17, c[0x0][0x230] ;  /* 0x00008c00ff117b82 */ /* 0x000ee40000000800 */
[C---:B------:R-:W-:Y:S01]  /*6b40*/  IMAD.WIDE R150, R3.reuse, 0x4, R150 ;  /* 0x0000000403967825 */ /* 0x040fe200078e0296 */
[----:B------:R-:W-:Y:S03]  /*6b50*/  LDGSTS.E [R244+0x1400c], desc[UR16][R152.64], !P2 ;  /* 0x1400c00098f47fae */ /* 0x000fe6000d121850 */
[----:B------:R-:W-:Y:S01]  /*6b60*/  IMAD.WIDE R14, R3, 0x4, R14 ;  /* 0x00000004030e7825 */ /* 0x000fe200078e020e */
[----:B------:R-:W-:Y:S04]  /*6b70*/  LDGSTS.E [R244+0x1800c], desc[UR16][R150.64], !P2 ;  /* 0x1800c00096f47fae */ /* 0x000fe8000d121850 */
[----:B------:R2:W-:Y:S04]  /*6b80*/  LDGSTS.E [R244+0x1c00c], desc[UR16][R14.64], !P2 ;  /* 0x1c00c0000ef47fae */ /* 0x0005e8000d121850 */
[----:B------:R-:W-:Y:S04]  /*6b90*/  STL.64 [R1+0x78], R154 ;  /* 0x0000789a01007387 */ /* 0x000fe80000100a00 */
[----:B------:R-:W-:Y:S04]  /*6ba0*/  STL.64 [R1+0x88], R152 ;  /* 0x0000889801007387 */ /* 0x000fe80000100a00 */
[----:B------:R-:W-:Y:S04]  /*6bb0*/  STL.64 [R1+0x98], R150 ;  /* 0x0000989601007387 */ /* 0x000fe80000100a00 */
[----:B------:R2:W-:Y:S04]  /*6bc0*/  STL.64 [R1+0xa8], R14 ;  /* 0x0000a80e01007387 */ /* 0x0005e80000100a00 */
[----:B------:R-:W0:Y:S01]  /*6bd0*/  LDGDEPBAR ;  /* 0x00000000000079af */ /* 0x000e220000000000 */
[----:B----4-:R-:W-:-:S02]  /*6be0*/  IMAD.SHL.U32 R8, R5, 0x20, RZ ;  /* 0x0000002005087824 */ /* 0x010fc400078e00ff */
[----:B------:R-:W-:-:S05]  /*6bf0*/  VIADD R5, R13, 0xffffffbb ;  /* 0xffffffbb0d057836 */ /* 0x000fca0000000000 */
[----:B------:R-:W-:Y:S02]  /*6c00*/  ISETP.GE.U32.AND P2, PT, R5, 0x7fffff9c, PT ;  /* 0x7fffff9c0500780c */ /* 0x000fe40003f46070 */
[----:B-1----:R-:W-:Y:S01]  /*6c10*/  IADD3 R5, R12, -0x46, RZ ;  /* 0xffffffba0c057810 */ /* 0x002fe20007ffe0ff */
[----:B--2---:R-:W-:-:S04]  /*6c20*/  IMAD.WIDE R12, R8, 0x4, R46 ;  /* 0x00000004080c7825 */ /* 0x004fc800078e022e */
[C---:B------:R-:W-:Y:S01]  /*6c30*/  IMAD.WIDE R14, R8.reuse, 0x4, R78 ;  /* 0x00000004080e7825 */ /* 0x040fe200078e024e */
[----:B------:R3:W-:Y:S03]  /*6c40*/  STL.64 [R1+0x278], R12 ;  /* 0x0002780c01007387 */ /* 0x0007e60000100a00 */
[C---:B------:R-:W-:Y:S01]  /*6c50*/  IMAD.WIDE R154, R8.reuse, 0x4, R72 ;  /* 0x00000004089a7825 */ /* 0x040fe200078e0248 */
[----:B------:R1:W-:Y:S03]  /*6c60*/  STL.64 [R1+0x280], R14 ;  /* 0x0002800e01007387 */ /* 0x0003e60000100a00 */
[C---:B------:R-:W-:Y:S01]  /*6c70*/  IMAD.WIDE R152, R8.reuse, 0x4, R74 ;  /* 0x0000000408987825 */ /* 0x040fe200078e024a */
[----:B------:R-:W2:Y:S03]  /*6c80*/  LDL.LU.64 R72, [R1+0x280] ;  /* 0x0002800001487983 */ /* 0x000ea60000300a00 */
[----:B---3--:R-:W-:-:S04]  /*6c90*/  IMAD.WIDE R12, R8, 0x4, R70 ;  /* 0x00000004080c7825 */ /* 0x008fc800078e0246 */
[C---:B------:R-:W-:Y:S01]  /*6ca0*/  IMAD.WIDE R150, R8.reuse, 0x4, R60 ;  /* 0x0000000408967825 */ /* 0x040fe200078e023c */
[----:B------:R3:W-:Y:S03]  /*6cb0*/  STL.64 [R1+0x290], R12 ;  /* 0x0002900c01007387 */ /* 0x0007e60000100a00 */
[C---:B-1----:R-:W-:Y:S01]  /*6cc0*/  IMAD.WIDE R14, R8.reuse, 0x4, R62 ;  /* 0x00000004080e7825 */ /* 0x042fe200078e023e */
[----:B------:R1:W-:Y:S03]  /*6cd0*/  STL.64 [R1+0x288], R154 ;  /* 0x0002889a01007387 */ /* 0x0003e60000100a00 */
[----:B------:R-:W-:-:S04]  /*6ce0*/  IMAD.WIDE R60, R8, 0x4, R66 ;  /* 0x00000004083c7825 */ /* 0x000fc800078e0242 */
[C---:B---3--:R-:W-:Y:S02]  /*6cf0*/  IMAD.WIDE R12, R8.reuse, 0x4, R64 ;  /* 0x00000004080c7825 */ /* 0x048fe400078e0240 */
[----:B------:R-:W3:Y:S02]  /*6d00*/  LDL.LU.64 R64, [R1+0x278] ;  /* 0x0002780001407983 */ /* 0x000ee40000300a00 */
[C---:B------:R-:W-:Y:S02]  /*6d10*/  IMAD.WIDE R52, R8.reuse, 0x4, R52 ;  /* 0x0000000408347825 */ /* 0x040fe400078e0234 */
[----:B------:R4:W-:Y:S02]  /*6d20*/  STL.64 [R1+0x298], R152 ;  /* 0x0002989801007387 */ /* 0x0009e40000100a00 */
[C---:B------:R-:W-:Y:S02]  /*6d30*/  IMAD.WIDE R56, R8.reuse, 0x4, R56 ;  /* 0x0000000408387825 */ /* 0x040fe400078e0238 */
[----:B------:R4:W-:Y:S02]  /*6d40*/  STL.64 [R1+0x2a0], R150 ;  /* 0x0002a09601007387 */ /* 0x0009e40000100a00 */
[----:B------:R-:W-:-:S02]  /*6d50*/  IMAD.WIDE R54, R8, 0x4, R54 ;  /* 0x0000000408367825 */ /* 0x000fc400078e0236 */
[----:B------:R4:W-:Y:S02]  /*6d60*/  STL.64 [R1+0x2a8], R12 ;  /* 0x0002a80c01007387 */ /* 0x0009e40000100a00 */
[C---:B------:R-:W-:Y:S02]  /*6d70*/  IMAD.WIDE R58, R8.reuse, 0x4, R58 ;  /* 0x00000004083a7825 */ /* 0x040fe400078e023a */
[----:B------:R4:W-:Y:S04]  /*6d80*/  STL.64 [R1+0x2b0], R14 ;  /* 0x0002b00e01007387 */ /* 0x0009e80000100a00 */
[----:B------:R-:W-:Y:S01]  /*6d90*/  STL.64 [R1+0x2b8], R60 ;  /* 0x0002b83c01007387 */ /* 0x000fe20000100a00 */
[----:B------:R-:W-:-:S03]  /*6da0*/  IMAD.WIDE R66, R8, 0x4, R80 ;  /* 0x0000000408427825 */ /* 0x000fc600078e0250 */
[----:B------:R-:W-:Y:S04]  /*6db0*/  STL.64 [R1+0x2c0], R52 ;  /* 0x0002c03401007387 */ /* 0x000fe80000100a00 */
[----:B------:R-:W-:Y:S04]  /*6dc0*/  STL.64 [R1+0x2c8], R56 ;  /* 0x0002c83801007387 */ /* 0x000fe80000100a00 */
[----:B------:R-:W-:Y:S04]  /*6dd0*/  STL.64 [R1+0x2d0], R54 ;  /* 0x0002d03601007387 */ /* 0x000fe80000100a00 */
[----:B------:R4:W-:Y:S04]  /*6de0*/  STL.64 [R1+0x2d8], R58 ;  /* 0x0002d83a01007387 */ /* 0x0009e80000100a00 */
[----:B------:R-:W4:Y:S01]  /*6df0*/  LDL.LU.64 R80, [R1+0x290] ;  /* 0x0002900001507983 */ /* 0x000f220000300a00 */
[----:B------:R-:W-:-:S04]  /*6e00*/  IMAD.WIDE R46, R8, 0x4, R44 ;  /* 0x00000004082e7825 */ /* 0x000fc800078e022c */
[C---:B------:R-:W-:Y:S01]  /*6e10*/  IMAD.WIDE R18, R8.reuse, 0x4, R18 ;  /* 0x0000000408127825 */ /* 0x040fe200078e0212 */
[----:B------:R4:W-:Y:S03]  /*6e20*/  STL.64 [R1+0x2e0], R46 ;  /* 0x0002e02e01007387 */ /* 0x0009e60000100a00 */
[C---:B------:R-:W-:Y:S01]  /*6e30*/  IMAD.WIDE R42, R8.reuse, 0x4, R42 ;  /* 0x00000004082a7825 */ /* 0x040fe200078e022a */
[----:B------:R4:W-:Y:S03]  /*6e40*/  STL.64 [R1], R18 ;  /* 0x0000001201007387 */ /* 0x0009e60000100a00 */
[C---:B------:R-:W-:Y:S01]  /*6e50*/  IMAD.WIDE R40, R8.reuse, 0x4, R40 ;  /* 0x0000000408287825 */ /* 0x040fe200078e0228 */
[----:B------:R-:W-:Y:S03]  /*6e60*/  STL.64 [R1+0x10], R42 ;  /* 0x0000102a01007387 */ /* 0x000fe60000100a00 */
[C---:B------:R-:W-:Y:S01]  /*6e70*/  IMAD.WIDE R22, R8.reuse, 0x4, R22 ;  /* 0x0000000408167825 */ /* 0x040fe200078e0216 */
[----:B------:R-:W-:Y:S03]  /*6e80*/  STL.64 [R1+0x20], R40 ;  /* 0x0000202801007387 */ /* 0x000fe60000100a00 */
[----:B------:R-:W-:-:S04]  /*6e90*/  IMAD.WIDE R76, R8, 0x4, R76 ;  /* 0x00000004084c7825 */ /* 0x000fc800078e024c */
[C---:B------:R-:W-:Y:S01]  /*6ea0*/  IMAD.WIDE R30, R8.reuse, 0x4, R30 ;  /* 0x00000004081e7825 */ /* 0x040fe200078e021e */
[----:B------:R-:W-:Y:S03]  /*6eb0*/  STL.64 [R1+0x30], R22 ;  /* 0x0000301601007387 */ /* 0x000fe60000100a00 */
[C---:B------:R-:W-:Y:S01]  /*6ec0*/  IMAD.WIDE R34, R8.reuse, 0x4, R34 ;  /* 0x0000000408227825 */ /* 0x040fe200078e0222 */
[----:B------:R-:W-:Y:S03]  /*6ed0*/  STL.64 [R1+0x40], R30 ;  /* 0x0000401e01007387 */ /* 0x000fe60000100a00 */
[C---:B------:R-:W-:Y:S01]  /*6ee0*/  IMAD.WIDE R68, R8.reuse, 0x4, R68 ;  /* 0x0000000408447825 */ /* 0x040fe200078e0244 */
[----:B------:R-:W-:Y:S03]  /*6ef0*/  LDGSTS.E [R243+0x74000], desc[UR16][R76.64], P0 ;  /* 0x740000004cf37fae */ /* 0x000fe60008121850 */
[C---:B------:R-:W-:Y:S01]  /*6f00*/  IMAD.WIDE R32, R8.reuse, 0x4, R32 ;  /* 0x0000000408207825 */ /* 0x040fe200078e0220 */
[----:B------:R-:W-:Y:S03]  /*6f10*/  STL.64 [R1+0x50], R34 ;  /* 0x0000502201007387 */ /* 0x000fe60000100a00 */
[C---:B------:R-:W-:Y:S01]  /*6f20*/  IMAD.WIDE R26, R8.reuse, 0x4, R26 ;  /* 0x00000004081a7825 */ /* 0x040fe200078e021a */
[----:B------:R-:W-:Y:S03]  /*6f30*/  STL.64 [R1+0x60], R32 ;  /* 0x0000602001007387 */ /* 0x000fe60000100a00 */
[C---:B------:R-:W-:Y:S01]  /*6f40*/  IMAD.WIDE R24, R8.reuse, 0x4, R24 ;  /* 0x0000000408187825 */ /* 0x040fe200078e0218 */
[----:B------:R4:W-:Y:S03]  /*6f50*/  STL.64 [R1+0x70], R26 ;  /* 0x0000701a01007387 */ /* 0x0009e60000100a00 */
[C---:B------:R-:W-:Y:S01]  /*6f60*/  IMAD.WIDE R28, R8.reuse, 0x4, R28 ;  /* 0x00000004081c7825 */ /* 0x040fe200078e021c */
[----:B------:R4:W-:Y:S03]  /*6f70*/  STL.64 [R1+0x80], R24 ;  /* 0x0000801801007387 */ /* 0x0009e60000100a00 */
[C---:B------:R-:W-:Y:S01]  /*6f80*/  IMAD.WIDE R20, R8.reuse, 0x4, R20 ;  /* 0x0000000408147825 */ /* 0x040fe200078e0214 */
[----:B------:R-:W-:Y:S04]  /*6f90*/  STL.64 [R1+0x90], R28 ;  /* 0x0000901c01007387 */ /* 0x000fe80000100a00 */
[----:B------:R4:W-:Y:S01]  /*6fa0*/  STL.64 [R1+0xa0], R20 ;  /* 0x0000a01401007387 */ /* 0x0009e20000100a00 */
[----:B------:R-:W-:-:S04]  /*6fb0*/  IMAD.WIDE R70, R8, 0x4, R50 ;  /* 0x0000000408467825 */ /* 0x000fc800078e0232 */
[----:B------:R-:W-:-:S04]  /*6fc0*/  IMAD.WIDE R62, R8, 0x4, R48 ;  /* 0x00000004083e7825 */ /* 0x000fc800078e0230 */
[----:B------:R-:W-:-:S04]  /*6fd0*/  IMAD.WIDE R78, R8, 0x4, R38 ;  /* 0x00000004084e7825 */ /* 0x000fc800078e0226 */
[----:B------:R-:W-:Y:S01]  /*6fe0*/  IMAD.WIDE R74, R8, 0x4, R36 ;  /* 0x00000004084a7825 */ /* 0x000fe200078e0224 */
[----:B---3--:R-:W-:Y:S04]  /*6ff0*/  LDGSTS.E [R243+0x74400], desc[UR16][R64.64], P0 ;  /* 0x7440000040f37fae */ /* 0x008fe80008121850 */
[----:B------:R-:W-:Y:S04]  /*7000*/  LDGSTS.E [R243+0x74800], desc[UR16][R68.64], P0 ;  /* 0x7480000044f37fae */ /* 0x000fe80008121850 */
[----:B--2---:R-:W-:Y:S04]  /*7010*/  LDGSTS.E [R243+0x74c00], desc[UR16][R72.64], P0 ;  /* 0x74c0000048f37fae */ /* 0x004fe80008121850 */
[----:B------:R-:W-:Y:S04]  /*7020*/  LDGSTS.E [R243+0x75000], desc[UR16][R154.64], P0 ;  /* 0x750000009af37fae */ /* 0x000fe80008121850 */
[----:B-1----:R-:W2:Y:S04]  /*7030*/  LDL.LU.64 R154, [R1+0xc20] ;  /* 0x000c2000019a7983 */ /* 0x002ea80000300a00 */
[----:B----4-:R-:W-:Y:S04]  /*7040*/  LDGSTS.E [R243+0x75400], desc[UR16][R80.64], P0 ;  /* 0x7540000050f37fae */ /* 0x010fe80008121850 */
[----:B------:R-:W-:Y:S04]  /*7050*/  LDGSTS.E [R243+0x75800], desc[UR16][R152.64], P0 ;  /* 0x7580000098f37fae */ /* 0x000fe80008121850 */
[----:B------:R-:W-:Y:S04]  /*7060*/  LDGSTS.E [R243+0x75c00], desc[UR16][R150.64], P0 ;  /* 0x75c0000096f37fae */ /* 0x000fe80008121850 */
[----:B------:R-:W-:Y:S04]  /*7070*/  LDGSTS.E [R243+0x76000], desc[UR16][R12.64], P0 ;  /* 0x760000000cf37fae */ /* 0x000fe80008121850 */
[----:B------:R-:W3:Y:S04]  /*7080*/  LDL.LU.64 R152, [R1+0xc18] ;  /* 0x000c180001987983 */ /* 0x000ee80000300a00 */
[----:B------:R-:W4:Y:S04]  /*7090*/  LDL.LU.64 R150, [R1+0xc10] ;  /* 0x000c100001967983 */ /* 0x000f280000300a00 */
[----:B------:R-:W-:Y:S04]  /*70a0*/  LDGSTS.E [R243+0x76400], desc[UR16][R14.64], P0 ;  /* 0x764000000ef37fae */ /* 0x000fe80008121850 */
[----:B------:R-:W2:Y:S04]  /*70b0*/  LDL.LU.64 R12, [R1+0xc08] ;  /* 0x000c0800010c7983 */ /* 0x000ea80000300a00 */
[----:B------:R-:W-:Y:S04]  /*70c0*/  LDGSTS.E [R243+0x76800], desc[UR16][R60.64], P0 ;  /* 0x768000003cf37fae */ /* 0x000fe80008121850 */
[----:B------:R-:W3:Y:S04]  /*70d0*/  LDL.LU.64 R14, [R1+0xc00] ;  /* 0x000c0000010e7983 */ /* 0x000ee80000300a00 */
[----:B------:R-:W-:Y:S04]  /*70e0*/  LDGSTS.E [R243+0x76c00], desc[UR16][R52.64], P0 ;  /* 0x76c0000034f37fae */ /* 0x000fe80008121850 */
[----:B------:R-:W-:Y:S04]  /*70f0*/  LDGSTS.E [R243+0x77000], desc[UR16][R56.64], P0 ;  /* 0x7700000038f37fae */ /* 0x000fe80008121850 */
[----:B------:R-:W4:Y:S04]  /*7100*/  LDL.LU.64 R50, [R1+0x270] ;  /* 0x0002700001327983 */ /* 0x000f280000300a00 */
[----:B------:R-:W-:Y:S04]  /*7110*/  LDGSTS.E [R243+0x77400], desc[UR16][R54.64], P0 ;  /* 0x7740000036f37fae */ /* 0x000fe80008121850 */
[----:B------:R-:W2:Y:S04]  /*7120*/  LDL.LU.64 R48, [R1+0x268] ;  /* 0x0002680001307983 */ /* 0x000ea80000300a00 */
[----:B------:R-:W-:Y:S04]  /*7130*/  LDGSTS.E [R243+0x77800], desc[UR16][R58.64], P0 ;  /* 0x778000003af37fae */ /* 0x000fe80008121850 */
[----:B------:R-:W3:Y:S04]  /*7140*/  LDL.LU.64 R44, [R1+0x260] ;  /* 0x00026000012c7983 */ /* 0x000ee80000300a00 */
[----:B------:R-:W-:Y:S04]  /*7150*/  LDGSTS.E [R243+0x77c00], desc[UR16][R46.64], P0 ;  /* 0x77c000002ef37fae */ /* 0x000fe80008121850 */
[----:B------:R-:W3:Y:S04]  /*7160*/  LDL.LU.64 R58, [R1+0x258] ;  /* 0x00025800013a7983 */ /* 0x000ee80000300a00 */
[----:B------:R-:W3:Y:S04]  /*7170*/  LDL.LU.64 R38, [R1+0x250] ;  /* 0x0002500001267983 */ /* 0x000ee80000300a00 */
[----:B------:R-:W3:Y:S04]  /*7180*/  LDL.LU.64 R36, [R1+0x248] ;  /* 0x0002480001247983 */ /* 0x000ee80000300a00 */
[----:B------:R-:W3:Y:S04]  /*7190*/  LDL.LU.64 R54, [R1+0x240] ;  /* 0x0002400001367983 */ /* 0x000ee80000300a00 */
[----:B------:R-:W3:Y:S04]  /*71a0*/  LDL.LU.64 R56, [R1+0x238] ;  /* 0x0002380001387983 */ /* 0x000ee80000300a00 */
[----:B------:R-:W3:Y:S04]  /*71b0*/  LDL.LU.64 R52, [R1+0x230] ;  /* 0x0002300001347983 */ /* 0x000ee80000300a00 */
[----:B------:R-:W3:Y:S04]  /*71c0*/  LDL.LU.64 R60, [R1+0x228] ;  /* 0x00022800013c7983 */ /* 0x000ee80000300a00 */
[----:B------:R-:W3:Y:S04]  /*71d0*/  LDL.LU.64 R46, [R1+0x220] ;  /* 0x00022000012e7983 */ /* 0x000ee80000300a00 */
[----:B------:R-:W-:Y:S04]  /*71e0*/  LDGSTS.E [R16+0x74200], desc[UR16][R62.64], P0 ;  /* 0x742000003e107fae */ /* 0x000fe80008121850 */
[----:B------:R-:W-:Y:S04]  /*71f0*/  LDGSTS.E [R16+0x74600], desc[UR16][R66.64], P0 ;  /* 0x7460000042107fae */ /* 0x000fe80008121850 */
[----:B------:R-:W-:Y:S04]  /*7200*/  LDGSTS.E [R16+0x74a00], desc[UR16][R70.64], P0 ;  /* 0x74a0000046107fae */ /* 0x000fe80008121850 */
[----:B------:R-:W-:Y:S04]  /*7210*/  LDGSTS.E [R16+0x74e00], desc[UR16][R74.64], P0 ;  /* 0x74e000004a107fae */ /* 0x000fe80008121850 */
[----:B------:R-:W-:Y:S04]  /*7220*/  LDGSTS.E [R16+0x75200], desc[UR16][R78.64], P0 ;  /* 0x752000004e107fae */ /* 0x000fe80008121850 */
[----:B------:R1:W-:Y:S04]  /*7230*/  LDGSTS.E [R16+0x75600], desc[UR16][R18.64], P0 ;  /* 0x7560000012107fae */ /* 0x0003e80008121850 */
[----:B------:R-:W-:Y:S04]  /*7240*/  LDGSTS.E [R16+0x75a00], desc[UR16][R42.64], P0 ;  /* 0x75a000002a107fae */ /* 0x000fe80008121850 */
[----:B------:R-:W-:Y:S04]  /*7250*/  LDGSTS.E [R16+0x75e00], desc[UR16][R40.64], P0 ;  /* 0x75e0000028107fae */ /* 0x000fe80008121850 */
[----:B------:R-:W-:Y:S01]  /*7260*/  LDGSTS.E [R16+0x76200], desc[UR16][R22.64], P0 ;  /* 0x7620000016107fae */ /* 0x000fe20008121850 */
[----:B-1----:R-:W1:Y:S03]  /*7270*/  LDC R18, c[0x0][0x230] ;  /* 0x00008c00ff127b82 */ /* 0x002e660000000800 */
[----:B------:R-:W-:Y:S04]  /*7280*/  LDGSTS.E [R16+0x76600], desc[UR16][R30.64], P0 ;  /* 0x766000001e107fae */ /* 0x000fe80008121850 */
[----:B------:R-:W-:Y:S01]  /*7290*/  LDGSTS.E [R16+0x76a00], desc[UR16][R34.64], P0 ;  /* 0x76a0000022107fae */ /* 0x000fe20008121850 */
[----:B------:R-:W1:Y:S03]  /*72a0*/  LDC R19, c[0x0][0x230] ;  /* 0x00008c00ff137b82 */ /* 0x000e660000000800 */
[----:B------:R-:W-:Y:S04]  /*72b0*/  LDGSTS.E [R16+0x76e00], desc[UR16][R32.64], P0 ;  /* 0x76e0000020107fae */ /* 0x000fe80008121850 */
[----:B------:R4:W-:Y:S04]  /*72c0*/  LDGSTS.E [R16+0x77200], desc[UR16][R26.64], P0 ;  /* 0x772000001a107fae */ /* 0x0009e80008121850 */
[----:B------:R2:W-:Y:S04]  /*72d0*/  LDGSTS.E [R16+0x77600], desc[UR16][R24.64], P0 ;  /* 0x7760000018107fae */ /* 0x0005e80008121850 */
[----:B------:R-:W-:Y:S04]  /*72e0*/  LDGSTS.E [R16+0x77a00], desc[UR16][R28.64], P0 ;  /* 0x77a000001c107fae */ /* 0x000fe80008121850 */
[----:B------:R3:W-:Y:S04]  /*72f0*/  LDGSTS.E [R16+0x77e00], desc[UR16][R20.64], P0 ;  /* 0x77e0000014107fae */ /* 0x0007e80008121850 */
[----:B------:R-:W0:Y:S01]  /*7300*/  LDGDEPBAR ;  /* 0x00000000000079af */ /* 0x000e220000000000 */
[C---:B----4-:R-:W-:Y:S01]  /*7310*/  IMAD.WIDE R26, R3.reuse, 0x4, R50 ;  /* 0x00000004031a7825 */ /* 0x050fe200078e0232 */
[----:B------:R-:W-:Y:S03]  /*7320*/  BAR.SYNC.DEFER_BLOCKING 0x0 ;  /* 0x0000000000007b1d */ /* 0x000fe60000010000 */
[----:B--2---:R-:W-:-:S03]  /*7330*/  IMAD.WIDE R24, R3, 0x4, R48 ;  /* 0x0000000403187825 */ /* 0x004fc600078e0230 */
[----:B------:R2:W-:Y:S01]  /*7340*/  STL.64 [R1+0x270], R26 ;  /* 0x0002701a01007387 */ /* 0x0005e20000100a00 */
[----:B---3--:R-:W-:-:S03]  /*7350*/  IMAD.WIDE R22, R3, 0x4, R44 ;  /* 0x0000000403167825 */ /* 0x008fc600078e022c */
[----:B------:R3:W-:Y:S01]  /*7360*/  STL.64 [R1+0x268], R24 ;  /* 0x0002681801007387 */ /* 0x0007e20000100a00 */
[----:B------:R-:W-:-:S03]  /*7370*/  IMAD.WIDE R20, R3, 0x4, R58 ;  /* 0x0000000403147825 */ /* 0x000fc600078e023a */
[----:B------:R4:W-:Y:S04]  /*7380*/  STL.64 [R1+0x260], R22 ;  /* 0x0002601601007387 */ /* 0x0009e80000100a00 */
[----:B------:R-:W-:Y:S01]  /*7390*/  @!PT LDS RZ, [RZ] ;  /* 0x00000000fffff984 */ /* 0x000fe20000000800 */
[----:B------:R-:W-:Y:S01]  /*73a0*/  @!PT LDS RZ, [RZ] ;  /* 0x00000000fffff984 */ /* 0x000fe20000000800 */
[----:B------:R-:W-:Y:S01]  /*73b0*/  @!PT LDS RZ, [RZ] ;  /* 0x00000000fffff984 */ /* 0x000fe20000000800 */
[----:B------:R2:W-:Y:S04]  /*73c0*/  LDGSTS.E [R242+0x20000], desc[UR16][R26.64], !P4 ;  /* 0x200000001af27fae */ /* 0x0005e8000e121850 */
[----:B------:R1:W-:Y:S04]  /*73d0*/  STL.64 [R1+0x258], R20 ;  /* 0x0002581401007387 */ /* 0x0003e80000100a00 */
[----:B------:R-:W4:Y:S04]  /*73e0*/  LDL.LU.64 R50, [R1+0x218] ;  /* 0x0002180001327983 */ /* 0x000f280000300a00 */
[----:B------:R3:W-:Y:S01]  /*73f0*/  LDGSTS.E [R242+0x24000], desc[UR16][R24.64], !P4 ;  /* 0x2400000018f27fae */ /* 0x0007e2000e121850 */
[----:B--2---:R-:W-:-:S03]  /*7400*/  IMAD.WIDE R26, R3, 0x4, R38 ;  /* 0x00000004031a7825 */ /* 0x004fc600078e0226 */
[----:B------:R4:W-:Y:S04]  /*7410*/  LDGSTS.E [R242+0x28000], desc[UR16][R22.64], !P4 ;  /* 0x2800000016f27fae */ /* 0x0009e8000e121850 */
[----:B------:R-:W2:Y:S01]  /*7420*/  LDL.LU.64 R48, [R1+0x210] ;  /* 0x0002100001307983 */ /* 0x000ea20000300a00 */
[----:B---3--:R-:W-:-:S03]  /*7430*/  IMAD.WIDE R24, R3, 0x4, R36 ;  /* 0x0000000403187825 */ /* 0x008fc600078e0224 */
[----:B------:R-:W3:Y:S01]  /*7440*/  LDL.LU.64 R44, [R1+0x208] ;  /* 0x00020800012c7983 */ /* 0x000ee20000300a00 */
[----:B----4-:R-:W-:-:S03]  /*7450*/  IMAD.WIDE R22, R3, 0x4, R54 ;  /* 0x0000000403167825 */ /* 0x010fc600078e0236 */
[----:B------:R1:W-:Y:S04]  /*7460*/  LDGSTS.E [R242+0x2c000], desc[UR16][R20.64], !P4 ;  /* 0x2c00000014f27fae */ /* 0x0003e8000e121850 */
[----:B------:R-:W4:Y:S01]  /*7470*/  LDL.LU.64 R58, [R1+0x200] ;  /* 0x00020000013a7983 */ /* 0x000f220000300a00 */
[----:B------:R-:W-:-:S03]  /*7480*/  IMAD.WIDE R28, R3, 0x4, R52 ;  /* 0x00000004031c7825 */ /* 0x000fc600078e0234 */
[----:B------:R1:W-:Y:S02]  /*7490*/  STL.64 [R1+0x250], R26 ;  /* 0x0002501a01007387 */ /* 0x0003e40000100a00 */
[C---:B-1----:R-:W-:Y:S02]  /*74a0*/  IMAD.WIDE R20, R3.reuse, 0x4, R56 ;  /* 0x0000000403147825 */ /* 0x042fe400078e0238 */
[----:B------:R1:W-:Y:S04]  /*74b0*/  STL.64 [R1+0x248], R24 ;  /* 0x0002481801007387 */ /* 0x0003e80000100a00 */
[----:B------:R-:W-:Y:S04]  /*74c0*/  STL.64 [R1+0x240], R22 ;  /* 0x0002401601007387 */ /* 0x000fe80000100a00 */
[----:B------:R1:W-:Y:S04]  /*74d0*/  LDGSTS.E [R242+0x20004], desc[UR16][R26.64], !P5 ;  /* 0x200040001af27fae */ /* 0x0003e8000e921850 */
[----:B------:R-:W4:Y:S04]  /*74e0*/  LDL.LU.64 R54, [R1+0x1f8] ;  /* 0x0001f80001367983 */ /* 0x000f280000300a00 */
[----:B------:R1:W-:Y:S02]  /*74f0*/  STL.64 [R1+0x238], R20 ;  /* 0x0002381401007387 */ /* 0x0003e40000100a00 */
[----:B-1----:R-:W-:-:S02]  /*7500*/  IMAD.WIDE R26, R3, 0x4, R60 ;  /* 0x00000004031a7825 */ /* 0x002fc400078e023c */
[----:B------:R1:W-:Y:S04]  /*7510*/  LDGSTS.E [R242+0x24004], desc[UR16][R24.64], !P5 ;  /* 0x2400400018f27fae */ /* 0x0003e8000e921850 */
[----:B------:R-:W4:Y:S04]  /*7520*/  LDL.LU.64 R56, [R1+0x1f0] ;  /* 0x0001f00001387983 */ /* 0x000f280000300a00 */
[----:B------:R2:W-:Y:S01]  /*7530*/  STL.64 [R1+0x230], R28 ;  /* 0x0002301c01007387 */ /* 0x0005e20000100a00 */
[----:B-1----:R-:W-:-:S03]  /*7540*/  IMAD.WIDE R24, R3, 0x4, R46 ;  /* 0x0000000403187825 */ /* 0x002fc600078e022e */
[----:B------:R-:W4:Y:S04]  /*7550*/  LDL.LU.64 R52, [R1+0x1e0] ;  /* 0x0001e00001347983 */ /* 0x000f280000300a00 */
[----:B------:R3:W-:Y:S04]  /*7560*/  STL.64 [R1+0x228], R26 ;  /* 0x0002281a01007387 */ /* 0x0007e80000100a00 */
[----:B------:R-:W4:Y:S04]  /*7570*/  LDL.LU.64 R60, [R1+0x1d0] ;  /* 0x0001d000013c7983 */ /* 0x000f280000300a00 */
[----:B------:R4:W-:Y:S04]  /*7580*/  STL.64 [R1+0x220], R24 ;  /* 0x0002201801007387 */ /* 0x0009e80000100a00 */
[----:B------:R-:W4:Y:S04]  /*7590*/  LDL.LU.64 R46, [R1+0x1c0] ;  /* 0x0001c000012e7983 */ /* 0x000f280000300a00 */
[----:B------:R-:W-:Y:S04]  /*75a0*/  LDGSTS.E [R242+0x28004], desc[UR16][R22.64], !P5 ;  /* 0x2800400016f27fae */ /* 0x000fe8000e921850 */
[----:B------:R1:W-:Y:S04]  /*75b0*/  LDGSTS.E [R242+0x2c004], desc[UR16][R20.64], !P5 ;  /* 0x2c00400014f27fae */ /* 0x0003e8000e921850 */
[----:B------:R2:W-:Y:S04]  /*75c0*/  LDGSTS.E [R242+0x20008], desc[UR16][R28.64], !P6 ;  /* 0x200080001cf27fae */ /* 0x0005e8000f121850 */
[----:B------:R3:W-:Y:S04]  /*75d0*/  LDGSTS.E [R242+0x24008], desc[UR16][R26.64], !P6 ;  /* 0x240080001af27fae */ /* 0x0007e8000f121850 */
[----:B------:R4:W-:Y:S01]  /*75e0*/  LDGSTS.E [R242+0x28008], desc[UR16][R24.64], !P6 ;  /* 0x2800800018f27fae */ /* 0x0009e2000f121850 */
[----:B------:R-:W-:Y:S01]  /*75f0*/  ISETP.GE.U32.AND P0, PT, R5, 0x7fffff9b, PT ;  /* 0x7fffff9b0500780c */ /* 0x000fe20003f06070 */
[----:B-1----:R-:W1:Y:S01]  /*7600*/  LDC R20, c[0x0][0x230] ;  /* 0x00008c00ff147b82 */ /* 0x002e620000000800 */
[----:B------:R-:W-:-:S04]  /*7610*/  IMAD.WIDE R182, R3, 0x4, R182 ;  /* 0x0000000403b67825 */ /* 0x000fc800078e02b6 */
[----:B------:R-:W-:-:S03]  /*7620*/  IMAD.WIDE R184, R3, 0x4, R184 ;  /* 0x0000000403b87825 */ /* 0x000fc600078e02b8 */
[----:B------:R-:W1:Y:S01]  /*7630*/  LDC R21, c[0x0][0x230] ;  /* 0x00008c00ff157b82 */ /* 0x000e620000000800 */
[----:B------:R-:W-:-:S05]  /*7640*/  IMAD.WIDE R22, R3, 0x4, R50 ;  /* 0x0000000403167825 */ /* 0x000fca00078e0232 */
[----:B------:R1:W-:Y:S04]  /*7650*/  STL.64 [R1+0x218], R22 ;  /* 0x0002181601007387 */ /* 0x0003e80000100a00 */
[----:B------:R-:W4:Y:S01]  /*7660*/  LDL.LU.64 R42, [R1+0x1b0] ;  /* 0x0001b000012a7983 */ /* 0x000f220000300a00 */
[----:B--2---:R-:W-:-:S03]  /*7670*/  IMAD.WIDE R28, R3, 0x4, R48 ;  /* 0x00000004031c7825 */ /* 0x004fc600078e0230 */
[----:B------:R1:W-:Y:S01]  /*7680*/  LDGSTS.E [R242+0x2c008], desc[UR16][R22.64], !P6 ;  /* 0x2c00800016f27fae */ /* 0x0003e2000f121850 */
[----:B---3--:R-:W-:-:S03]  /*7690*/  IMAD.WIDE R26, R3, 0x4, R44 ;  /* 0x00000004031a7825 */ /* 0x008fc600078e022c */
[----:B------:R2:W-:Y:S04]  /*76a0*/  STL.64 [R1+0x210], R28 ;  /* 0x0002101c01007387 */ /* 0x0005e80000100a00 */
[----:B------:R-:W3:Y:S01]  /*76b0*/  LDL.LU.64 R38, [R1+0x1a8] ;  /* 0x0001a80001267983 */ /* 0x000ee20000300a00 */
[----:B----4-:R-:W-:-:S03]  /*76c0*/  IMAD.WIDE R24, R3, 0x4, R58 ;  /* 0x0000000403187825 */ /* 0x010fc600078e023a */
[----:B------:R4:W-:Y:S04]  /*76d0*/  STL.64 [R1+0x208], R26 ;  /* 0x0002081a01007387 */ /* 0x0009e80000100a00 */
[----:B------:R-:W3:Y:S04]  /*76e0*/  LDL.LU.64 R36, [R1+0x198] ;  /* 0x0001980001247983 */ /* 0x000ee80000300a00 */
[----:B------:R4:W-:Y:S04]  /*76f0*/  STL.64 [R1+0x200], R24 ;  /* 0x0002001801007387 */ /* 0x0009e80000100a00 */
[----:B------:R-:W3:Y:S04]  /*7700*/  LDL.LU.64 R50, [R1+0x188] ;  /* 0x0001880001327983 */ /* 0x000ee80000300a00 */
[----:B------:R2:W-:Y:S01]  /*7710*/  LDGSTS.E [R242+0x2000c], desc[UR16][R28.64], !P1 ;  /* 0x2000c0001cf27fae */ /* 0x0005e2000c921850 */
[----:B-1----:R-:W-:-:S03]  /*7720*/  IMAD.WIDE R22, R3, 0x4, R54 ;  /* 0x0000000403167825 */ /* 0x002fc600078e0236 */
[----:B------:R4:W-:Y:S04]  /*7730*/  LDGSTS.E [R242+0x2400c], desc[UR16][R26.64], !P1 ;  /* 0x2400c0001af27fae */ /* 0x0009e8000c921850 */
[----:B------:R1:W-:Y:S04]  /*7740*/  STL.64 [R1+0x1f8], R22 ;  /* 0x0001f81601007387 */ /* 0x0003e80000100a00 */
[----:B------:R1:W-:Y:S01]  /*7750*/  LDGSTS.E [R242+0x2800c], desc[UR16][R24.64], !P1 ;  /* 0x2800c00018f27fae */ /* 0x0003e2000c921850 */
[----:B--2---:R-:W-:-:S03]  /*7760*/  IMAD.WIDE R28, R3, 0x4, R56 ;  /* 0x00000004031c7825 */ /* 0x004fc600078e0238 */
[----:B------:R-:W2:Y:S04]  /*7770*/  LDL.LU.64 R48, [R1+0x178] ;  /* 0x0001780001307983 */ /* 0x000ea80000300a00 */
[----:B------:R-:W2:Y:S01]  /*7780*/  LDL.LU.64 R44, [R1+0x168] ;  /* 0x00016800012c7983 */ /* 0x000ea20000300a00 */
[----:B----4-:R-:W-:-:S03]  /*7790*/  IMAD.WIDE R26, R3, 0x4, R52 ;  /* 0x00000004031a7825 */ /* 0x010fc600078e0234 */
[----:B------:R4:W-:Y:S04]  /*77a0*/  LDGSTS.E [R242+0x2c00c], desc[UR16][R22.64], !P1 ;  /* 0x2c00c00016f27fae */ /* 0x0009e8000c921850 */
[----:B------:R-:W2:Y:S01]  /*77b0*/  LDL.LU.64 R58, [R1+0x158] ;  /* 0x00015800013a7983 */ /* 0x000ea20000300a00 */
[----:B-1----:R-:W-:-:S03]  /*77c0*/  IMAD.WIDE R24, R3, 0x4, R60 ;  /* 0x0000000403187825 */ /* 0x002fc600078e023c */
[----:B------:R-:W2:Y:S04]  /*77d0*/  LDL.LU.64 R54, [R1+0x148] ;  /* 0x0001480001367983 */ /* 0x000ea80000300a00 */
[----:B------:R1:W-:Y:S01]  /*77e0*/  STL.64 [R1+0x1e8], R28 ;  /* 0x0001e81c01007387 */ /* 0x0003e20000100a00 */
[----:B----4-:R-:W-:-:S03]  /*77f0*/  IMAD.WIDE R22, R3, 0x4, R46 ;  /* 0x0000000403167825 */ /* 0x010fc600078e022e */
[----:B------:R3:W-:Y:S04]  /*7800*/  STL.64 [R1+0x1d8], R26 ;  /* 0x0001d81a01007387 */ /* 0x0007e80000100a00 */
[----:B------:R4:W-:Y:S04]  /*7810*/  STL.64 [R1+0x1c8], R24 ;  /* 0x0001c81801007387 */ /* 0x0009e80000100a00 */
[----:B------:R-:W2:Y:S04]  /*7820*/  LDL.LU.64 R56, [R1+0x138] ;  /* 0x0001380001387983 */ /* 0x000ea80000300a00 */
[----:B------:R4:W-:Y:S04]  /*7830*/  STL.64 [R1+0x1b8], R22 ;  /* 0x0001b81601007387 */ /* 0x0009e80000100a00 */
[----:B------:R-:W2:Y:S04]  /*7840*/  LDL.LU.64 R52, [R1+0x128] ;  /* 0x0001280001347983 */ /* 0x000ea80000300a00 */
[----:B------:R-:W2:Y:S04]  /*7850*/  LDL.LU.64 R60, [R1+0x118] ;  /* 0x00011800013c7983 */ /* 0x000ea80000300a00 */
[----:B------:R-:W2:Y:S01]  /*7860*/  LDL.LU.64 R46, [R1+0x108] ;  /* 0x00010800012e7983 */ /* 0x000ea20000300a00 */
[----:B------:R-:W-:-:S02]  /*7870*/  VIADD R5, R252, 0xffffffb9 ;  /* 0xffffffb9fc057836 */ /* 0x000fc40000000000 */
[----:B------:R-:W-:Y:S01]  /*7880*/  IMAD.WIDE R186, R3, 0x4, R186 ;  /* 0x0000000403ba7825 */ /* 0x000fe200078e02ba */
[----:B------:R1:W-:Y:S01]  /*7890*/  LDGSTS.E [R11+0x20000], desc[UR16][R28.64], !P2 ;  /* 0x200000001c0b7fae */ /* 0x0003e2000d121850 */
[----:B------:R-:W2:Y:S01]  /*78a0*/  LDC R252, c[0x0][0x230] ;  /* 0x00008c00fffc7b82 */ /* 0x000ea20000000800 */
[----:B------:R-:W-:Y:S01]  /*78b0*/  ISETP.GE.U32.AND P4, PT, R5, 0x7fffff9a, PT ;  /* 0x7fffff9a0500780c */ /* 0x000fe20003f86070 */
[----:B------:R-:W-:Y:S01]  /*78c0*/  VIADD R5, R17, 0xffffffb8 ;  /* 0xffffffb811057836 */ /* 0x000fe20000000000 */
[----:B------:R3:W-:Y:S04]  /*78d0*/  LDGSTS.E [R11+0x24000], desc[UR16][R26.64], !P2 ;  /* 0x240000001a0b7fae */ /* 0x0007e8000d121850 */
[----:B------:R4:W-:Y:S01]  /*78e0*/  LDGSTS.E [R11+0x28000], desc[UR16][R24.64], !P2 ;  /* 0x28000000180b7fae */ /* 0x0009e2000d121850 */
[----:B------:R-:W-:Y:S01]  /*78f0*/  ISETP.GE.U32.AND P5, PT, R5, 0x7fffff99, PT ;  /* 0x7fffff990500780c */ /* 0x000fe20003fa6070 */
[----:B------:R-:W-:Y:S01]  /*7900*/  IMAD.WIDE R188, R3, 0x4, R188 ;  /* 0x0000000403bc7825 */ /* 0x000fe200078e02bc */
[----:B------:R-:W2:Y:S01]  /*7910*/  LDC R17, c[0x0][0x230] ;  /* 0x00008c00ff117b82 */ /* 0x000ea20000000800 */
[----:B------:R4:W-:Y:S02]  /*7920*/  LDGSTS.E [R11+0x2c000], desc[UR16][R22.64], !P2 ;  /* 0x2c000000160b7fae */ /* 0x0009e4000d121850 */
[----:B------:R-:W-:-:S05]  /*7930*/  VIADD R5, R18, 0xffffffb7 ;  /* 0xffffffb712057836 */ /* 0x000fca0000000000 */
[----:B------:R-:W-:Y:S01]  /*7940*/  ISETP.GE.U32.AND P6, PT, R5, 0x7fffff98, PT ;  /* 0x7fffff980500780c */ /* 0x000fe20003fc6070 */
[----:B------:R-:W1:Y:S01]  /*7950*/  LDC R18, c[0x0][0x230] ;  /* 0x00008c00ff127b82 */ /* 0x000e620000000800 */
[----:B------:R-:W-:-:S04]  /*7960*/  IADD3 R5, R19, -0x4a, RZ ;  /* 0xffffffb613057810 */ /* 0x000fc80007ffe0ff */
[----:B------:R-:W-:Y:S01]  /*7970*/  ISETP.GE.U32.AND P1, PT, R5, 0x7fffff97, PT ;  /* 0x7fffff970500780c */ /* 0x000fe20003f26070 */
[----:B------:R-:W-:Y:S02]  /*7980*/  VIADD R5, R20, 0xffffffb5 ;  /* 0xffffffb514057836 */ /* 0x000fe40000000000 */
[----:B------:R-:W2:Y:S03]  /*7990*/  LDC R19, c[0x0][0x230] ;  /* 0x00008c00ff137b82 */ /* 0x000ea60000000800 */
[----:B------:R-:W-:-:S05]  /*79a0*/  ISETP.GE.U32.AND P2, PT, R5, 0x7fffff96, PT ;  /* 0x7fffff960500780c */ /* 0x000fca0003f46070 */
[----:B------:R-:W2:Y:S01]  /*79b0*/  LDC R20, c[0x0][0x230] ;  /* 0x00008c00ff147b82 */ /* 0x000ea20000000800 */
[----:B-1----:R-:W-:Y:S02]  /*79c0*/  VIADD R5, R18, 0xffffffb4 ;  /* 0xffffffb412057836 */ /* 0x002fe40000000000 */
[----:B------:R-:W-:-:S05]  /*79d0*/  IMAD.WIDE R190, R3, 0x4, R190 ;  /* 0x0000000403be7825 */ /* 0x000fca00078e02be */
[----:B------:R-:W1:Y:S01]  /*79e0*/  LDC R18, c[0x0][0x230] ;  /* 0x00008c00ff127b82 */ /* 0x000e620000000800 */
[----:B------:R-:W-:-:S04]  /*79f0*/  IMAD.WIDE R192, R3, 0x4, R192 ;  /* 0x0000000403c07825 */ /* 0x000fc800078e02c0 */
[----:B------:R-:W-:-:S04]  /*7a00*/  IMAD.WIDE R194, R3, 0x4, R194 ;  /* 0x0000000403c27825 */ /* 0x000fc800078e02c2 */
[----:B------:R-:W-:-:S04]  /*7a10*/  IMAD.WIDE R196, R3, 0x4, R196 ;  /* 0x0000000403c47825 */ /* 0x000fc800078e02c4 */
[----:B------:R-:W-:-:S04]  /*7a20*/  IMAD.WIDE R198, R3, 0x4, R198 ;  /* 0x0000000403c67825 */ /* 0x000fc800078e02c6 */
[----:B------:R-:W-:-:S04]  /*7a30*/  IMAD.WIDE R200, R3, 0x4, R200 ;  /* 0x0000000403c87825 */ /* 0x000fc800078e02c8 */
[----:B------:R-:W-:-:S04]  /*7a40*/  IMAD.WIDE R202, R3, 0x4, R202 ;  /* 0x0000000403ca7825 */ /* 0x000fc800078e02ca */
[----:B------:R-:W-:-:S04]  /*7a50*/  IMAD.WIDE R204, R3, 0x4, R204 ;  /* 0x0000000403cc7825 */ /* 0x000fc800078e02cc */
[----:B------:R-:W-:-:S04]  /*7a60*/  IMAD.WIDE R206, R3, 0x4, R206 ;  /* 0x0000000403ce7825 */ /* 0x000fc800078e02ce */
[----:B------:R-:W-:-:S05]  /*7a70*/  IMAD.WIDE R28, R3, 0x4, R42 ;  /* 0x00000004031c7825 */ /* 0x000fca00078e022a */
[----:B------:R2:W-:Y:S04]  /*7a80*/  STL.64 [R1+0x1b0], R28 ;  /* 0x0001b01c01007387 */ /* 0x0005e80000100a00 */
[----:B------:R2:W-:Y:S01]  /*7a90*/  LDGSTS.E [R11+0x20004], desc[UR16][R28.64], !P0 ;  /* 0x200040001c0b7fae */ /* 0x0005e2000c121850 */
[----:B---3--:R-:W-:-:S04]  /*7aa0*/  IMAD.WIDE R26, R3, 0x4, R38 ;  /* 0x00000004031a7825 */ /* 0x008fc800078e0226 */
[C---:B----4-:R-:W-:Y:S01]  /*7ab0*/  IMAD.WIDE R24, R3.reuse, 0x4, R36 ;  /* 0x0000000403187825 */ /* 0x050fe200078e0224 */
[----:B------:R3:W-:Y:S01]  /*7ac0*/  STL.64 [R1+0x1a0], R26 ;  /* 0x0001a01a01007387 */ /* 0x0007e20000100a00 */
[----:B------:R-:W4:Y:S03]  /*7ad0*/  LDC R36, c[0x0][0x230] ;  /* 0x00008c00ff247b82 */ /* 0x000f260000000800 */
[----:B------:R3:W-:Y:S01]  /*7ae0*/  LDGSTS.E [R11+0x24004], desc[UR16][R26.64], !P0 ;  /* 0x240040001a0b7fae */ /* 0x0007e2000c121850 */
[----:B------:R-:W-:-:S03]  /*7af0*/  IMAD.WIDE R22, R3, 0x4, R50 ;  /* 0x0000000403167825 */ /* 0x000fc600078e0232 */
[----:B------:R1:W-:Y:S04]  /*7b00*/  STL.64 [R1+0x190], R24 ;  /* 0x0001901801007387 */ /* 0x0003e80000100a00 */
[----:B------:R1:W-:Y:S04]  /*7b10*/  LDGSTS.E [R11+0x28004], desc[UR16][R24.64], !P0 ;  /* 0x28004000180b7fae */ /* 0x0003e8000c121850 */
[----:B------:R1:W-:Y:S04]  /*7b20*/  STL.64 [R1+0x180], R22 ;  /* 0x0001801601007387 */ /* 0x0003e80000100a00 */
[----:B------:R1:W-:Y:S01]  /*7b30*/  LDGSTS.E [R11+0x2c004], desc[UR16][R22.64], !P0 ;  /* 0x2c004000160b7fae */ /* 0x0003e2000c121850 */
[----:B--2---:R-:W-:-:S04]  /*7b40*/  IMAD.WIDE R28, R3, 0x4, R48 ;  /* 0x00000004031c7825 */ /* 0x004fc800078e0230 */
[C---:B---3--:R-:W-:Y:S01]  /*7b50*/  IMAD.WIDE R26, R3.reuse, 0x4, R44 ;  /* 0x00000004031a7825 */ /* 0x048fe200078e022c */
[----:B------:R2:W-:Y:S03]  /*7b60*/  STL.64 [R1+0x178], R28 ;  /* 0x0001781c01007387 */ /* 0x0005e60000100a00 */
[C---:B-1----:R-:W-:Y:S01]  /*7b70*/  IMAD.WIDE R24, R3.reuse, 0x4, R58 ;  /* 0x0000000403187825 */ /* 0x042fe200078e023a */
[----:B------:R2:W-:Y:S03]  /*7b80*/  LDGSTS.E [R11+0x20008], desc[UR16][R28.64], !P4 ;  /* 0x200080001c0b7fae */ /* 0x0005e6000e121850 */
[----:B------:R-:W-:Y:S01]  /*7b90*/  IMAD.WIDE R22, R3, 0x4, R54 ;  /* 0x0000000403167825 */ /* 0x000fe200078e0236 */
[----:B------:R1:W-:Y:S01]  /*7ba0*/  STL.64 [R1+0x170], R26 ;  /* 0x0001701a01007387 */ /* 0x0003e20000100a00 */
[----:B------:R-:W-:Y:S01]  /*7bb0*/  ISETP.GE.U32.AND P0, PT, R5, 0x7fffff95, PT ;  /* 0x7fffff950500780c */ /* 0x000fe20003f06070 */
[----:B------:R-:W3:Y:S02]  /*7bc0*/  LDC R44, c[0x0][0x230] ;  /* 0x00008c00ff2c7b82 */ /* 0x000ee40000000800 */
[----:B------:R1:W-:Y:S04]  /*7bd0*/  LDGSTS.E [R11+0x24008], desc[UR16][R26.64], !P4 ;  /* 0x240080001a0b7fae */ /* 0x0003e8000e121850 */
[----:B------:R4:W-:Y:S04]  /*7be0*/  STL.64 [R1+0x168], R24 ;  /* 0x0001681801007387 */ /* 0x0009e80000100a00 */
[----:B------:R4:W-:Y:S01]  /*7bf0*/  LDGSTS.E [R11+0x28008], desc[UR16][R24.64], !P4 ;  /* 0x28008000180b7fae */ /* 0x0009e2000e121850 */
[----:B--2---:R-:W-:-:S03]  /*7c00*/  IMAD.WIDE R28, R3, 0x4, R56 ;  /* 0x00000004031c7825 */ /* 0x004fc600078e0238 */
[----:B------:R2:W-:Y:S04]  /*7c10*/  STL.64 [R1+0x160], R22 ;  /* 0x0001601601007387 */ /* 0x0005e80000100a00 */
[----:B------:R2:W-:Y:S01]  /*7c20*/  LDGSTS.E [R11+0x2c008], desc[UR16][R22.64], !P4 ;  /* 0x2c008000160b7fae */ /* 0x0005e2000e121850 */
[----:B-1----:R-:W-:-:S03]  /*7c30*/  IMAD.WIDE R26, R3, 0x4, R52 ;  /* 0x00000004031a7825 */ /* 0x002fc600078e0234 */
[----:B------:R1:W-:Y:S01]  /*7c40*/  STL.64 [R1+0x158], R28 ;  /* 0x0001581c01007387 */ /* 0x0003e20000100a00 */
[----:B------:R-:W3:Y:S01]  /*7c50*/  LDC R52, c[0x0][0x230] ;  /* 0x00008c00ff347b82 */ /* 0x000ee20000000800 */
[C---:B----4-:R-:W-:Y:S02]  /*7c60*/  IMAD.WIDE R24, R3.reuse, 0x4, R60 ;  /* 0x0000000403187825 */ /* 0x050fe400078e023c */
[----:B------:R1:W-:Y:S02]  /*7c70*/  LDGSTS.E [R11+0x2000c], desc[UR16][R28.64], !P5 ;  /* 0x2000c0001c0b7fae */ /* 0x0003e4000e921850 */
[----:B--2---:R-:W-:Y:S02]  /*7c80*/  IMAD.WIDE R22, R3, 0x4, R46 ;  /* 0x0000000403167825 */ /* 0x004fe400078e022e */
[----:B------:R-:W-:Y:S01]  /*7c90*/  STL.64 [R1+0x150], R26 ;  /* 0x0001501a01007387 */ /* 0x000fe20000100a00 */
[----:B------:R-:W2:Y:S03]  /*7ca0*/  LDC R60, c[0x0][0x230] ;  /* 0x00008c00ff3c7b82 */ /* 0x000ea60000000800 */
[----:B------:R-:W-:Y:S04]  /*7cb0*/  LDGSTS.E [R11+0x2400c], desc[UR16][R26.64], !P5 ;  /* 0x2400c0001a0b7fae */ /* 0x000fe8000e921850 */
[----:B------:R4:W-:Y:S01]  /*7cc0*/  STL.64 [R1+0x148], R24 ;  /* 0x0001481801007387 */ /* 0x0009e20000100a00 */
[----:B------:R-:W-:Y:S01]  /*7cd0*/  VIADD R5, R19, 0xffffffb3 ;  /* 0xffffffb313057836 */ /* 0x000fe20000000000 */
[----:B-1----:R-:W1:Y:S02]  /*7ce0*/  LDC R28, c[0x0][0x230] ;  /* 0x00008c00ff1c7b82 */ /* 0x002e640000000800 */
[----:B------:R4:W-:Y:S04]  /*7cf0*/  LDGSTS.E [R11+0x2800c], desc[UR16][R24.64], !P5 ;  /* 0x2800c000180b7fae */ /* 0x0009e8000e921850 */
[----:B------:R4:W-:Y:S02]  /*7d00*/  STL.64 [R1+0x140], R22 ;  /* 0x0001401601007387 */ /* 0x0009e40000100a00 */
[----:B------:R-:W3:Y:S02]  /*7d10*/  LDC R19, c[0x0][0x230] ;  /* 0x00008c00ff137b82 */ /* 0x000ee40000000800 */
[----:B------:R4:W-:Y:S02]  /*7d20*/  LDGSTS.E [R11+0x2c00c], desc[UR16][R22.64], !P5 ;  /* 0x2c00c000160b7fae */ /* 0x0009e4000e921850 */
[----:B----4-:R-:W-:-:S04]  /*7d30*/  IMAD.WIDE R24, R3, 0x4, R14 ;  /* 0x0000000403187825 */ /* 0x010fc800078e020e */
[----:B------:R-:W4:Y:S01]  /*7d40*/  LDC R61, c[0x0][0x230] ;  /* 0x00008c00ff3d7b82 */ /* 0x000f220000000800 */
[----:B------:R-:W-:-:S04]  /*7d50*/  IMAD.WIDE R14, R3, 0x4, R150 ;  /* 0x00000004030e7825 */ /* 0x000fc800078e0296 */
[C---:B------:R-:W-:Y:S01]  /*7d60*/  IMAD.WIDE R22, R3.reuse, 0x4, R12 ;  /* 0x0000000403167825 */ /* 0x040fe200078e020c */
[----:B------:R2:W-:Y:S03]  /*7d70*/  STL.64 [R1+0x138], R24 ;  /* 0x0001381801007387 */ /* 0x0005e60000100a00 */
[C---:B------:R-:W-:Y:S01]  /*7d80*/  IMAD.WIDE R12, R3.reuse, 0x4, R152 ;  /* 0x00000004030c7825 */ /* 0x040fe200078e0298 */
[----:B------:R2:W-:Y:S04]  /*7d90*/  LDGSTS.E [R10+0x20000], desc[UR16][R24.64], !P6 ;  /* 0x20000000180a7fae */ /* 0x0005e8000f121850 */
[----:B------:R1:W-:Y:S04]  /*7da0*/  STL.64 [R1+0x130], R22 ;  /* 0x0001301601007387 */ /* 0x0003e80000100a00 */
[----:B------:R1:W-:Y:S01]  /*7db0*/  LDGSTS.E [R10+0x24000], desc[UR16][R22.64], !P6 ;  /* 0x24000000160a7fae */ /* 0x0003e2000f121850 */
[----:B--2---:R-:W-:-:S03]  /*7dc0*/  IMAD.WIDE R24, R3, 0x4, R154 ;  /* 0x0000000403187825 */ /* 0x004fc600078e029a */
[----:B------:R2:W-:Y:S04]  /*7dd0*/  STL.64 [R1+0x128], R14 ;  /* 0x0001280e01007387 */ /* 0x0005e80000100a00 */
[----:B------:R2:W-:Y:S01]  /*7de0*/  LDGSTS.E [R10+0x28000], desc[UR16][R14.64], !P6 ;  /* 0x280000000e0a7fae */ /* 0x0005e2000f121850 */
[----:B-1----:R-:W-:-:S03]  /*7df0*/  IMAD.WIDE R22, R3, 0x4, R156 ;  /* 0x0000000403167825 */ /* 0x002fc600078e029c */
        /* <DEDUP_REMOVED lines=27> */
[----:B------:R-:W-:Y:S04]  /*7fb0*/  STL.64 [R1+0xd8], R24 ;  /* 0x0000d81801007387 */ /* 0x000fe80000100a00 */
[----:B------:R2:W-:Y:S01]  /*7fc0*/  STL.64 [R1+0xd0], R22 ;  /* 0x0000d01601007387 */ /* 0x0005e20000100a00 */
[----:B-1----:R-:W-:-:S03]  /*7fd0*/  IMAD.WIDE R12, R3, 0x4, R176 ;  /* 0x00000004030c7825 */ /* 0x002fc600078e02b0 */
[----:B------:R1:W-:Y:S04]  /*7fe0*/  STL.64 [R1+0xc8], R14 ;  /* 0x0000c80e01007387 */ /* 0x0003e80000100a00 */
[----:B------:R3:W-:Y:S04]  /*7ff0*/  STL.64 [R1+0xc0], R12 ;  /* 0x0000c00c01007387 */ /* 0x0007e80000100a00 */
[----:B------:R-:W4:Y:S04]  /*8000*/  LDL.LU.64 R38, [R1+0x8] ;  /* 0x0000080001267983 */ /* 0x000f280000300a00 */
[----:B------:R-:W4:Y:S04]  /*8010*/  LDL.LU.64 R40, [R1+0x18] ;  /* 0x0000180001287983 */ /* 0x000f280000300a00 */
[----:B------:R-:W4:Y:S04]  /*8020*/  LDL.LU.64 R42, [R1+0x28] ;  /* 0x00002800012a7983 */ /* 0x000f280000300a00 */
[----:B------:R-:W4:Y:S04]  /*8030*/  LDL.LU.64 R152, [R1+0x38] ;  /* 0x0000380001987983 */ /* 0x000f280000300a00 */
[----:B------:R-:W4:Y:S04]  /*8040*/  LDL.LU.64 R46, [R1+0x48] ;  /* 0x00004800012e7983 */ /* 0x000f280000300a00 */
[----:B------:R-:W4:Y:S04]  /*8050*/  LDL.LU.64 R48, [R1+0x58] ;  /* 0x0000580001307983 */ /* 0x000f280000300a00 */
[----:B------:R-:W4:Y:S04]  /*8060*/  LDL.LU.64 R50, [R1+0x68] ;  /* 0x0000680001327983 */ /* 0x000f280000300a00 */
[----:B------:R-:W4:Y:S01]  /*8070*/  LDL.LU.64 R150, [R1+0x78] ;  /* 0x0000780001967983 */ /* 0x000f220000300a00 */
[----:B------:R-:W-:-:S03]  /*8080*/  ISETP.GE.U32.AND P4, PT, R5, 0x7fffff94, PT ;  /* 0x7fffff940500780c */ /* 0x000fc60003f86070 */
[----:B------:R-:W-:Y:S01]  /*8090*/  LDGSTS.E [R10+0x2000c], desc[UR16][R24.64], !P0 ;  /* 0x2000c000180a7fae */ /* 0x000fe2000c121850 */
[----:B------:R-:W-:Y:S02]  /*80a0*/  IADD3 R5, R20, -0x4e, RZ ;  /* 0xffffffb214057810 */ /* 0x000fe40007ffe0ff */
[----:B------:R-:W3:Y:S01]  /*80b0*/  LDC R20, c[0x0][0x230] ;  /* 0x00008c00ff147b82 */ /* 0x000ee20000000800 */
[----:B------:R2:W-:Y:S04]  /*80c0*/  LDGSTS.E [R10+0x2400c], desc[UR16][R22.64], !P0 ;  /* 0x2400c000160a7fae */ /* 0x0005e8000c121850 */
[----:B------:R1:W-:Y:S04]  /*80d0*/  LDGSTS.E [R10+0x2800c], desc[UR16][R14.64], !P0 ;  /* 0x2800c0000e0a7fae */ /* 0x0003e8000c121850 */
[----:B------:R3:W-:Y:S01]  /*80e0*/  LDGSTS.E [R10+0x2c00c], desc[UR16][R12.64], !P0 ;  /* 0x2c00c0000c0a7fae */ /* 0x0007e2000c121850 */
[----:B------:R-:W-:-:S03]  /*80f0*/  ISETP.GE.U32.AND P5, PT, R5, 0x7fffff93, PT ;  /* 0x7fffff930500780c */ /* 0x000fc60003fa6070 */
[----:B------:R-:W4:Y:S01]  /*8100*/  LDL.LU.64 R54, [R1+0x88] ;  /* 0x0000880001367983 */ /* 0x000f220000300a00 */
[C---:B------:R-:W-:Y:S01]  /*8110*/  IMAD.WIDE R208, R3.reuse, 0x4, R208 ;  /* 0x0000000403d07825 */ /* 0x040fe200078e02d0 */
[----:B--2---:R-:W2:Y:S02]  /*8120*/  LDC R22, c[0x0][0x230] ;  /* 0x00008c00ff167b82 */ /* 0x004ea40000000800 */
[----:B------:R-:W4:Y:S01]  /*8130*/  LDL.LU.64 R56, [R1+0x98] ;  /* 0x0000980001387983 */ /* 0x000f220000300a00 */
[----:B-1----:R-:W-:-:S03]  /*8140*/  IMAD.WIDE R14, R3, 0x4, R180 ;  /* 0x00000004030e7825 */ /* 0x002fc600078e02b4 */
[----:B------:R-:W4:Y:S01]  /*8150*/  LDL.LU.64 R58, [R1+0xa8] ;  /* 0x0000a800013a7983 */ /* 0x000f220000300a00 */
[----:B---3--:R-:W-:Y:S02]  /*8160*/  IMAD.WIDE R12, R3, 0x4, R178 ;  /* 0x00000004030c7825 */ /* 0x008fe400078e02b2 */
[----:B------:R-:W1:Y:S03]  /*8170*/  LDC R178, c[0x0][0x230] ;  /* 0x00008c00ffb27b82 */ /* 0x000e660000000800 */
[----:B------:R3:W-:Y:S04]  /*8180*/  STL.64 [R1+0xb90], R12 ;  /* 0x000b900c01007387 */ /* 0x0007e80000100a00 */
[----:B------:R-:W-:Y:S04]  /*8190*/  STL.64 [R1+0xb98], R14 ;  /* 0x000b980e01007387 */ /* 0x000fe80000100a00 */
[----:B------:R-:W-:Y:S04]  /*81a0*/  STL.64 [R1+0xba0], R182 ;  /* 0x000ba0b601007387 */ /* 0x000fe80000100a00 */
[----:B------:R-:W-:Y:S04]  /*81b0*/  STL.64 [R1+0xba8], R184 ;  /* 0x000ba8b801007387 */ /* 0x000fe80000100a00 */
[----:B------:R-:W-:Y:S04]  /*81c0*/  STL.64 [R1+0xbb0], R186 ;  /* 0x000bb0ba01007387 */ /* 0x000fe80000100a00 */
[----:B------:R-:W-:Y:S04]  /*81d0*/  STL.64 [R1+0xbb8], R188 ;  /* 0x000bb8bc01007387 */ /* 0x000fe80000100a00 */
[----:B------:R-:W-:Y:S04]  /*81e0*/  STL.64 [R1+0xbc0], R190 ;  /* 0x000bc0be01007387 */ /* 0x000fe80000100a00 */
[----:B------:R3:W-:Y:S04]  /*81f0*/  LDGSTS.E [R7+0x20000], desc[UR16][R12.64], !P4 ;  /* 0x200000000c077fae */ /* 0x0007e8000e121850 */
[----:B------:R2:W-:Y:S04]  /*8200*/  STL.64 [R1+0xbc8], R192 ;  /* 0x000bc8c001007387 */ /* 0x0005e80000100a00 */
[----:B------:R1:W-:Y:S04]  /*8210*/  LDGSTS.E [R7+0x24000], desc[UR16][R14.64], !P4 ;  /* 0x240000000e077fae */ /* 0x0003e8000e121850 */
[----:B------:R-:W-:Y:S01]  /*8220*/  STL.64 [R1+0xb88], R194 ;  /* 0x000b88c201007387 */ /* 0x000fe20000100a00 */
[----:B------:R-:W-:Y:S01]  /*8230*/  VIADD R5, R18, 0xffffffb1 ;  /* 0xffffffb112057836 */ /* 0x000fe20000000000 */
[----:B---3--:R-:W3:Y:S02]  /*8240*/  LDC R12, c[0x0][0x230] ;  /* 0x00008c00ff0c7b82 */ /* 0x008ee40000000800 */
[----:B------:R-:W-:Y:S04]  /*8250*/  LDGSTS.E [R7+0x28000], desc[UR16][R182.64], !P4 ;  /* 0x28000000b6077fae */ /* 0x000fe8000e121850 */
[----:B------:R1:W-:Y:S02]  /*8260*/  STL.64 [R1+0xbd0], R196 ;  /* 0x000bd0c401007387 */ /* 0x0003e40000100a00 */
[----:B------:R-:W1:Y:S02]  /*8270*/  LDC R18, c[0x0][0x230] ;  /* 0x00008c00ff127b82 */ /* 0x000e640000000800 */
[----:B------:R-:W-:Y:S04]  /*8280*/  LDGSTS.E [R7+0x2c000], desc[UR16][R184.64], !P4 ;  /* 0x2c000000b8077fae */ /* 0x000fe8000e121850 */
[----:B------:R-:W-:Y:S04]  /*8290*/  STL.64 [R1+0xbd8], R198 ;  /* 0x000bd8c601007387 */ /* 0x000fe80000100a00 */
[----:B------:R-:W-:Y:S04]  /*82a0*/  LDGSTS.E [R7+0x20004], desc[UR16][R186.64], !P5 ;  /* 0x20004000ba077fae */ /* 0x000fe8000e921850 */
[----:B------:R3:W-:Y:S04]  /*82b0*/  STL.64 [R1+0xbe0], R200 ;  /* 0x000be0c801007387 */ /* 0x0007e80000100a00 */
[----:B------:R-:W-:Y:S04]  /*82c0*/  LDGSTS.E [R7+0x24004], desc[UR16][R188.64], !P5 ;  /* 0x24004000bc077fae */ /* 0x000fe8000e921850 */
[----:B------:R3:W-:Y:S04]  /*82d0*/  STL.64 [R1+0xbe8], R202 ;  /* 0x000be8ca01007387 */ /* 0x0007e80000100a00 */
[----:B------:R-:W-:Y:S04]  /*82e0*/  LDGSTS.E [R7+0x28004], desc[UR16][R190.64], !P5 ;  /* 0x28004000be077fae */ /* 0x000fe8000e921850 */
[----:B------:R-:W-:Y:S04]  /*82f0*/  STL.64 [R1+0xbf0], R204 ;  /* 0x000bf0cc01007387 */ /* 0x000fe80000100a00 */
[----:B------:R-:W-:Y:S04]  /*8300*/  LDGSTS.E [R7+0x2c004], desc[UR16][R192.64], !P5 ;  /* 0x2c004000c0077fae */ /* 0x000fe8000e921850 */
[----:B------:R-:W-:Y:S04]  /*8310*/  STL.64 [R1+0xbf8], R206 ;  /* 0x000bf8ce01007387 */ /* 0x000fe80000100a00 */
[----:B--2---:R-:W2:Y:S04]  /*8320*/  LDL.LU.64 R192, [R1+0x288] ;  /* 0x0002880001c07983 */ /* 0x004ea80000300a00 */
[----:B------:R-:W3:Y:S04]  /*8330*/  LDL.LU.64 R190, [R1] ;  /* 0x0000000001be7983 */ /* 0x000ee80000300a00 */
[----:B------:R-:W3:Y:S04]  /*8340*/  LDL.LU.64 R188, [R1+0x298] ;  /* 0x0002980001bc7983 */ /* 0x000ee80000300a00 */
[----:B------:R-:W3:Y:S04]  /*8350*/  LDL.LU.64 R186, [R1+0x10] ;  /* 0x0000100001ba7983 */ /* 0x000ee80000300a00 */
[----:B------:R-:W2:Y:S04]  /*8360*/  LDL.LU.64 R184, [R1+0x2a0] ;  /* 0x0002a00001b87983 */ /* 0x000ea80000300a00 */
[----:B------:R-:W3:Y:S04]  /*8370*/  LDL.LU.64 R182, [R1+0x20] ;  /* 0x0000200001b67983 */ /* 0x000ee80000300a00 */
[----:B------:R-:W3:Y:S04]  /*8380*/  LDL.LU.64 R14, [R1+0x2a8] ;  /* 0x0002a800010e7983 */ /* 0x000ee80000300a00 */
[----:B------:R-:W2:Y:S01]  /*8390*/  LDL.LU.64 R180, [R1+0x30] ;  /* 0x0000300001b47983 */ /* 0x000ea20000300a00 */
[----:B------:R-:W-:Y:S01]  /*83a0*/  ISETP.GE.U32.AND P6, PT, R5, 0x7fffff92, PT ;  /* 0x7fffff920500780c */ /* 0x000fe20003fc6070 */
[----:B------:R-:W-:-:S02]  /*83b0*/  VIADD R5, R19, 0xffffffb0 ;  /* 0xffffffb013057836 */ /* 0x000fc40000000000 */
[----:B------:R-:W1:Y:S03]  /*83c0*/  LDC R19, c[0x0][0x230] ;  /* 0x00008c00ff137b82 */ /* 0x000e660000000800 */
[----:B------:R-:W-:Y:S02]  /*83d0*/  ISETP.GE.U32.AND P1, PT, R5, 0x7fffff91, PT ;  /* 0x7fffff910500780c */ /* 0x000fe40003f26070 */
[----:B------:R-:W-:-:S03]  /*83e0*/  IADD3 R5, R21, -0x51, RZ ;  /* 0xffffffaf15057810 */ /* 0x000fc60007ffe0ff */
[----:B------:R-:W1:Y:S01]  /*83f0*/  LDC R21, c[0x0][0x230] ;  /* 0x00008c00ff157b82 */ /* 0x000e620000000800 */
[----:B------:R-:W-:Y:S01]  /*8400*/  ISETP.GE.U32.AND P2, PT, R5, 0x7fffff90, PT ;  /* 0x7fffff900500780c */ /* 0x000fe20003f46070 */
[----:B-1----:R-:W-:Y:S01]  /*8410*/  VIADD R5, R18, 0xffffffae ;  /* 0xffffffae12057836 */ /* 0x002fe20000000000 */
[----:B------:R-:W-:Y:S04]  /*8420*/  LDGSTS.E [R7+0x20008], desc[UR16][R194.64], !P6 ;  /* 0x20008000c2077fae */ /* 0x000fe8000f121850 */
[----:B------:R-:W-:Y:S01]  /*8430*/  ISETP.GE.U32.AND P0, PT, R5, 0x7fffff8f, PT ;  /* 0x7fffff8f0500780c */ /* 0x000fe20003f06070 */
[----:B------:R-:W-:Y:S01]  /*8440*/  VIADD R5, R20, 0xffffffad ;  /* 0xffffffad14057836 */ /* 0x000fe20000000000 */
[----:B------:R-:W1:Y:S01]  /*8450*/  LDC R18, c[0x0][0x230] ;  /* 0x00008c00ff127b82 */ /* 0x000e620000000800 */
[----:B------:R-:W-:Y:S03]  /*8460*/  LDGSTS.E [R7+0x24008], desc[UR16][R196.64], !P6 ;  /* 0x24008000c4077fae */ /* 0x000fe6000f121850 */
[----:B------:R-:W-:Y:S01]  /*8470*/  ISETP.GE.U32.AND P4, PT, R5, 0x7fffff8e, PT ;  /* 0x7fffff8e0500780c */ /* 0x000fe20003f86070 */
[----:B------:R-:W-:Y:S03]  /*8480*/  LDGSTS.E [R7+0x28008], desc[UR16][R198.64], !P6 ;  /* 0x28008000c6077fae */ /* 0x000fe6000f121850 */
[----:B------:R-:W1:Y:S01]  /*8490*/  LDC R20, c[0x0][0x230] ;  /* 0x00008c00ff147b82 */ /* 0x000e620000000800 */
[----:B------:R3:W-:Y:S01]  /*84a0*/  LDGSTS.E [R7+0x2c008], desc[UR16][R200.64], !P6 ;  /* 0x2c008000c8077fae */ /* 0x0007e2000f121850 */
[----:B------:R-:W-:-:S03]  /*84b0*/  IMAD.WIDE R210, R3, 0x4, R210 ;  /* 0x0000000403d27825 */ /* 0x000fc600078e02d2 */
[----:B------:R3:W-:Y:S01]  /*84c0*/  LDGSTS.E [R7+0x2000c], desc[UR16][R202.64], !P1 ;  /* 0x2000c000ca077fae */ /* 0x0007e2000c921850 */
[----:B------:R-:W-:Y:S02]  /*84d0*/  IADD3 R5, R21, -0x54, RZ ;  /* 0xffffffac15057810 */ /* 0x000fe40007ffe0ff */
[----:B------:R-:W1:Y:S01]  /*84e0*/  LDC R21, c[0x0][0x230] ;  /* 0x00008c00ff157b82 */ /* 0x000e620000000800 */
[----:B------:R-:W-:Y:S01]  /*84f0*/  LDGSTS.E [R7+0x2400c], desc[UR16][R204.64], !P1 ;  /* 0x2400c000cc077fae */ /* 0x000fe2000c921850 */
[----:B------:R-:W-:Y:S01]  /*8500*/  ISETP.GE.U32.AND P5, PT, R5, 0x7fffff8d, PT ;  /* 0x7fffff8d0500780c */ /* 0x000fe20003fa6070 */
[----:B------:R-:W-:Y:S02]  /*8510*/  VIADD R5, R19, 0xffffffab ;  /* 0xffffffab13057836 */ /* 0x000fe40000000000 */
[----:B------:R-:W-:Y:S01]  /*8520*/  IMAD.WIDE R212, R3, 0x4, R212 ;  /* 0x0000000403d47825 */ /* 0x000fe200078e02d4 */
[----:B------:R-:W-:Y:S02]  /*8530*/  LDGSTS.E [R7+0x2800c], desc[UR16][R206.64], !P1 ;  /* 0x2800c000ce077fae */ /* 0x000fe4000c921850 */
[----:B------:R-:W-:Y:S01]  /*8540*/  ISETP.GE.U32.AND P6, PT, R5, 0x7fffff8c, PT ;  /* 0x7fffff8c0500780c */ /* 0x000fe20003fc6070 */
[----:B-1----:R-:W-:Y:S01]  /*8550*/  VIADD R5, R18, 0xffffffaa ;  /* 0xffffffaa12057836 */ /* 0x002fe20000000000 */
[----:B------:R-:W1:Y:S01]  /*8560*/  LDC R19, c[0x0][0x230] ;  /* 0x00008c00ff137b82 */ /* 0x000e620000000800 */
[----:B------:R-:W-:Y:S01]  /*8570*/  IMAD.WIDE R214, R3, 0x4, R214 ;  /* 0x0000000403d67825 */ /* 0x000fe200078e02d6 */
[----:B------:R-:W-:Y:S02]  /*8580*/  LDGSTS.E [R7+0x2c00c], desc[UR16][R208.64], !P1 ;  /* 0x2c00c000d0077fae */ /* 0x000fe4000c921850 */
[----:B------:R-:W-:Y:S01]  /*8590*/  ISETP.GE.U32.AND P1, PT, R5, 0x7fffff8b, PT ;  /* 0x7fffff8b0500780c */ /* 0x000fe20003f26070 */
[----:B------:R-:W-:Y:S01]  /*85a0*/  IMAD.WIDE R216, R3, 0x4, R216 ;  /* 0x0000000403d87825 */ /* 0x000fe200078e02d8 */
[----:B------:R-:W-:Y:S02]  /*85b0*/  LDGSTS.E [R6+0x20000], desc[UR16][R210.64], !P2 ;  /* 0x20000000d2067fae */ /* 0x000fe4000d121850 */
[----:B------:R-:W1:Y:S02]  /*85c0*/  LDC R18, c[0x0][0x230] ;  /* 0x00008c00ff127b82 */ /* 0x000e640000000800 */
[----:B------:R-:W-:Y:S01]  /*85d0*/  LDGSTS.E [R6+0x24000], desc[UR16][R212.64], !P2 ;  /* 0x24000000d4067fae */ /* 0x000fe2000d121850 */
[----:B------:R-:W-:-:S03]  /*85e0*/  IADD3 R5, R21, -0x57, RZ ;  /* 0xffffffa915057810 */ /* 0x000fc60007ffe0ff */
[----:B------:R-:W-:Y:S01]  /*85f0*/  LDGSTS.E [R6+0x28000], desc[UR16][R214.64], !P2 ;  /* 0x28000000d6067fae */ /* 0x000fe2000d121850 */
[----:B------:R-:W-:Y:S01]  /*8600*/  IMAD.WIDE R218, R3, 0x4, R218 ;  /* 0x0000000403da7825 */ /* 0x000fe200078e02da */
[----:B------:R-:W4:Y:S02]  /*8610*/  LDC R21, c[0x0][0x230] ;  /* 0x00008c00ff157b82 */ /* 0x000f240000000800 */
[----:B------:R-:W-:Y:S01]  /*8620*/  LDGSTS.E [R6+0x2c000], desc[UR16][R216.64], !P2 ;  /* 0x2c000000d8067fae */ /* 0x000fe2000d121850 */
[----:B------:R-:W-:Y:S01]  /*8630*/  ISETP.GE.U32.AND P2, PT, R5, 0x7fffff8a, PT ;  /* 0x7fffff8a0500780c */ /* 0x000fe20003f46070 */
[----:B------:R-:W-:Y:S02]  /*8640*/  VIADD R5, R20, 0xffffffa8 ;  /* 0xffffffa814057836 */ /* 0x000fe40000000000 */
[C---:B------:R-:W-:Y:S01]  /*8650*/  IMAD.WIDE R220, R3.reuse, 0x4, R220 ;  /* 0x0000000403dc7825 */ /* 0x040fe200078e02dc */
[----:B------:R-:W-:Y:S01]  /*8660*/  LDGSTS.E [R6+0x20004], desc[UR16][R218.64], !P0 ;  /* 0x20004000da067fae */ /* 0x000fe2000c121850 */
[----:B------:R-:W4:Y:S02]  /*8670*/  LDC R20, c[0x0][0x230] ;  /* 0x00008c00ff147b82 */ /* 0x000f240000000800 */
        /* <DEDUP_REMOVED lines=11> */
[----:B------:R-:W-:Y:S01]  /*8730*/  IMAD.WIDE R232, R3, 0x4, R232 ;  /* 0x0000000403e87825 */ /* 0x000fe200078e02e8 */
[----:B------:R-:W-:Y:S03]  /*8740*/  LDGSTS.E [R6+0x28008], desc[UR16][R230.64], !P4 ;  /* 0x28008000e6067fae */ /* 0x000fe6000e121850 */
[----:B-1----:R-:W-:Y:S01]  /*8750*/  VIADD R5, R19, 0xffffffa7 ;  /* 0xffffffa713057836 */ /* 0x002fe20000000000 */
[----:B------:R-:W-:Y:S01]  /*8760*/  LDGSTS.E [R6+0x2c008], desc[UR16][R232.64], !P4 ;  /* 0x2c008000e8067fae */ /* 0x000fe2000e121850 */
[C---:B------:R-:W-:Y:S01]  /*8770*/  IMAD.WIDE R234, R3.reuse, 0x4, R234 ;  /* 0x0000000403ea7825 */ /* 0x040fe200078e02ea */
[----:B------:R-:W1:Y:S03]  /*8780*/  LDC R19, c[0x0][0x230] ;  /* 0x00008c00ff137b82 */ /* 0x000e660000000800 */
[----:B------:R-:W-:Y:S01]  /*8790*/  IMAD.WIDE R236, R3, 0x4, R236 ;  /* 0x0000000403ec7825 */ /* 0x000fe200078e02ec */
[----:B------:R-:W-:Y:S01]  /*87a0*/  ISETP.GE.U32.AND P4, PT, R5, 0x7fffff88, PT ;  /* 0x7fffff880500780c */ /* 0x000fe20003f86070 */
[----:B------:R-:W-:Y:S02]  /*87b0*/  LDGSTS.E [R6+0x2000c], desc[UR16][R234.64], !P5 ;  /* 0x2000c000ea067fae */ /* 0x000fe4000e921850 */
[C---:B------:R-:W-:Y:S01]  /*87c0*/  IMAD.WIDE R238, R3.reuse, 0x4, R238 ;  /* 0x0000000403ee7825 */ /* 0x040fe200078e02ee */
[----:B------:R-:W-:Y:S01]  /*87d0*/  IADD3 R5, R18, -0x5a, RZ ;  /* 0xffffffa612057810 */ /* 0x000fe20007ffe0ff */
[----:B------:R-:W-:Y:S01]  /*87e0*/  LDGSTS.E [R6+0x2400c], desc[UR16][R236.64], !P5 ;  /* 0x2400c000ec067fae */ /* 0x000fe2000e921850 */
[----:B------:R-:W1:Y:S01]  /*87f0*/  LDC R18, c[0x0][0x230] ;  /* 0x00008c00ff127b82 */ /* 0x000e620000000800 */
[----:B------:R-:W-:-:S02]  /*8800*/  IMAD.WIDE R240, R3, 0x4, R240 ;  /* 0x0000000403f07825 */ /* 0x000fc400078e02f0 */
[----:B------:R-:W-:Y:S02]  /*8810*/  LDGSTS.E [R6+0x2800c], desc[UR16][R238.64], !P5 ;  /* 0x2800c000ee067fae */ /* 0x000fe4000e921850 */
[----:B------:R-:W-:Y:S02]  /*8820*/  IMAD.WIDE R96, R3, 0x4, R96 ;  /* 0x0000000403607825 */ /* 0x000fe400078e0260 */
[----:B------:R-:W-:Y:S01]  /*8830*/  LDGSTS.E [R6+0x2c00c], desc[UR16][R240.64], !P5 ;  /* 0x2c00c000f0067fae */ /* 0x000fe2000e921850 */
[----:B------:R-:W-:Y:S01]  /*8840*/  ISETP.GE.U32.AND P5, PT, R5, 0x7fffff87, PT ;  /* 0x7fffff870500780c */ /* 0x000fe20003fa6070 */
[C---:B------:R-:W-:Y:S02]  /*8850*/  IMAD.WIDE R118, R3.reuse, 0x4, R118 ;  /* 0x0000000403767825 */ /* 0x040fe400078e0276 */
[----:B------:R-:W-:Y:S02]  /*8860*/  LDGSTS.E [R2+0x20000], desc[UR16][R96.64], !P6 ;  /* 0x2000000060027fae */ /* 0x000fe4000f121850 */
[----:B------:R-:W-:-:S02]  /*8870*/  IMAD.WIDE R124, R3, 0x4, R124 ;  /* 0x00000004037c7825 */ /* 0x000fc400078e027c */
[----:B------:R-:W-:Y:S02]  /*8880*/  LDGSTS.E [R2+0x24000], desc[UR16][R118.64], !P6 ;  /* 0x2400000076027fae */ /* 0x000fe4000f121850 */
[----:B----4-:R-:W-:Y:S02]  /*8890*/  VIADD R5, R20, 0xffffffa5 ;  /* 0xffffffa514057836 */ /* 0x010fe40000000000 */
[C---:B------:R-:W-:Y:S01]  /*88a0*/  IMAD.WIDE R130, R3.reuse, 0x4, R130 ;  /* 0x0000000403827825 */ /* 0x040fe200078e0282 */
[----:B------:R-:W4:Y:S01]  /*88b0*/  LDC R20, c[0x0][0x230] ;  /* 0x00008c00ff147b82 */ /* 0x000f220000000800 */
[----:B------:R-:W-:Y:S02]  /*88c0*/  LDGSTS.E [R2+0x28000], desc[UR16][R124.64], !P6 ;  /* 0x280000007c027fae */ /* 0x000fe4000f121850 */
[C---:B------:R-:W-:Y:S02]  /*88d0*/  IMAD.WIDE R90, R3.reuse, 0x4, R90 ;  /* 0x00000004035a7825 */ /* 0x040fe400078e025a */
[----:B------:R-:W-:Y:S02]  /*88e0*/  LDGSTS.E [R2+0x2c000], desc[UR16][R130.64], !P6 ;  /* 0x2c00000082027fae */ /* 0x000fe4000f121850 */
[----:B------:R-:W-:Y:S01]  /*88f0*/  IMAD.WIDE R100, R3, 0x4, R100 ;  /* 0x0000000403647825 */ /* 0x000fe200078e0264 */
[----:B------:R-:W-:Y:S01]  /*8900*/  ISETP.GE.U32.AND P6, PT, R5, 0x7fffff86, PT ;  /* 0x7fffff860500780c */ /* 0x000fe20003fc6070 */
[----:B------:R-:W-:Y:S02]  /*8910*/  LDGSTS.E [R2+0x20004], desc[UR16][R90.64], !P1 ;  /* 0x200040005a027fae */ /* 0x000fe4000c921850 */
[----:B------:R-:W-:-:S02]  /*8920*/  IMAD.WIDE R102, R3, 0x4, R102 ;  /* 0x0000000403667825 */ /* 0x000fc400078e0266 */
[----:B------:R-:W-:Y:S02]  /*8930*/  LDGSTS.E [R2+0x24004], desc[UR16][R100.64], !P1 ;  /* 0x2400400064027fae */ /* 0x000fe4000c921850 */
[C---:B------:R-:W-:Y:S02]  /*8940*/  IMAD.WIDE R128, R3.reuse, 0x4, R128 ;  /* 0x0000000403807825 */ /* 0x040fe400078e0280 */
[----:B------:R-:W-:Y:S02]  /*8950*/  LDGSTS.E [R2+0x28004], desc[UR16][R102.64], !P1 ;  /* 0x2800400066027fae */ /* 0x000fe4000c921850 */
[----:B------:R-:W-:Y:S02]  /*8960*/  VIADD R5, R22, 0xffffffa4 ;  /* 0xffffffa416057836 */ /* 0x000fe40000000000 */
[C---:B------:R-:W-:Y:S01]  /*8970*/  IMAD.WIDE R88, R3.reuse, 0x4, R88 ;  /* 0x0000000403587825 */ /* 0x040fe200078e0258 */
[----:B------:R-:W-:Y:S03]  /*8980*/  LDGSTS.E [R2+0x2c004], desc[UR16][R128.64], !P1 ;  /* 0x2c00400080027fae */ /* 0x000fe6000c921850 */
[----:B------:R-:W-:Y:S01]  /*8990*/  IMAD.WIDE R94, R3, 0x4, R94 ;  /* 0x00000004035e7825 */ /* 0x000fe200078e025e */
[----:B------:R-:W-:Y:S01]  /*89a0*/  ISETP.GE.U32.AND P1, PT, R5, 0x7fffff85, PT ;  /* 0x7fffff850500780c */ /* 0x000fe20003f26070 */
[----:B------:R-:W-:Y:S02]  /*89b0*/  LDGSTS.E [R2+0x20008], desc[UR16][R88.64], !P2 ;  /* 0x2000800058027fae */ /* 0x000fe4000d121850 */
[----:B------:R-:W-:Y:S01]  /*89c0*/  IMAD.WIDE R132, R3, 0x4, R132 ;  /* 0x0000000403847825 */ /* 0x000fe200078e0284 */
[----:B-1----:R-:W-:Y:S01]  /*89d0*/  IADD3 R5, R19, -0x5d, RZ ;  /* 0xffffffa313057810 */ /* 0x002fe20007ffe0ff */
[----:B------:R-:W-:Y:S02]  /*89e0*/  LDGSTS.E [R2+0x24008], desc[UR16][R94.64], !P2 ;  /* 0x240080005e027fae */ /* 0x000fe4000d121850 */
[----:B------:R-:W-:-:S02]  /*89f0*/  IMAD.WIDE R126, R3, 0x4, R126 ;  /* 0x00000004037e7825 */ /* 0x000fc400078e027e */
        /* <DEDUP_REMOVED lines=16> */
[----:B------:R-:W-:-:S02]  /*8b00*/  IMAD.WIDE R114, R3, 0x4, R114 ;  /* 0x0000000403727825 */ /* 0x000fc400078e0272 */
[----:B------:R-:W-:Y:S02]  /*8b10*/  LDGSTS.E [R245+0x24000], desc[UR16][R134.64], !P4 ;  /* 0x2400000086f57fae */ /* 0x000fe4000e121850 */
[C---:B------:R-:W-:Y:S02]  /*8b20*/  IMAD.WIDE R104, R3.reuse, 0x4, R104 ;  /* 0x0000000403687825 */ /* 0x040fe400078e0268 */
[----:B------:R-:W-:Y:S02]  /*8b30*/  LDGSTS.E [R245+0x28000], desc[UR16][R114.64], !P4 ;  /* 0x2800000072f57fae */ /* 0x000fe4000e121850 */
[----:B------:R-:W-:Y:S02]  /*8b40*/  IMAD.WIDE R86, R3, 0x4, R86 ;  /* 0x0000000403567825 */ /* 0x000fe400078e0256 */
[----:B------:R-:W-:Y:S02]  /*8b50*/  LDGSTS.E [R245+0x2c000], desc[UR16][R104.64], !P4 ;  /* 0x2c00000068f57fae */ /* 0x000fe4000e121850 */
[----:B----4-:R-:W-:Y:S01]  /*8b60*/  VIADD R5, R20, 0xffffffa1 ;  /* 0xffffffa114057836 */ /* 0x010fe20000000000 */
[----:B------:R-:W-:Y:S01]  /*8b70*/  IADD3 R20, R21, -0x60, RZ ;  /* 0xffffffa015147810 */ /* 0x000fe20007ffe0ff */
[C---:B------:R-:W-:Y:S01]  /*8b80*/  IMAD.WIDE R110, R3.reuse, 0x4, R110 ;  /* 0x00000004036e7825 */ /* 0x040fe200078e026e */
[----:B------:R-:W-:Y:S03]  /*8b90*/  LDGSTS.E [R245+0x20004], desc[UR16][R86.64], !P5 ;  /* 0x2000400056f57fae */ /* 0x000fe6000e921850 */
[----:B------:R-:W-:Y:S01]  /*8ba0*/  IMAD.WIDE R106, R3, 0x4, R106 ;  /* 0x00000004036a7825 */ /* 0x000fe200078e026a */
[----:B------:R-:W-:Y:S01]  /*8bb0*/  ISETP.GE.AND P4, PT, R9, R20, PT ;  /* 0x000000140900720c */ /* 0x000fe20003f86270 */
[----:B------:R-:W-:Y:S02]  /*8bc0*/  LDGSTS.E [R245+0x24004], desc[UR16][R110.64], !P5 ;  /* 0x240040006ef57fae */ /* 0x000fe4000e921850 */
[----:B------:R-:W-:-:S02]  /*8bd0*/  IMAD.WIDE R108, R3, 0x4, R108 ;  /* 0x00000004036c7825 */ /* 0x000fc400078e026c */
[----:B------:R-:W-:Y:S04]  /*8be0*/  LDGSTS.E [R245+0x28004], desc[UR16][R106.64], !P5 ;  /* 0x280040006af57fae */ /* 0x000fe8000e921850 */
[----:B------:R-:W-:Y:S01]  /*8bf0*/  LDGSTS.E [R245+0x2c004], desc[UR16][R108.64], !P5 ;  /* 0x2c0040006cf57fae */ /* 0x000fe2000e921850 */
[----:B------:R-:W-:Y:S01]  /*8c00*/  ISETP.GE.U32.AND P5, PT, R5, 0x7fffff82, PT ;  /* 0x7fffff820500780c */ /* 0x000fe20003fa6070 */
[C---:B------:R-:W-:Y:S01]  /*8c10*/  IMAD.WIDE R84, R3.reuse, 0x4, R84 ;  /* 0x0000000403547825 */ /* 0x040fe200078e0254 */
[----:B------:R-:W-:Y:S02]  /*8c20*/  SEL R5, RZ, 0x4, P4 ;  /* 0x00000004ff057807 */ /* 0x000fe40002000000 */
[----:B------:R-:W-:Y:S01]  /*8c30*/  ISETP.GT.AND P4, PT, R0, 0x7f, PT ;  /* 0x0000007f0000780c */ /* 0x000fe20003f84270 */
[C---:B------:R-:W-:Y:S01]  /*8c40*/  IMAD.WIDE R98, R3.reuse, 0x4, R98 ;  /* 0x0000000403627825 */ /* 0x040fe200078e0262 */
[----:B------:R-:W-:Y:S03]  /*8c50*/  LDGSTS.E [R245+0x20008], desc[UR16][R84.64], !P6 ;  /* 0x2000800054f57fae */ /* 0x000fe6000f121850 */
[----:B------:R-:W-:Y:S01]  /*8c60*/  IMAD.WIDE R92, R3, 0x4, R92 ;  /* 0x00000004035c7825 */ /* 0x000fe200078e025c */
[----:B------:R-:W-:Y:S01]  /*8c70*/  SEL R5, R5, RZ, P4 ;  /* 0x000000ff05057207 */ /* 0x000fe20002000000 */
[----:B------:R-:W-:Y:S02]  /*8c80*/  LDGSTS.E [R245+0x24008], desc[UR16][R98.64], !P6 ;  /* 0x2400800062f57fae */ /* 0x000fe4000f121850 */
[C---:B------:R-:W-:Y:S01]  /*8c90*/  IMAD.WIDE R18, R3.reuse, 0x4, R136 ;  /* 0x0000000403127825 */ /* 0x040fe200078e0288 */
[----:B------:R-:W-:Y:S01]  /*8ca0*/  ISETP.GE.U32.AND P4, PT, R20, 0x7fffff81, PT ;  /* 0x7fffff811400780c */ /* 0x000fe20003f86070 */
[----:B------:R-:W-:Y:S02]  /*8cb0*/  LDGSTS.E [R245+0x28008], desc[UR16][R92.64], !P6 ;  /* 0x280080005cf57fae */ /* 0x000fe4000f121850 */
[----:B------:R-:W-:-:S02]  /*8cc0*/  IMAD.WIDE R20, R3, 0x4, R138 ;  /* 0x0000000403147825 */ /* 0x000fc400078e028a */
[----:B------:R-:W-:Y:S02]  /*8cd0*/  LDGSTS.E [R245+0x2c008], desc[UR16][R18.64], !P6 ;  /* 0x2c00800012f57fae */ /* 0x000fe4000f121850 */
[----:B------:R-:W-:Y:S01]  /*8ce0*/  IMAD.WIDE R22, R3, 0x4, R140 ;  /* 0x0000000403167825 */ /* 0x000fe200078e028c */
[----:B------:R-:W-:Y:S01]  /*8cf0*/  ISETP.NE.U32.AND P6, PT, R5, RZ, PT ;  /* 0x000000ff0500720c */ /* 0x000fe20003fc5070 */
[----:B------:R-:W-:Y:S02]  /*8d00*/  LDGSTS.E [R245+0x2000c], desc[UR16][R20.64], !P1 ;  /* 0x2000c00014f57fae */ /* 0x000fe4000c921850 */
[C---:B------:R-:W-:Y:S02]  /*8d10*/  IMAD.WIDE R24, R3.reuse, 0x4, R142 ;  /* 0x0000000403187825 */ /* 0x040fe400078e028e */
[----:B------:R-:W-:Y:S02]  /*8d20*/  LDGSTS.E [R245+0x2400c], desc[UR16][R22.64], !P1 ;  /* 0x2400c00016f57fae */ /* 0x000fe4000c921850 */
[----:B------:R-:W-:-:S02]  /*8d30*/  IMAD.WIDE R26, R3, 0x4, R144 ;  /* 0x00000004031a7825 */ /* 0x000fc400078e0290 */
        /* <DEDUP_REMOVED lines=17> */
[C---:B------:R-:W-:Y:S01]  /*8e50*/  IMAD.WIDE R40, R3.reuse, 0x4, R40 ;  /* 0x0000000403287825 */ /* 0x040fe200078e0228 */
[----:B------:R-:W-:Y:S01]  /*8e60*/  IADD3 R5, R44, -0x63, RZ ;  /* 0xffffff9d2c057810 */ /* 0x000fe20007ffe0ff */
[----:B------:R-:W-:Y:S02]  /*8e70*/  LDGSTS.E [R244+0x24004], desc[UR16][R38.64], !P0 ;  /* 0x2400400026f47fae */ /* 0x000fe4000c121850 */
[----:B------:R-:W-:-:S02]  /*8e80*/  IMAD.WIDE R42, R3, 0x4, R42 ;  /* 0x00000004032a7825 */ /* 0x000fc400078e022a */
[----:B------:R-:W-:Y:S04]  /*8e90*/  LDGSTS.E [R244+0x28004], desc[UR16][R40.64], !P0 ;  /* 0x2800400028f47fae */ /* 0x000fe8000c121850 */
[----:B------:R-:W-:Y:S01]  /*8ea0*/  LDGSTS.E [R244+0x2c004], desc[UR16][R42.64], !P0 ;  /* 0x2c0040002af47fae */ /* 0x000fe2000c121850 */
[----:B------:R-:W-:Y:S01]  /*8eb0*/  ISETP.GE.U32.AND P0, PT, R5, 0x7fffff7e, PT ;  /* 0x7fffff7e0500780c */ /* 0x000fe20003f06070 */
[----:B------:R-:W-:Y:S02]  /*8ec0*/  VIADD R5, R52, 0xffffff9c ;  /* 0xffffff9c34057836 */ /* 0x000fe40000000000 */
[C---:B------:R-:W-:Y:S02]  /*8ed0*/  IMAD.WIDE R52, R3.reuse, 0x4, R150 ;  /* 0x0000000403347825 */ /* 0x040fe400078e0296 */
[----:B------:R-:W4:Y:S02]  /*8ee0*/  LDL.LU.64 R150, [R1+0x2b0] ;  /* 0x0002b00001967983 */ /* 0x000f240000300a00 */
[----:B------:R-:W-:-:S02]  /*8ef0*/  IMAD.WIDE R44, R3, 0x4, R152 ;  /* 0x00000004032c7825 */ /* 0x000fc400078e0298 */
[----:B------:R-:W4:Y:S04]  /*8f00*/  LDL.LU.64 R152, [R1+0x40] ;  /* 0x0000400001987983 */ /* 0x000f280000300a00 */
        /* <DEDUP_REMOVED lines=12> */
[----:B------:R-:W-:-:S03]  /*8fd0*/  IMAD.WIDE R46, R3, 0x4, R46 ;  /* 0x00000004032e7825 */ /* 0x000fc600078e022e */
[----:B------:R-:W-:Y:S01]  /*8fe0*/  LDGSTS.E [R244+0x20008], desc[UR16][R44.64], !P5 ;  /* 0x200080002cf47fae */ /* 0x000fe2000e921850 */
[----:B------:R-:W-:-:S03]  /*8ff0*/  IMAD.WIDE R48, R3, 0x4, R48 ;  /* 0x0000000403307825 */ /* 0x000fc600078e0230 */
[----:B------:R-:W-:Y:S01]  /*9000*/  LDGSTS.E [R244+0x24008], desc[UR16][R46.64], !P5 ;  /* 0x240080002ef47fae */ /* 0x000fe2000e921850 */
[----:B------:R-:W-:-:S03]  /*9010*/  IMAD.WIDE R50, R3, 0x4, R50 ;  /* 0x0000000403327825 */ /* 0x000fc600078e0232 */
[----:B------:R-:W-:Y:S01]  /*9020*/  LDGSTS.E [R244+0x28008], desc[UR16][R48.64], !P5 ;  /* 0x2800800030f47fae */ /* 0x000fe2000e921850 */
[----:B------:R-:W-:-:S03]  /*9030*/  IMAD.WIDE R54, R3, 0x4, R54 ;  /* 0x0000000403367825 */ /* 0x000fc600078e0236 */
[----:B------:R-:W-:Y:S01]  /*9040*/  LDGSTS.E [R244+0x2c008], desc[UR16][R50.64], !P5 ;  /* 0x2c00800032f47fae */ /* 0x000fe2000e921850 */
[----:B------:R-:W-:Y:S01]  /*9050*/  IMAD.WIDE R56, R3, 0x4, R56 ;  /* 0x0000000403387825 */ /* 0x000fe200078e0238 */
[----:B------:R-:W-:Y:S02]  /*9060*/  ISETP.GE.U32.AND P5, PT, R5, 0x7fffff7d, PT ;  /* 0x7fffff7d0500780c */ /* 0x000fe40003fa6070 */
[----:B------:R-:W-:Y:S01]  /*9070*/  LDGSTS.E [R244+0x2000c], desc[UR16][R52.64], !P4 ;  /* 0x2000c00034f47fae */ /* 0x000fe2000e121850 */
[----:B------:R-:W-:-:S03]  /*9080*/  IMAD.WIDE R58, R3, 0x4, R58 ;  /* 0x00000004033a7825 */ /* 0x000fc600078e023a */
[----:B------:R-:W-:Y:S01]  /*9090*/  LDGSTS.E [R244+0x2400c], desc[UR16][R54.64], !P4 ;  /* 0x2400c00036f47fae */ /* 0x000fe2000e121850 */
[----:B------:R-:W-:Y:S02]  /*90a0*/  VIADD R5, R60, 0xffffff9b ;  /* 0xffffff9b3c057836 */ /* 0x000fe40000000000 */
[C---:B--2---:R-:W-:Y:S01]  /*90b0*/  IMAD.WIDE R148, R8.reuse, 0x4, R180 ;  /* 0x0000000408947825 */ /* 0x044fe200078e02b4 */
[----:B------:R-:W-:Y:S04]  /*90c0*/  LDGSTS.E [R244+0x2800c], desc[UR16][R56.64], !P4 ;  /* 0x2800c00038f47fae */ /* 0x000fe8000e121850 */
[----:B------:R-:W-:Y:S01]  /*90d0*/  LDGSTS.E [R244+0x2c00c], desc[UR16][R58.64], !P4 ;  /* 0x2c00c0003af47fae */ /* 0x000fe2000e121850 */
[----:B------:R-:W-:Y:S01]  /*90e0*/  ISETP.GE.U32.AND P4, PT, R5, 0x7fffff7c, PT ;  /* 0x7fffff7c0500780c */ /* 0x000fe20003f86070 */
[----:B------:R-:W-:-:S02]  /*90f0*/  IMAD.WIDE R142, R8, 0x4, R184 ;  /* 0x00000004088e7825 */ /* 0x000fc400078e02b8 */
[----:B------:R-:W2:Y:S01]  /*9100*/  LDL.LU.64 R196, [R1+0x270] ;  /* 0x0002700001c47983 */ /* 0x000ea20000300a00 */
[----:B------:R-:W-:Y:S01]  /*9110*/  IADD3 R5, R61, -0x66, RZ ;  /* 0xffffff9a3d057810 */ /* 0x000fe20007ffe0ff */
[C---:B------:R-:W-:Y:S02]  /*9120*/  IMAD.WIDE R60, R8.reuse, 0x4, R76 ;  /* 0x00000004083c7825 */ /* 0x040fe400078e024c */
[----:B------:R-:W2:Y:S02]  /*9130*/  LDL.LU.64 R180, [R1+0x268] ;  /* 0x0002680001b47983 */ /* 0x000ea40000300a00 */
[C---:B------:R-:W-:Y:S02]  /*9140*/  IMAD.WIDE R76, R8.reuse, 0x4, R192 ;  /* 0x00000004084c7825 */ /* 0x040fe400078e02c0 */
[----:B------:R-:W2:Y:S04]  /*9150*/  LDL.LU.64 R194, [R1+0x260] ;  /* 0x0002600001c27983 */ /* 0x000ea80000300a00 */
[----:B------:R-:W2:Y:S01]  /*9160*/  LDL.LU.64 R184, [R1+0x258] ;  /* 0x0002580001b87983 */ /* 0x000ea20000300a00 */
[----:B---3--:R-:W-:-:S03]  /*9170*/  IMAD.WIDE R136, R8, 0x4, R190 ;  /* 0x0000000408887825 */ /* 0x008fc600078e02be */
[----:B------:R-:W3:Y:S04]  /*9180*/  LDL.LU.64 R200, [R1+0x250] ;  /* 0x0002500001c87983 */ /* 0x000ee80000300a00 */
[----:B------:R-:W3:Y:S01]  /*9190*/  LDL.LU.64 R192, [R1+0x248] ;  /* 0x0002480001c07983 */ /* 0x000ee20000300a00 */
[----:B------:R-:W-:-:S03]  /*91a0*/  IMAD.WIDE R144, R8, 0x4, R182 ;  /* 0x0000000408907825 */ /* 0x000fc600078e02b6 */
[----:B------:R-:W3:Y:S04]  /*91b0*/  LDL.LU.64 R190, [R1+0x240] ;  /* 0x0002400001be7983 */ /* 0x000ee80000300a00 */
[----:B------:R-:W3:Y:S01]  /*91c0*/  LDL.LU.64 R182, [R1+0x238] ;  /* 0x0002380001b67983 */ /* 0x000ee20000300a00 */
[----:B------:R-:W-:-:S03]  /*91d0*/  IMAD.WIDE R64, R8, 0x4, R64 ;  /* 0x0000000408407825 */ /* 0x000fc600078e0240 */
[----:B------:R-:W0:Y:S01]  /*91e0*/  LDGDEPBAR ;  /* 0x00000000000079af */ /* 0x000e220000000000 */
[----:B------:R-:W-:-:S03]  /*91f0*/  IMAD.WIDE R68, R8, 0x4, R68 ;  /* 0x0000000408447825 */ /* 0x000fc600078e0244 */
[----:B------:R-:W-:Y:S01]  /*9200*/  LDGSTS.E [R243+0x78000], desc[UR16][R60.64], P3 ;  /* 0x780000003cf37fae */ /* 0x000fe20009921850 */
[----:B------:R-:W-:-:S03]  /*9210*/  IMAD.WIDE R72, R8, 0x4, R72 ;  /* 0x0000000408487825 */ /* 0x000fc600078e0248 */
[----:B------:R-:W-:Y:S01]  /*9220*/  LDGSTS.E [R243+0x78400], desc[UR16][R64.64], P3 ;  /* 0x7840000040f37fae */ /* 0x000fe20009921850 */
[----:B------:R-:W-:-:S03]  /*9230*/  IMAD.WIDE R80, R8, 0x4, R80 ;  /* 0x0000000408507825 */ /* 0x000fc600078e0250 */
[----:B------:R-:W-:Y:S01]  /*9240*/  LDGSTS.E [R243+0x78800], desc[UR16][R68.64], P3 ;  /* 0x7880000044f37fae */ /* 0x000fe20009921850 */
[----:B------:R-:W-:-:S03]  /*9250*/  IMAD.WIDE R138, R8, 0x4, R188 ;  /* 0x00000004088a7825 */ /* 0x000fc600078e02bc */
[----:B------:R-:W-:Y:S01]  /*9260*/  LDGSTS.E [R243+0x78c00], desc[UR16][R72.64], P3 ;  /* 0x78c0000048f37fae */ /* 0x000fe20009921850 */
[C---:B------:R-:W-:Y:S02]  /*9270*/  IMAD.WIDE R146, R8.reuse, 0x4, R14 ;  /* 0x0000000408927825 */ /* 0x040fe400078e020e */
[----:B------:R-:W1:Y:S01]  /*9280*/  LDC R14, c[0x0][0x230] ;  /* 0x00008c00ff0e7b82 */ /* 0x000e620000000800 */
[----:B------:R-:W-:Y:S04]  /*9290*/  LDGSTS.E [R243+0x79000], desc[UR16][R76.64], P3 ;  /* 0x790000004cf37fae */ /* 0x000fe80009921850 */
[----:B------:R-:W-:Y:S01]  /*92a0*/  LDGSTS.E [R243+0x79400], desc[UR16][R80.64], P3 ;  /* 0x7940000050f37fae */ /* 0x000fe20009921850 */
[C---:B------:R-:W-:Y:S02]  /*92b0*/  IMAD.WIDE R62, R8.reuse, 0x4, R62 ;  /* 0x00000004083e7825 */ /* 0x040fe400078e023e */
[----:B------:R-:W1:Y:S01]  /*92c0*/  LDC R15, c[0x0][0x230] ;  /* 0x00008c00ff0f7b82 */ /* 0x000e620000000800 */
[----:B------:R-:W-:Y:S04]  /*92d0*/  LDGSTS.E [R243+0x79800], desc[UR16][R138.64], P3 ;  /* 0x798000008af37fae */ /* 0x000fe80009921850 */
[----:B------:R-:W-:Y:S04]  /*92e0*/  LDGSTS.E [R243+0x79c00], desc[UR16][R142.64], P3 ;  /* 0x79c000008ef37fae */ /* 0x000fe80009921850 */
[----:B------:R-:W-:Y:S01]  /*92f0*/  LDGSTS.E [R243+0x7a000], desc[UR16][R146.64], P3 ;  /* 0x7a00000092f37fae */ /* 0x000fe20009921850 */
[----:B------:R-:W-:-:S03]  /*9300*/  IMAD.WIDE R66, R8, 0x4, R66 ;  /* 0x0000000408427825 */ /* 0x000fc600078e0242 */
[----:B------:R-:W3:Y:S01]  /*9310*/  LDL.LU.64 R188, [R1+0x230] ;  /* 0x0002300001bc7983 */ /* 0x000ee20000300a00 */
[----:B------:R-:W-:-:S04]  /*9320*/  IMAD.WIDE R70, R8, 0x4, R70 ;  /* 0x0000000408467825 */ /* 0x000fc800078e0246 */
[----:B------:R-:W-:-:S04]  /*9330*/  IMAD.WIDE R74, R8, 0x4, R74 ;  /* 0x00000004084a7825 */ /* 0x000fc800078e024a */
[----:B------:R-:W-:-:S04]  /*9340*/  IMAD.WIDE R78, R8, 0x4, R78 ;  /* 0x00000004084e7825 */ /* 0x000fc800078e024e */
[C---:B------:R-:W-:Y:S02]  /*9350*/  IMAD.WIDE R140, R8.reuse, 0x4, R186 ;  /* 0x00000004088c7825 */ /* 0x040fe400078e02ba */
[----:B------:R-:W3:Y:S04]  /*9360*/  LDL.LU.64 R186, [R1+0x228] ;  /* 0x0002280001ba7983 */ /* 0x000ee80000300a00 */
[----:B------:R-:W3:Y:S01]  /*9370*/  LDL.LU.64 R198, [R1+0x220] ;  /* 0x0002200001c67983 */ /* 0x000ee20000300a00 */
[----:B----4-:R-:W-:-:S05]  /*9380*/  IMAD.WIDE R150, R8, 0x4, R150 ;  /* 0x0000000408967825 */ /* 0x010fca00078e0296 */
[----:B------:R-:W-:Y:S01]  /*9390*/  LDGSTS.E [R243+0x7a400], desc[UR16][R150.64], P3 ;  /* 0x7a40000096f37fae */ /* 0x000fe20009921850 */
[----:B------:R-:W-:-:S05]  /*93a0*/  IMAD.WIDE R154, R8, 0x4, R154 ;  /* 0x00000004089a7825 */ /* 0x000fca00078e029a */
        /* <DEDUP_REMOVED lines=10> */
[----:B------:R-:W-:Y:S04]  /*9450*/  LDGSTS.E [R243+0x7bc00], desc[UR16][R174.64], P3 ;  /* 0x7bc00000aef37fae */ /* 0x000fe80009921850 */
[----:B------:R-:W-:Y:S01]  /*9460*/  LDGSTS.E [R16+0x78200], desc[UR16][R62.64], P3 ;  /* 0x782000003e107fae */ /* 0x000fe20009921850 */
        /* <DEDUP_REMOVED lines=22> */
[----:B------:R-:W0:Y:S01]  /*95d0*/  LDGDEPBAR ;  /* 0x00000000000079af */ /* 0x000e220000000000 */
[----:B------:R-:W-:Y:S01]  /*95e0*/  ISETP.GE.U32.AND P3, PT, R5, 0x7fffff7b, PT ;  /* 0x7fffff7b0500780c */ /* 0x000fe20003f66070 */
[----:B------:R-:W-:-:S02]  /*95f0*/  VIADD R5, R178, 0xffffff99 ;  /* 0xffffff99b2057836 */ /* 0x000fc40000000000 */
[C---:B--2---:R-:W-:Y:S01]  /*9600*/  IMAD.WIDE R178, R3.reuse, 0x4, R196 ;  /* 0x0000000403b27825 */ /* 0x044fe200078e02c4 */
[----:B------:R-:W-:Y:S03]  /*9610*/  BAR.SYNC.DEFER_BLOCKING 0x0 ;  /* 0x0000000000007b1d */ /* 0x000fe60000010000 */
[----:B------:R-:W-:-:S04]  /*9620*/  IMAD.WIDE R180, R3, 0x4, R180 ;  /* 0x0000000403b47825 */ /* 0x000fc800078e02b4 */
[C---:B------:R-:W-:Y:S01]  /*9630*/  IMAD.WIDE R246, R3.reuse, 0x4, R194 ;  /* 0x0000000403f67825 */ /* 0x040fe200078e02c2 */
[----:B------:R-:W2:Y:S03]  /*9640*/  LDL.LU.64 R196, [R1+0x218] ;  /* 0x0002180001c47983 */ /* 0x000ea60000300a00 */
[C---:B---3--:R-:W-:Y:S01]  /*9650*/  IMAD.WIDE R250, R3.reuse, 0x4, R200 ;  /* 0x0000000403fa7825 */ /* 0x048fe200078e02c8 */
[----:B------:R-:W3:Y:S03]  /*9660*/  LDL.LU.64 R194, [R1+0x210] ;  /* 0x0002100001c27983 */ /* 0x000ee60000300a00 */
[C---:B------:R-:W-:Y:S02]  /*9670*/  IMAD.WIDE R248, R3.reuse, 0x4, R184 ;  /* 0x0000000403f87825 */ /* 0x040fe400078e02b8 */
[----:B------:R-:W4:Y:S02]  /*9680*/  LDL.LU.64 R184, [R1+0x208] ;  /* 0x0002080001b87983 */ /* 0x000f240000300a00 */
[----:B------:R-:W-:-:S04]  /*9690*/  IMAD.WIDE R200, R3, 0x4, R192 ;  /* 0x0000000403c87825 */ /* 0x000fc800078e02c0 */
[C---:B------:R-:W-:Y:S01]  /*96a0*/  IMAD.WIDE R192, R3.reuse, 0x4, R190 ;  /* 0x0000000403c07825 */ /* 0x040fe200078e02be */
[----:B------:R-:W-:Y:S01]  /*96b0*/  @!PT LDS RZ, [RZ] ;  /* 0x00000000fffff984 */ /* 0x000fe20000000800 */
[----:B------:R-:W-:Y:S01]  /*96c0*/  @!PT LDS RZ, [RZ] ;  /* 0x00000000fffff984 */ /* 0x000fe20000000800 */
[----:B------:R-:W-:Y:S01]  /*96d0*/  @!PT LDS RZ, [RZ] ;  /* 0x00000000fffff984 */ /* 0x000fe20000000800 */
[----:B------:R-:W-:Y:S04]  /*96e0*/  LDGSTS.E [R242+0x30000], desc[UR16][R178.64], !P1 ;  /* 0x30000000b2f27fae */ /* 0x000fe8000c921850 */
[----:B------:R-:W-:Y:S01]  /*96f0*/  LDGSTS.E [R242+0x34000], desc[UR16][R180.64], !P1 ;  /* 0x34000000b4f27fae */ /* 0x000fe2000c921850 */
[----:B------:R-:W-:-:S03]  /*9700*/  IMAD.WIDE R190, R3, 0x4, R182 ;  /* 0x0000000403be7825 */ /* 0x000fc600078e02b6 */
[----:B------:R-:W-:Y:S04]  /*9710*/  LDGSTS.E [R242+0x38000], desc[UR16][R246.64], !P1 ;  /* 0x38000000f6f27fae */ /* 0x000fe8000c921850 */
[----:B------:R-:W-:Y:S01]  /*9720*/  LDGSTS.E [R242+0x3c000], desc[UR16][R248.64], !P1 ;  /* 0x3c000000f8f27fae */ /* 0x000fe2000c921850 */
[----:B------:R-:W-:Y:S01]  /*9730*/  ISETP.GE.U32.AND P1, PT, R5, 0x7fffff7a, PT ;  /* 0x7fffff7a0500780c */ /* 0x000fe20003f26070 */
[----:B------:R-:W-:Y:S02]  /*9740*/  VIADD R5, R12, 0xffffff98 ;  /* 0xffffff980c057836 */ /* 0x000fe40000000000 */
[----:B------:R1:W-:Y:S04]  /*9750*/  STL.64 [R1], R200 ;  /* 0x000000c801007387 */ /* 0x0003e80000100a00 */
[----:B------:R-:W4:Y:S04]  /*9760*/  LDL.LU.64 R182, [R1+0x200] ;  /* 0x0002000001b67983 */ /* 0x000f280000300a00 */
[----:B------:R1:W-:Y:S04]  /*9770*/  STL.64 [R1+0x8], R192 ;  /* 0x000008c001007387 */ /* 0x0003e80000100a00 */
[----:B------:R-:W4:Y:S01]  /*9780*/  LDL.LU.64 R12, [R1+0x1f8] ;  /* 0x0001f800010c7983 */ /* 0x000f220000300a00 */
[----:B------:R-:W-:-:S03]  /*9790*/  IMAD.WIDE R202, R3, 0x4, R188 ;  /* 0x0000000403ca7825 */ /* 0x000fc600078e02bc */
[----:B------:R-:W-:Y:S04]  /*97a0*/  LDGSTS.E [R242+0x30004], desc[UR16][R250.64], !P2 ;  /* 0x30004000faf27fae */ /* 0x000fe8000d121850 */
[----:B------:R1:W-:Y:S01]  /*97b0*/  LDGSTS.E [R242+0x34004], desc[UR16][R200.64], !P2 ;  /* 0x34004000c8f27fae */ /* 0x0003e2000d121850 */
[----:B------:R-:W-:-:S03]  /*97c0*/  IMAD.WIDE R198, R3, 0x4, R198 ;  /* 0x0000000403c67825 */ /* 0x000fc600078e02c6 */
[----:B------:R1:W-:Y:S04]  /*97d0*/  STL.64 [R1+0x10], R190 ;  /* 0x000010be01007387 */ /* 0x0003e80000100a00 */
[----:B------:R-:W-:Y:S01]  /*97e0*/  LDGSTS.E [R242+0x38004], desc[UR16][R192.64], !P2 ;  /* 0x38004000c0f27fae */ /* 0x000fe2000d121850 */
[----:B-1----:R-:W-:-:S03]  /*97f0*/  IMAD.WIDE R200, R3, 0x4, R186 ;  /* 0x0000000403c87825 */ /* 0x002fc600078e02ba */
[----:B------:R-:W-:Y:S04]  /*9800*/  LDGSTS.E [R242+0x3c004], desc[UR16][R190.64], !P2 ;  /* 0x3c004000bef27fae */ /* 0x000fe8000d121850 */
[----:B------:R3:W-:Y:S04]  /*9810*/  LDGSTS.E [R242+0x30008], desc[UR16][R202.64], !P0 ;  /* 0x30008000caf27fae */ /* 0x0007e8000c121850 */
[----:B------:R-:W4:Y:S04]  /*9820*/  LDL.LU.64 R192, [R1+0x1e8] ;  /* 0x0001e80001c07983 */ /* 0x000f280000300a00 */
[----:B------:R-:W4:Y:S04]  /*9830*/  LDL.LU.64 R190, [R1+0x1d8] ;  /* 0x0001d80001be7983 */ /* 0x000f280000300a00 */
[----:B------:R3:W-:Y:S04]  /*9840*/  STL.64 [R1+0x18], R202 ;  /* 0x000018ca01007387 */ /* 0x0007e80000100a00 */
[----:B------:R-:W4:Y:S04]  /*9850*/  LDL.LU.64 R188, [R1+0x1c8] ;  /* 0x0001c80001bc7983 */ /* 0x000f280000300a00 */
[----:B------:R1:W-:Y:S04]  /*9860*/  STL.64 [R1+0x20], R200 ;  /* 0x000020c801007387 */ /* 0x0003e80000100a00 */
[----:B------:R-:W4:Y:S04]  /*9870*/  LDL.LU.64 R186, [R1+0x1b8] ;  /* 0x0001b80001ba7983 */ /* 0x000f280000300a00 */
[----:B------:R1:W-:Y:S04]  /*9880*/  STL.64 [R1+0x28], R198 ;  /* 0x000028c601007387 */ /* 0x0003e80000100a00 */
[----:B------:R1:W-:Y:S04]  /*9890*/  LDGSTS.E [R242+0x34008], desc[UR16][R200.64], !P0 ;  /* 0x34008000c8f27fae */ /* 0x0003e8000c121850 */
[----:B------:R1:W-:Y:S01]  /*98a0*/  LDGSTS.E [R242+0x38008], desc[UR16][R198.64], !P0 ;  /* 0x38008000c6f27fae */ /* 0x0003e2000c121850 */
[----:B--2---:R-:W-:-:S04]  /*98b0*/  IMAD.WIDE R196, R3, 0x4, R196 ;  /* 0x0000000403c47825 */ /* 0x004fc800078e02c4 */
[C---:B---3--:R-:W-:Y:S01]  /*98c0*/  IMAD.WIDE R202, R3.reuse, 0x4, R194 ;  /* 0x0000000403ca7825 */ /* 0x048fe200078e02c2 */
[----:B------:R2:W-:Y:S03]  /*98d0*/  STL.64 [R1+0x30], R196 ;  /* 0x000030c401007387 */ /* 0x0005e60000100a00 */
[C---:B----4-:R-:W-:Y:S01]  /*98e0*/  IMAD.WIDE R194, R3.reuse, 0x4, R184 ;  /* 0x0000000403c27825 */ /* 0x050fe200078e02b8 */
[----:B------:R3:W-:Y:S04]  /*98f0*/  LDGSTS.E [R242+0x3c008], desc[UR16][R196.64], !P0 ;  /* 0x3c008000c4f27fae */ /* 0x0007e8000c121850 */
[----:B------:R-:W4:Y:S04]  /*9900*/  LDL.LU.64 R184, [R1+0x1b0] ;  /* 0x0001b00001b87983 */ /* 0x000f280000300a00 */
[----:B-1----:R-:W3:Y:S04]  /*9910*/  LDL.LU.64 R200, [R1+0x1a0] ;  /* 0x0001a00001c87983 */ /* 0x002ee80000300a00 */
[----:B------:R-:W-:Y:S04]  /*9920*/  STL.64 [R1+0x40], R202 ;  /* 0x000040ca01007387 */ /* 0x000fe80000100a00 */
[----:B------:R-:W3:Y:S04]  /*9930*/  LDL.LU.64 R198, [R1+0x190] ;  /* 0x0001900001c67983 */ /* 0x000ee80000300a00 */
[----:B------:R1:W-:Y:S04]  /*9940*/  STL.64 [R1+0x50], R194 ;  /* 0x000050c201007387 */ /* 0x0003e80000100a00 */
[----:B--2---:R-:W2:Y:S01]  /*9950*/  LDL.LU.64 R196, [R1+0x180] ;  /* 0x0001800001c47983 */ /* 0x004ea20000300a00 */
[----:B------:R-:W-:-:S03]  /*9960*/  IMAD.WIDE R182, R3, 0x4, R182 ;  /* 0x0000000403b67825 */ /* 0x000fc600078e02b6 */
[----:B------:R-:W-:Y:S01]  /*9970*/  LDGSTS.E [R242+0x3000c], desc[UR16][R202.64], !P5 ;  /* 0x3000c000caf27fae */ /* 0x000fe2000e921850 */
[----:B------:R-:W-:-:S03]  /*9980*/  IMAD.WIDE R12, R3, 0x4, R12 ;  /* 0x00000004030c7825 */ /* 0x000fc600078e020c */
[----:B------:R1:W-:Y:S04]  /*9990*/  STL.64 [R1+0x60], R182 ;  /* 0x000060b601007387 */ /* 0x0003e80000100a00 */
[----:B------:R-:W-:Y:S04]  /*99a0*/  LDGSTS.E [R242+0x3400c], desc[UR16][R194.64], !P5 ;  /* 0x3400c000c2f27fae */ /* 0x000fe8000e921850 */
[----:B------:R1:W-:Y:S04]  /*99b0*/  STL.64 [R1+0x70], R12 ;  /* 0x0000700c01007387 */ /* 0x0003e80000100a00 */
[----:B------:R-:W-:Y:S04]  /*99c0*/  LDGSTS.E [R242+0x3800c], desc[UR16][R182.64], !P5 ;  /* 0x3800c000b6f27fae */ /* 0x000fe8000e921850 */
[----:B-1----:R-:W2:Y:S04]  /*99d0*/  LDL.LU.64 R194, [R1+0x178] ;  /* 0x0001780001c27983 */ /* 0x002ea80000300a00 */
[----:B------:R-:W-:Y:S04]  /*99e0*/  LDGSTS.E [R242+0x3c00c], desc[UR16][R12.64], !P5 ;  /* 0x3c00c0000cf27fae */ /* 0x000fe8000e921850 */
[----:B------:R-:W2:Y:S04]  /*99f0*/  LDL.LU.64 R182, [R1+0x170] ;  /* 0x0001700001b67983 */ /* 0x000ea80000300a00 */
[----:B------:R-:W2:Y:S01]  /*9a00*/  LDL.LU.64 R12, [R1+0x168] ;  /* 0x00016800010c7983 */ /* 0x000ea20000300a00 */
[----:B------:R-:W-:-:S04]  /*9a10*/  IMAD.WIDE R192, R3, 0x4, R192 ;  /* 0x0000000403c07825 */ /* 0x000fc800078e02c0 */
[C---:B------:R-:W-:Y:S01]  /*9a20*/  IMAD.WIDE R190, R3.reuse, 0x4, R190 ;  /* 0x0000000403be7825 */ /* 0x040fe200078e02be */
[----:B------:R1:W-:Y:S03]  /*9a30*/  STL.64 [R1+0x1e0], R192 ;  /* 0x0001e0c001007387 */ /* 0x0003e60000100a00 */
[C---:B------:R-:W-:Y:S01]  /*9a40*/  IMAD.WIDE R188, R3.reuse, 0x4, R188 ;  /* 0x0000000403bc7825 */ /* 0x040fe200078e02bc */
[----:B------:R1:W-:Y:S04]  /*9a50*/  STL.64 [R1+0x1d0], R190 ;  /* 0x0001d0be01007387 */ /* 0x0003e80000100a00 */
[----:B------:R-:W-:Y:S01]  /*9a60*/  LDGSTS.E [R11+0x30000], desc[UR16][R192.64], !P4 ;  /* 0x30000000c00b7fae */ /* 0x000fe2000e121850 */
[----:B------:R-:W-:-:S03]  /*9a70*/  IMAD.WIDE R186, R3, 0x4, R186 ;  /* 0x0000000403ba7825 */ /* 0x000fc600078e02ba */
[----:B------:R1:W-:Y:S04]  /*9a80*/  STL.64 [R1+0x1c0], R188 ;  /* 0x0001c0bc01007387 */ /* 0x0003e80000100a00 */
[----:B------:R-:W-:Y:S04]  /*9a90*/  LDGSTS.E [R11+0x34000], desc[UR16][R190.64], !P4 ;  /* 0x34000000be0b7fae */ /* 0x000fe8000e121850 */
[----:B-1----:R-:W2:Y:S04]  /*9aa0*/  LDL.LU.64 R192, [R1+0x160] ;  /* 0x0001600001c07983 */ /* 0x002ea80000300a00 */
[----:B------:R1:W-:Y:S04]  /*9ab0*/  STL.64 [R1+0x1b8], R186 ;  /* 0x0001b8ba01007387 */ /* 0x0003e80000100a00 */
[----:B------:R-:W2:Y:S04]  /*9ac0*/  LDL.LU.64 R190, [R1+0x158] ;  /* 0x0001580001be7983 */ /* 0x000ea80000300a00 */
[----:B------:R-:W-:Y:S04]  /*9ad0*/  LDGSTS.E [R11+0x38000], desc[UR16][R188.64], !P4 ;  /* 0x38000000bc0b7fae */ /* 0x000fe8000e121850 */
[----:B------:R-:W-:Y:S04]  /*9ae0*/  LDGSTS.E [R11+0x3c000], desc[UR16][R186.64], !P4 ;  /* 0x3c000000ba0b7fae */ /* 0x000fe8000e121850 */
[----:B------:R-:W2:Y:S04]  /*9af0*/  LDL.LU.64 R188, [R1+0x150] ;  /* 0x0001500001bc7983 */ /* 0x000ea80000300a00 */
[----:B-1----:R-:W2:Y:S01]  /*9b00*/  LDL.LU.64 R186, [R1+0x148] ;  /* 0x0001480001ba7983 */ /* 0x002ea20000300a00 */
[----:B----4-:R-:W-:-:S04]  /*9b10*/  IMAD.WIDE R184, R3, 0x4, R184 ;  /* 0x0000000403b87825 */ /* 0x010fc800078e02b8 */
[C---:B---3--:R-:W-:Y:S01]  /*9b20*/  IMAD.WIDE R200, R3.reuse, 0x4, R200 ;  /* 0x0000000403c87825 */ /* 0x048fe200078e02c8 */
[----:B------:R1:W-:Y:S04]  /*9b30*/  STL.64 [R1+0x1a8], R184 ;  /* 0x0001a8b801007387 */ /* 0x0003e80000100a00 */
[----:B------:R-:W-:Y:S01]  /*9b40*/  LDGSTS.E [R11+0x30004], desc[UR16][R184.64], !P3 ;  /* 0x30004000b80b7fae */ /* 0x000fe2000d921850 */
[----:B------:R-:W-:-:S03]  /*9b50*/  IMAD.WIDE R198, R3, 0x4, R198 ;  /* 0x0000000403c67825 */ /* 0x000fc600078e02c6 */
[----:B------:R3:W-:Y:S04]  /*9b60*/  STL.64 [R1+0x198], R200 ;  /* 0x000198c801007387 */ /* 0x0007e80000100a00 */
[----:B------:R3:W-:Y:S01]  /*9b70*/  LDGSTS.E [R11+0x34004], desc[UR16][R200.64], !P3 ;  /* 0x34004000c80b7fae */ /* 0x0007e2000d921850 */
[----:B--2---:R-:W-:-:S03]  /*9b80*/  IMAD.WIDE R196, R3, 0x4, R196 ;  /* 0x0000000403c47825 */ /* 0x004fc600078e02c4 */
[----:B------:R2:W-:Y:S04]  /*9b90*/  STL.64 [R1+0x188], R198 ;  /* 0x000188c601007387 */ /* 0x0005e80000100a00 */
[----:B-1----:R-:W4:Y:S04]  /*9ba0*/  LDL.LU.64 R184, [R1+0x140] ;  /* 0x0001400001b87983 */ /* 0x002f280000300a00 */
[----:B------:R2:W-:Y:S04]  /*9bb0*/  LDGSTS.E [R11+0x38004], desc[UR16][R198.64], !P3 ;  /* 0x38004000c60b7fae */ /* 0x0005e8000d921850 */
[----:B------:R1:W-:Y:S04]  /*9bc0*/  STL.64 [R1+0x180], R196 ;  /* 0x000180c401007387 */ /* 0x0003e80000100a00 */
[----:B------:R1:W-:Y:S01]  /*9bd0*/  LDGSTS.E [R11+0x3c004], desc[UR16][R196.64], !P3 ;  /* 0x3c004000c40b7fae */ /* 0x0003e2000d921850 */
[----:B---3--:R-:W-:Y:S01]  /*9be0*/  IMAD.WIDE R200, R3, 0x4, R194 ;  /* 0x0000000403c87825 */ /* 0x008fe200078e02c2 */
[----:B------:R-:W-:-:S03]  /*9bf0*/  ISETP.GE.U32.AND P2, PT, R5, 0x7fffff79, PT ;  /* 0x7fffff790500780c */ /* 0x000fc60003f46070 */
[----:B--2---:R-:W-:-:S04]  /*9c00*/  IMAD.WIDE R198, R3, 0x4, R182 ;  /* 0x0000000403c67825 */ /* 0x004fc800078e02b6 */
[----:B-1----:R-:W-:Y:S01]  /*9c10*/  IMAD.WIDE R196, R3, 0x4, R12 ;  /* 0x0000000403c47825 */ /* 0x002fe200078e020c */
[----:B------:R1:W-:Y:S04]  /*9c20*/  LDGSTS.E [R11+0x30008], desc[UR16][R200.64], !P1 ;  /* 0x30008000c80b7fae */ /* 0x0003e8000c921850 */
[----:B------:R-:W2:Y:S04]  /*9c30*/  LDL.LU.64 R12, [R1+0x138] ;  /* 0x00013800010c7983 */ /* 0x000ea80000300a00 */
[----:B------:R3:W-:Y:S04]  /*9c40*/  STL.64 [R1+0x178], R200 ;  /* 0x000178c801007387 */ /* 0x0007e80000100a00 */
[----:B------:R-:W2:Y:S04]  /*9c50*/  LDL.LU.64 R202, [R1+0x130] ;  /* 0x0001300001ca7983 */ /* 0x000ea80000300a00 */
[----:B------:R1:W-:Y:S04]  /*9c60*/  STL.64 [R1+0x170], R198 ;  /* 0x000170c601007387 */ /* 0x0003e80000100a00 */
[----:B------:R-:W2:Y:S04]  /*9c70*/  LDL.LU.64 R194, [R1+0x128] ;  /* 0x0001280001c27983 */ /* 0x000ea80000300a00 */
[----:B------:R1:W-:Y:S04]  /*9c80*/  STL.64 [R1+0x168], R196 ;  /* 0x000168c401007387 */ /* 0x0003e80000100a00 */
[----:B------:R-:W2:Y:S01]  /*9c90*/  LDL.LU.64 R182, [R1+0x120] ;  /* 0x0001200001b67983 */ /* 0x000ea20000300a00 */
[----:B------:R-:W-:-:S02]  /*9ca0*/  IADD3 R5, R14, -0x69, RZ ;  /* 0xffffff970e057810 */ /* 0x000fc40007ffe0ff */
[----:B------:R-:W1:Y:S01]  /*9cb0*/  LDC R14, c[0x0][0x230] ;  /* 0x00008c00ff0e7b82 */ /* 0x000e620000000800 */
[----:B------:R-:W-:Y:S01]  /*9cc0*/  IMAD.WIDE R192, R3, 0x4, R192 ;  /* 0x0000000403c07825 */ /* 0x000fe200078e02c0 */
[----:B------:R-:W-:Y:S01]  /*9cd0*/  ISETP.GE.U32.AND P0, PT, R5, 0x7fffff78, PT ;  /* 0x7fffff780500780c */ /* 0x000fe20003f06070 */
[----:B------:R2:W-:Y:S02]  /*9ce0*/  LDGSTS.E [R11+0x34008], desc[UR16][R198.64], !P1 ;  /* 0x34008000c60b7fae */ /* 0x0005e4000c921850 */
[----:B------:R-:W-:Y:S02]  /*9cf0*/  VIADD R5, R17, 0xffffff96 ;  /* 0xffffff9611057836 */ /* 0x000fe40000000000 */
[----:B------:R-:W-:Y:S01]  /*9d00*/  IMAD.WIDE R190, R3, 0x4, R190 ;  /* 0x0000000403be7825 */ /* 0x000fe200078e02be */
[----:B------:R-:W1:Y:S01]  /*9d10*/  LDC R17, c[0x0][0x230] ;  /* 0x00008c00ff117b82 */ /* 0x000e620000000800 */
[----:B------:R1:W-:Y:S01]  /*9d20*/  STL.64 [R1+0x160], R192 ;  /* 0x000160c001007387 */ /* 0x0003e20000100a00 */
[----:B------:R-:W-:Y:S01]  /*9d30*/  ISETP.GE.U32.AND P5, PT, R5, 0x7fffff77, PT ;  /* 0x7fffff770500780c */ /* 0x000fe20003fa6070 */
[----:B------:R-:W-:-:S02]  /*9d40*/  VIADD R5, R15, 0xffffff95 ;  /* 0xffffff950f057836 */ /* 0x000fc40000000000 */
[----:B---3--:R-:W3:Y:S03]  /*9d50*/  LDL.LU.64 R200, [R1+0x118] ;  /* 0x0001180001c87983 */ /* 0x008ee60000300a00 */
[----:B------:R-:W1:Y:S01]  /*9d60*/  LDC R15, c[0x0][0x230] ;  /* 0x00008c00ff0f7b82 */ /* 0x000e620000000800 */
[----:B------:R-:W-:Y:S01]  /*9d70*/  ISETP.GE.U32.AND P4, PT, R5, 0x7fffff76, PT ;  /* 0x7fffff760500780c */ /* 0x000fe20003f86070 */
[C---:B------:R-:W-:Y:S01]  /*9d80*/  IMAD.WIDE R188, R3.reuse, 0x4, R188 ;  /* 0x0000000403bc7825 */ /* 0x040fe200078e02bc */
[----:B------:R3:W-:Y:S03]  /*9d90*/  LDGSTS.E [R11+0x38008], desc[UR16][R196.64], !P1 ;  /* 0x38008000c40b7fae */ /* 0x0007e6000c921850 */
[----:B------:R-:W-:Y:S01]  /*9da0*/  IMAD.WIDE R186, R3, 0x4, R186 ;  /* 0x0000000403ba7825 */ /* 0x000fe200078e02ba */
[----:B------:R4:W-:Y:S01]  /*9db0*/  STL.64 [R1+0x158], R190 ;  /* 0x000158be01007387 */ /* 0x0009e20000100a00 */
[----:B-1----:R-:W-:-:S02]  /*9dc0*/  IADD3 R5, R14, -0x6c, RZ ;  /* 0xffffff940e057810 */ /* 0x002fc40007ffe0ff */
[----:B------:R-:W1:Y:S01]  /*9dd0*/  LDC R14, c[0x0][0x230] ;  /* 0x00008c00ff0e7b82 */ /* 0x000e620000000800 */
[----:B------:R-:W3:Y:S01]  /*9de0*/  LDL.LU.64 R198, [R1+0x110] ;  /* 0x0001100001c67983 */ /* 0x000ee20000300a00 */
[----:B------:R-:W-:-:S03]  /*9df0*/  ISETP.GE.U32.AND P3, PT, R5, 0x7fffff75, PT ;  /* 0x7fffff750500780c */ /* 0x000fc60003f66070 */
[----:B------:R4:W-:Y:S01]  /*9e00*/  STL.64 [R1+0x150], R188 ;  /* 0x000150bc01007387 */ /* 0x0009e20000100a00 */
[----:B------:R-:W-:Y:S02]  /*9e10*/  VIADD R5, R17, 0xffffff93 ;  /* 0xffffff9311057836 */ /* 0x000fe40000000000 */
[----:B------:R-:W3:Y:S01]  /*9e20*/  LDC R17, c[0x0][0x230] ;  /* 0x00008c00ff117b82 */ /* 0x000ee20000000800 */
[----:B------:R-:W3:Y:S04]  /*9e30*/  LDL.LU.64 R196, [R1+0x108] ;  /* 0x0001080001c47983 */ /* 0x000ee80000300a00 */
[----:B------:R3:W-:Y:S04]  /*9e40*/  LDGSTS.E [R11+0x3c008], desc[UR16][R192.64], !P1 ;  /* 0x3c008000c00b7fae */ /* 0x0007e8000c921850 */
[----:B------:R1:W-:Y:S01]  /*9e50*/  STL.64 [R1+0x148], R186 ;  /* 0x000148ba01007387 */ /* 0x0003e20000100a00 */
[----:B------:R-:W-:-:S03]  /*9e60*/  ISETP.GE.U32.AND P1, PT, R5, 0x7fffff74, PT ;  /* 0x7fffff740500780c */ /* 0x000fc60003f26070 */
[----:B------:R3:W-:Y:S04]  /*9e70*/  LDGSTS.E [R11+0x3000c], desc[UR16][R190.64], !P2 ;  /* 0x3000c000be0b7fae */ /* 0x0007e8000d121850 */
[----:B------:R-:W3:Y:S01]  /*9e80*/  LDL.LU.64 R192, [R1+0x100] ;  /* 0x0001000001c07983 */ /* 0x000ee20000300a00 */
[----:B------:R-:W-:-:S03]  /*9e90*/  VIADD R5, R15, 0xffffff92 ;  /* 0xffffff920f057836 */ /* 0x000fc60000000000 */
[----:B------:R3:W-:Y:S04]  /*9ea0*/  LDGSTS.E [R11+0x3400c], desc[UR16][R188.64], !P2 ;  /* 0x3400c000bc0b7fae */ /* 0x0007e8000d121850 */
[----:B------:R3:W-:Y:S01]  /*9eb0*/  LDGSTS.E [R11+0x3800c], desc[UR16][R186.64], !P2 ;  /* 0x3800c000ba0b7fae */ /* 0x0007e2000d121850 */
[----:B----4-:R-:W-:-:S05]  /*9ec0*/  IMAD.WIDE R184, R3, 0x4, R184 ;  /* 0x0000000403b87825 */ /* 0x010fca00078e02b8 */
[----:B------:R4:W-:Y:S04]  /*9ed0*/  STL.64 [R1+0x140], R184 ;  /* 0x000140b801007387 */ /* 0x0009e80000100a00 */
[----:B------:R-:W3:Y:S04]  /*9ee0*/  LDL.LU.64 R190, [R1+0xf8] ;  /* 0x0000f80001be7983 */ /* 0x000ee80000300a00 */
[----:B------:R-:W3:Y:S04]  /*9ef0*/  LDL.LU.64 R188, [R1+0xf0] ;  /* 0x0000f00001bc7983 */ /* 0x000ee80000300a00 */
[----:B------:R3:W-:Y:S04]  /*9f00*/  LDGSTS.E [R11+0x3c00c], desc[UR16][R184.64], !P2 ;  /* 0x3c00c000b80b7fae */ /* 0x0007e8000d121850 */
[----:B-1----:R-:W3:Y:S01]  /*9f10*/  LDL.LU.64 R186, [R1+0xe8] ;  /* 0x0000e80001ba7983 */ /* 0x002ee20000300a00 */
[----:B------:R-:W-:-:S02]  /*9f20*/  ISETP.GE.U32.AND P2, PT, R5, 0x7fffff73, PT ;  /* 0x7fffff730500780c */ /* 0x000fc40003f46070 */
[----:B------:R-:W-:Y:S01]  /*9f30*/  IADD3 R5, R14, -0x6f, RZ ;  /* 0xffffff910e057810 */ /* 0x000fe20007ffe0ff */
[----:B----4-:R-:W4:Y:S01]  /*9f40*/  LDL.LU.64 R184, [R1+0xe0] ;  /* 0x0000e00001b87983 */ /* 0x010f220000300a00 */
[----:B--2---:R-:W-:-:S04]  /*9f50*/  IMAD.WIDE R12, R3, 0x4, R12 ;  /* 0x00000004030c7825 */ /* 0x004fc800078e020c */
[C---:B------:R-:W-:Y:S01]  /*9f60*/  IMAD.WIDE R206, R3.reuse, 0x4, R202 ;  /* 0x0000000403ce7825 */ /* 0x040fe200078e02ca */
[----:B------:R1:W-:Y:S03]  /*9f70*/  STL.64 [R1+0x138], R12 ;  /* 0x0001380c01007387 */ /* 0x0003e60000100a00 */
[C---:B------:R-:W-:Y:S01]  /*9f80*/  IMAD.WIDE R204, R3.reuse, 0x4, R194 ;  /* 0x0000000403cc7825 */ /* 0x040fe200078e02c2 */
[----:B------:R2:W-:Y:S04]  /*9f90*/  STL.64 [R1+0x130], R206 ;  /* 0x000130ce01007387 */ /* 0x0005e80000100a00 */
[----:B------:R2:W-:Y:S01]  /*9fa0*/  STL.64 [R1+0x128], R204 ;  /* 0x000128cc01007387 */ /* 0x0005e20000100a00 */
[----:B------:R-:W-:-:S03]  /*9fb0*/  IMAD.WIDE R202, R3, 0x4, R182 ;  /* 0x0000000403ca7825 */ /* 0x000fc600078e02b6 */
[----:B------:R4:W-:Y:S04]  /*9fc0*/  LDGSTS.E [R10+0x30000], desc[UR16][R12.64], !P0 ;  /* 0x300000000c0a7fae */ /* 0x0009e8000c121850 */
[----:B------:R-:W4:Y:S04]  /*9fd0*/  LDL.LU.64 R182, [R1+0xd8] ;  /* 0x0000d80001b67983 */ /* 0x000f280000300a00 */
[----:B------:R2:W-:Y:S04]  /*9fe0*/  STL.64 [R1+0x120], R202 ;  /* 0x000120ca01007387 */ /* 0x0005e80000100a00 */
[----:B------:R-:W4:Y:S04]  /*9ff0*/  LDL.LU.64 R14, [R1+0xd0] ;  /* 0x0000d000010e7983 */ /* 0x000f280000300a00 */
[----:B-1----:R-:W4:Y:S04]  /*a000*/  LDL.LU.64 R12, [R1+0xc8] ;  /* 0x0000c800010c7983 */ /* 0x002f280000300a00 */
[----:B------:R-:W4:Y:S01]  /*a010*/  LDL.LU.64 R194, [R1+0xc0] ;  /* 0x0000c00001c27983 */ /* 0x000f220000300a00 */
[----:B---3--:R-:W-:-:S03]  /*a020*/  IMAD.WIDE R200, R3, 0x4, R200 ;  /* 0x0000000403c87825 */ /* 0x008fc600078e02c8 */
[----:B------:R-:W-:Y:S04]  /*a030*/  LDGSTS.E [R10+0x34000], desc[UR16][R206.64], !P0 ;  /* 0x34000000ce0a7fae */ /* 0x000fe8000c121850 */
[----:B------:R-:W-:Y:S01]  /*a040*/  LDGSTS.E [R10+0x38000], desc[UR16][R204.64], !P0 ;  /* 0x38000000cc0a7fae */ /* 0x000fe2000c121850 */
[----:B------:R-:W-:-:S03]  /*a050*/  IMAD.WIDE R198, R3, 0x4, R198 ;  /* 0x0000000403c67825 */ /* 0x000fc600078e02c6 */
[----:B------:R-:W-:Y:S04]  /*a060*/  LDGSTS.E [R10+0x3c000], desc[UR16][R202.64], !P0 ;  /* 0x3c000000ca0a7fae */ /* 0x000fe8000c121850 */
[----:B--2---:R-:W2:Y:S01]  /*a070*/  LDL.LU.64 R206, [R1+0xbf8] ;  /* 0x000bf80001ce7983 */ /* 0x004ea20000300a00 */
[----:B------:R-:W-:-:S03]  /*a080*/  IMAD.WIDE R196, R3, 0x4, R196 ;  /* 0x0000000403c47825 */ /* 0x000fc600078e02c4 */
[----:B------:R-:W3:Y:S04]  /*a090*/  LDL.LU.64 R204, [R1+0xbf0] ;  /* 0x000bf00001cc7983 */ /* 0x000ee80000300a00 */
[----:B------:R-:W2:Y:S04]  /*a0a0*/  LDL.LU.64 R202, [R1+0xbe8] ;  /* 0x000be80001ca7983 */ /* 0x000ea80000300a00 */
[----:B------:R1:W-:Y:S04]  /*a0b0*/  STL.64 [R1+0x118], R200 ;  /* 0x000118c801007387 */ /* 0x0003e80000100a00 */
[----:B------:R1:W-:Y:S01]  /*a0c0*/  STL.64 [R1+0x110], R198 ;  /* 0x000110c601007387 */ /* 0x0003e20000100a00 */
[----:B------:R-:W-:-:S03]  /*a0d0*/  IMAD.WIDE R192, R3, 0x4, R192 ;  /* 0x0000000403c07825 */ /* 0x000fc600078e02c0 */
[----:B------:R-:W-:Y:S04]  /*a0e0*/  LDGSTS.E [R10+0x30004], desc[UR16][R200.64], !P5 ;  /* 0x30004000c80a7fae */ /* 0x000fe8000e921850 */
[----:B------:R-:W-:Y:S04]  /*a0f0*/  LDGSTS.E [R10+0x34004], desc[UR16][R198.64], !P5 ;  /* 0x34004000c60a7fae */ /* 0x000fe8000e921850 */
[----:B------:R-:W-:Y:S04]  /*a100*/  LDGSTS.E [R10+0x38004], desc[UR16][R196.64], !P5 ;  /* 0x38004000c40a7fae */ /* 0x000fe8000e921850 */
[----:B-1----:R-:W3:Y:S04]  /*a110*/  LDL.LU.64 R200, [R1+0xbe0] ;  /* 0x000be00001c87983 */ /* 0x002ee80000300a00 */
[----:B------:R1:W-:Y:S04]  /*a120*/  STL.64 [R1+0x108], R196 ;  /* 0x000108c401007387 */ /* 0x0003e80000100a00 */
[----:B------:R-:W2:Y:S04]  /*a130*/  LDL.LU.64 R198, [R1+0xbd8] ;  /* 0x000bd80001c67983 */ /* 0x000ea80000300a00 */
[----:B------:R1:W-:Y:S04]  /*a140*/  STL.64 [R1+0x100], R192 ;  /* 0x000100c001007387 */ /* 0x0003e80000100a00 */
[----:B-1----:R-:W3:Y:S04]  /*a150*/  LDL.LU.64 R196, [R1+0xbd0] ;  /* 0x000bd00001c47983 */ /* 0x002ee80000300a00 */
[----:B------:R-:W-:Y:S04]  /*a160*/  LDGSTS.E [R10+0x3c004], desc[UR16][R192.64], !P5 ;  /* 0x3c004000c00a7fae */ /* 0x000fe8000e921850 */
[----:B------:R-:W2:Y:S01]  /*a170*/  LDL.LU.64 R192, [R1+0xbc8] ;  /* 0x000bc80001c07983 */ /* 0x000ea20000300a00 */
[----:B------:R-:W-:-:S04]  /*a180*/  IMAD.WIDE R190, R3, 0x4, R190 ;  /* 0x0000000403be7825 */ /* 0x000fc800078e02be */
[C---:B------:R-:W-:Y:S01]  /*a190*/  IMAD.WIDE R188, R3.reuse, 0x4, R188 ;  /* 0x0000000403bc7825 */ /* 0x040fe200078e02bc */
[----:B------:R1:W-:Y:S04]  /*a1a0*/  STL.64 [R1+0xf8], R190 ;  /* 0x0000f8be01007387 */ /* 0x0003e80000100a00 */
[----:B------:R1:W-:Y:S01]  /*a1b0*/  STL.64 [R1+0xf0], R188 ;  /* 0x0000f0bc01007387 */ /* 0x0003e20000100a00 */
[----:B------:R-:W-:-:S03]  /*a1c0*/  IMAD.WIDE R186, R3, 0x4, R186 ;  /* 0x0000000403ba7825 */ /* 0x000fc600078e02ba */
[----:B------:R-:W-:Y:S04]  /*a1d0*/  LDGSTS.E [R10+0x30008], desc[UR16][R190.64], !P4 ;  /* 0x30008000be0a7fae */ /* 0x000fe8000e121850 */
[----:B------:R-:W-:Y:S01]  /*a1e0*/  LDGSTS.E [R10+0x34008], desc[UR16][R188.64], !P4 ;  /* 0x34008000bc0a7fae */ /* 0x000fe2000e121850 */
[----:B----4-:R-:W-:-:S03]  /*a1f0*/  IMAD.WIDE R184, R3, 0x4, R184 ;  /* 0x0000000403b87825 */ /* 0x010fc600078e02b8 */
[----:B------:R-:W-:Y:S04]  /*a200*/  LDGSTS.E [R10+0x38008], desc[UR16][R186.64], !P4 ;  /* 0x38008000ba0a7fae */ /* 0x000fe8000e121850 */
[----:B-1----:R-:W4:Y:S04]  /*a210*/  LDL.LU.64 R190, [R1+0xbc0] ;  /* 0x000bc00001be7983 */ /* 0x002f280000300a00 */
[----:B------:R1:W-:Y:S04]  /*a220*/  STL.64 [R1+0xe8], R186 ;  /* 0x0000e8ba01007387 */ /* 0x0003e80000100a00 */
[----:B------:R-:W3:Y:S04]  /*a230*/  LDL.LU.64 R188, [R1+0xbb8] ;  /* 0x000bb80001bc7983 */ /* 0x000ee80000300a00 */
[----:B------:R1:W-:Y:S04]  /*a240*/  STL.64 [R1+0xa8], R184 ;  /* 0x0000a8b801007387 */ /* 0x0003e80000100a00 */
[----:B-1----:R-:W2:Y:S04]  /*a250*/  LDL.LU.64 R186, [R1+0xbb0] ;  /* 0x000bb00001ba7983 */ /* 0x002ea80000300a00 */
[----:B------:R-:W-:Y:S04]  /*a260*/  LDGSTS.E [R10+0x3c008], desc[UR16][R184.64], !P4 ;  /* 0x3c008000b80a7fae */ /* 0x000fe8000e121850 */
[----:B------:R-:W4:Y:S01]  /*a270*/  LDL.LU.64 R184, [R1+0xba8] ;  /* 0x000ba80001b87983 */ /* 0x000f220000300a00 */
[----:B------:R-:W-:-:S04]  /*a280*/  IMAD.WIDE R182, R3, 0x4, R182 ;  /* 0x0000000403b67825 */ /* 0x000fc800078e02b6 */
[C---:B------:R-:W-:Y:S01]  /*a290*/  IMAD.WIDE R14, R3.reuse, 0x4, R14 ;  /* 0x00000004030e7825 */ /* 0x040fe200078e020e */
[----:B------:R1:W-:Y:S03]  /*a2a0*/  STL.64 [R1+0xa0], R182 ;  /* 0x0000a0b601007387 */ /* 0x0003e60000100a00 */
[C---:B------:R-:W-:Y:S01]  /*a2b0*/  IMAD.WIDE R12, R3.reuse, 0x4, R12 ;  /* 0x00000004030c7825 */ /* 0x040fe200078e020c */
[----:B------:R1:W-:Y:S03]  /*a2c0*/  STL.64 [R1+0x98], R14 ;  /* 0x0000980e01007387 */ /* 0x0003e60000100a00 */
[----:B------:R-:W-:Y:S01]  /*a2d0*/  IMAD.WIDE R194, R3, 0x4, R194 ;  /* 0x0000000403c27825 */ /* 0x000fe200078e02c2 */
[----:B------:R-:W-:Y:S04]  /*a2e0*/  LDGSTS.E [R10+0x3000c], desc[UR16][R182.64], !P3 ;  /* 0x3000c000b60a7fae */ /* 0x000fe8000d921850 */
[----:B------:R-:W-:Y:S04]  /*a2f0*/  LDGSTS.E [R10+0x3400c], desc[UR16][R14.64], !P3 ;  /* 0x3400c0000e0a7fae */ /* 0x000fe8000d921850 */
[----:B------:R-:W-:Y:S04]  /*a300*/  LDGSTS.E [R10+0x3800c], desc[UR16][R12.64], !P3 ;  /* 0x3800c0000c0a7fae */ /* 0x000fe8000d921850 */
[----:B-1----:R-:W3:Y:S04]  /*a310*/  LDL.LU.64 R182, [R1+0xba0] ;  /* 0x000ba00001b67983 */ /* 0x002ee80000300a00 */
[----:B------:R1:W-:Y:S04]  /*a320*/  STL.64 [R1+0x90], R12 ;  /* 0x0000900c01007387 */ /* 0x0003e80000100a00 */
[----:B------:R-:W2:Y:S04]  /*a330*/  LDL.LU.64 R14, [R1+0xb98] ;  /* 0x000b9800010e7983 */ /* 0x000ea80000300a00 */
[----:B------:R2:W-:Y:S04]  /*a340*/  STL.64 [R1+0x88], R194 ;  /* 0x000088c201007387 */ /* 0x0005e80000100a00 */
[----:B-1----:R-:W4:Y:S04]  /*a350*/  LDL.LU.64 R12, [R1+0xb90] ;  /* 0x000b9000010c7983 */ /* 0x002f280000300a00 */
[----:B------:R2:W-:Y:S01]  /*a360*/  LDGSTS.E [R10+0x3c00c], desc[UR16][R194.64], !P3 ;  /* 0x3c00c000c20a7fae */ /* 0x0005e2000d921850 */
[----:B------:R-:W-:Y:S01]  /*a370*/  ISETP.GE.U32.AND P0, PT, R5, 0x7fffff72, PT ;  /* 0x7fffff720500780c */ /* 0x000fe20003f06070 */
[----:B------:R-:W-:-:S02]  /*a380*/  VIADD R5, R17, 0xffffff90 ;  /* 0xffffff9011057836 */ /* 0x000fc40000000000 */
[----:B------:R-:W1:Y:S03]  /*a390*/  LDC R17, c[0x0][0x230] ;  /* 0x00008c00ff117b82 */ /* 0x000e660000000800 */
[----:B------:R-:W-:-:S05]  /*a3a0*/  ISETP.GE.U32.AND P5, PT, R5, 0x7fffff71, PT ;  /* 0x7fffff710500780c */ /* 0x000fca0003fa6070 */
[----:B------:R-:W1:Y:S01]  /*a3b0*/  LDC R5, c[0x0][0x230] ;  /* 0x00008c00ff057b82 */ /* 0x000e620000000800 */
[----:B--2---:R-:W-:-:S04]  /*a3c0*/  IMAD.WIDE R194, R3, 0x4, R14 ;  /* 0x0000000403c27825 */ /* 0x004fc800078e020e */
[----:B---3--:R-:W-:-:S04]  /*a3d0*/  IMAD.WIDE R14, R3, 0x4, R182 ;  /* 0x00000004030e7825 */ /* 0x008fc800078e02b6 */
[----:B----4-:R-:W-:-:S04]  /*a3e0*/  IMAD.WIDE R12, R3, 0x4, R12 ;  /* 0x00000004030c7825 */ /* 0x010fc800078e020c */
[----:B------:R-:W-:Y:S02]  /*a3f0*/  IMAD.MOV.U32 R182, RZ, RZ, R12 ;  /* 0x000000ffffb67224 */ /* 0x000fe400078e000c */
[----:B------:R-:W-:Y:S01]  /*a400*/  IMAD.MOV.U32 R183, RZ, RZ, R13 ;  /* 0x000000ffffb77224 */ /* 0x000fe200078e000d */
[----:B------:R2:W-:Y:S04]  /*a410*/  STL.64 [R1+0x80], R12 ;  /* 0x0000800c01007387 */ /* 0x0005e80000100a00 */
[----:B------:R3:W-:Y:S04]  /*a420*/  STL.64 [R1+0x78], R194 ;  /* 0x000078c201007387 */ /* 0x0007e80000100a00 */
[----:B------:R-:W-:Y:S04]  /*a430*/  LDGSTS.E [R7+0x30000], desc[UR16][R182.64], !P1 ;  /* 0x30000000b6077fae */ /* 0x000fe8000c921850 */
[----:B------:R4:W-:Y:S04]  /*a440*/  STL.64 [R1+0x68], R14 ;  /* 0x0000680e01007387 */ /* 0x0009e80000100a00 */
[----:B------:R-:W-:Y:S01]  /*a450*/  LDGSTS.E [R7+0x34000], desc[UR16][R194.64], !P1 ;  /* 0x34000000c2077fae */ /* 0x000fe2000c921850 */
[----:B-1----:R-:W-:-:S02]  /*a460*/  VIADD R5, R5, 0xffffff8f ;  /* 0xffffff8f05057836 */ /* 0x002fc40000000000 */
[----:B--2---:R-:W-:Y:S01]  /*a470*/  IMAD.WIDE R12, R3, 0x4, R184 ;  /* 0x00000004030c7825 */ /* 0x004fe200078e02b8 */
[----:B------:R4:W-:Y:S04]  /*a480*/  LDGSTS.E [R7+0x38000], desc[UR16][R14.64], !P1 ;  /* 0x380000000e077fae */ /* 0x0009e8000c921850 */
[----:B---3--:R-:W2:Y:S01]  /*a490*/  LDL.LU.64 R194, [R1+0xb88] ;  /* 0x000b880001c27983 */ /* 0x008ea20000300a00 */
[----:B------:R-:W-:Y:S02]  /*a4a0*/  ISETP.GE.U32.AND P4, PT, R5, 0x7fffff70, PT ;  /* 0x7fffff700500780c */ /* 0x000fe40003f86070 */
[----:B------:R-:W-:Y:S01]  /*a4b0*/  IADD3 R5, R252, -0x72, RZ ;  /* 0xffffff8efc057810 */ /* 0x000fe20007ffe0ff */
[----:B------:R1:W-:Y:S01]  /*a4c0*/  LDGSTS.E [R7+0x3c000], desc[UR16][R12.64], !P1 ;  /* 0x3c0000000c077fae */ /* 0x0003e2000c921850 */
[----:B------:R-:W3:Y:S02]  /*a4d0*/  LDC R252, c[0x0][0x230] ;  /* 0x00008c00fffc7b82 */ /* 0x000ee40000000800 */
[----:B------:R-:W-:-:S02]  /*a4e0*/  ISETP.GE.U32.AND P3, PT, R5, 0x7fffff6f, PT ;  /* 0x7fffff6f0500780c */ /* 0x000fc40003f66070 */
[----:B------:R-:W-:-:S04]  /*a4f0*/  IADD3 R5, R17, -0x73, RZ ;  /* 0xffffff8d11057810 */ /* 0x000fc80007ffe0ff */
[----:B------:R-:W-:Y:S01]  /*a500*/  ISETP.GE.U32.AND P1, PT, R5, 0x7fffff6e, PT ;  /* 0x7fffff6e0500780c */ /* 0x000fe20003f26070 */
[----:B------:R-:W2:Y:S08]  /*a510*/  LDC R17, c[0x0][0x230] ;  /* 0x00008c00ff117b82 */ /* 0x000eb00000000800 */
[----:B------:R-:W3:Y:S01]  /*a520*/  LDC R5, c[0x0][0x230] ;  /* 0x00008c00ff057b82 */ /* 0x000ee20000000800 */
[C---:B----4-:R-:W-:Y:S01]  /*a530*/  IMAD.WIDE R14, R3.reuse, 0x4, R186 ;  /* 0x00000004030e7825 */ /* 0x050fe200078e02ba */
[----:B------:R1:W-:Y:S03]  /*a540*/  STL.64 [R1+0x58], R12 ;  /* 0x0000580c01007387 */ /* 0x0003e60000100a00 */
[C---:B------:R-:W-:Y:S01]  /*a550*/  IMAD.WIDE R184, R3.reuse, 0x4, R190 ;  /* 0x0000000403b87825 */ /* 0x040fe200078e02be */
[----:B------:R4:W-:Y:S02]  /*a560*/  LDGSTS.E [R7+0x30004], desc[UR16][R14.64], !P2 ;  /* 0x300040000e077fae */ /* 0x0009e4000d121850 */
[----:B------:R-:W4:Y:S01]  /*a570*/  LDC R186, c[0x0][0x230] ;  /* 0x00008c00ffba7b82 */ /* 0x000f220000000800 */
[----:B------:R-:W-:-:S04]  /*a580*/  IMAD.WIDE R182, R3, 0x4, R192 ;  /* 0x0000000403b67825 */ /* 0x000fc800078e02c0 */
[----:B-1----:R-:W-:-:S03]  /*a590*/  IMAD.WIDE R12, R3, 0x4, R188 ;  /* 0x00000004030c7825 */ /* 0x002fc600078e02bc */
[----:B------:R-:W1:Y:S01]  /*a5a0*/  LDC R188, c[0x0][0x230] ;  /* 0x00008c00ffbc7b82 */ /* 0x000e620000000800 */
[C---:B------:R-:W-:Y:S01]  /*a5b0*/  IMAD.WIDE R196, R3.reuse, 0x4, R196 ;  /* 0x0000000403c47825 */ /* 0x040fe200078e02c4 */
[----:B------:R1:W-:Y:S03]  /*a5c0*/  LDGSTS.E [R7+0x34004], desc[UR16][R12.64], !P2 ;  /* 0x340040000c077fae */ /* 0x0003e6000d121850 */
[----:B------:R-:W-:Y:S01]  /*a5d0*/  IMAD.WIDE R198, R3, 0x4, R198 ;  /* 0x0000000403c67825 */ /* 0x000fe200078e02c6 */
[----:B------:R-:W-:Y:S02]  /*a5e0*/  LDGSTS.E [R7+0x38004], desc[UR16][R184.64], !P2 ;  /* 0x38004000b8077fae */ /* 0x000fe4000d121850 */
[----:B------:R-:W1:Y:S01]  /*a5f0*/  LDC R187, c[0x0][0x230] ;  /* 0x00008c00ffbb7b82 */ /* 0x000e620000000800 */
[----:B---3--:R-:W-:Y:S01]  /*a600*/  VIADD R5, R5, 0xffffff8c ;  /* 0xffffff8c05057836 */ /* 0x008fe20000000000 */
[----:B------:R-:W-:Y:S01]  /*a610*/  LDGSTS.E [R7+0x3c004], desc[UR16][R182.64], !P2 ;  /* 0x3c004000b6077fae */ /* 0x000fe2000d121850 */
[----:B------:R-:W-:-:S03]  /*a620*/  IMAD.WIDE R200, R3, 0x4, R200 ;  /* 0x0000000403c87825 */ /* 0x000fc600078e02c8 */
[----:B------:R-:W-:Y:S01]  /*a630*/  ISETP.GE.U32.AND P2, PT, R5, 0x7fffff6d, PT ;  /* 0x7fffff6d0500780c */ /* 0x000fe20003f46070 */
[----:B------:R-:W-:Y:S01]  /*a640*/  VIADD R5, R252, 0xffffff8b ;  /* 0xffffff8bfc057836 */ /* 0x000fe20000000000 */
[----:B------:R-:W3:Y:S01]  /*a650*/  LDC R190, c[0x0][0x230] ;  /* 0x00008c00ffbe7b82 */ /* 0x000ee20000000800 */
[----:B------:R-:W-:-:S04]  /*a660*/  IMAD.WIDE R202, R3, 0x4, R202 ;  /* 0x0000000403ca7825 */ /* 0x000fc800078e02ca */
[----:B------:R-:W-:-:S03]  /*a670*/  IMAD.WIDE R204, R3, 0x4, R204 ;  /* 0x0000000403cc7825 */ /* 0x000fc600078e02cc */
[----:B------:R-:W3:Y:S01]  /*a680*/  LDC R189, c[0x0][0x230] ;  /* 0x00008c00ffbd7b82 */ /* 0x000ee20000000800 */
        /* <DEDUP_REMOVED lines=42> */
[----:B--2---:R-:W-:-:S05]  /*a930*/  IMAD.WIDE R194, R3, 0x4, R194 ;  /* 0x0000000403c27825 */ /* 0x004fca00078e02c2 */
[----:B------:R-:W-:Y:S04]  /*a940*/  LDGSTS.E [R7+0x30008], desc[UR16][R194.64], !P0 ;  /* 0x30008000c2077fae */ /* 0x000fe8000c121850 */
[----:B------:R-:W-:Y:S04]  /*a950*/  LDGSTS.E [R7+0x34008], desc[UR16][R196.64], !P0 ;  /* 0x34008000c4077fae */ /* 0x000fe8000c121850 */
[----:B------:R-:W-:Y:S04]  /*a960*/  LDGSTS.E [R7+0x38008], desc[UR16][R198.64], !P0 ;  /* 0x38008000c6077fae */ /* 0x000fe8000c121850 */
[----:B------:R-:W-:Y:S01]  /*a970*/  LDGSTS.E [R7+0x3c008], desc[UR16][R200.64], !P0 ;  /* 0x3c008000c8077fae */ /* 0x000fe2000c121850 */
[----:B------:R-:W-:-:S02]  /*a980*/  ISETP.GE.U32.AND P0, PT, R5, 0x7fffff6c, PT ;  /* 0x7fffff6c0500780c */ /* 0x000fc40003f06070 */
[----:B------:R-:W-:Y:S01]  /*a990*/  IADD3 R5, R17, -0x76, RZ ;  /* 0xffffff8a11057810 */ /* 0x000fe20007ffe0ff */
[----:B------:R-:W-:Y:S04]  /*a9a0*/  LDGSTS.E [R7+0x3000c], desc[UR16][R202.64], !P5 ;  /* 0x3000c000ca077fae */ /* 0x000fe8000e921850 */
[----:B------:R-:W-:Y:S04]  /*a9b0*/  LDGSTS.E [R7+0x3400c], desc[UR16][R204.64], !P5 ;  /* 0x3400c000cc077fae */ /* 0x000fe8000e921850 */
[----:B------:R-:W-:Y:S04]  /*a9c0*/  LDGSTS.E [R7+0x3800c], desc[UR16][R206.64], !P5 ;  /* 0x3800c000ce077fae */ /* 0x000fe8000e921850 */
[----:B------:R-:W-:Y:S01]  /*a9d0*/  LDGSTS.E [R7+0x3c00c], desc[UR16][R208.64], !P5 ;  /* 0x3c00c000d0077fae */ /* 0x000fe2000e921850 */
[----:B------:R-:W-:Y:S01]  /*a9e0*/  ISETP.GE.U32.AND P5, PT, R5, 0x7fffff6b, PT ;  /* 0x7fffff6b0500780c */ /* 0x000fe20003fa6070 */
[----:B----4-:R-:W-:-:S02]  /*a9f0*/  VIADD R5, R186, 0xffffff89 ;  /* 0xffffff89ba057836 */ /* 0x010fc40000000000 */
[----:B------:R-:W-:Y:S01]  /*aa00*/  LDGSTS.E [R6+0x30000], desc[UR16][R210.64], !P4 ;  /* 0x30000000d2067fae */ /* 0x000fe2000e121850 */
[----:B------:R-:W2:Y:S03]  /*aa10*/  LDC R186, c[0x0][0x230] ;  /* 0x00008c00ffba7b82 */ /* 0x000ea60000000800 */
[----:B------:R-:W-:Y:S04]  /*aa20*/  LDGSTS.E [R6+0x34000], desc[UR16][R212.64], !P4 ;  /* 0x34000000d4067fae */ /* 0x000fe8000e121850 */
[----:B------:R-:W-:Y:S04]  /*aa30*/  LDGSTS.E [R6+0x38000], desc[UR16][R214.64], !P4 ;  /* 0x38000000d6067fae */ /* 0x000fe8000e121850 */
[----:B------:R-:W-:Y:S01]  /*aa40*/  LDGSTS.E [R6+0x3c000], desc[UR16][R216.64], !P4 ;  /* 0x3c000000d8067fae */ /* 0x000fe2000e121850 */
[----:B------:R-:W-:Y:S01]  /*aa50*/  ISETP.GE.U32.AND P4, PT, R5, 0x7fffff6a, PT ;  /* 0x7fffff6a0500780c */ /* 0x000fe20003f86070 */
[----:B-1----:R-:W-:-:S02]  /*aa60*/  VIADD R5, R188, 0xffffff88 ;  /* 0xffffff88bc057836 */ /* 0x002fc40000000000 */
[----:B------:R-:W1:Y:S01]  /*aa70*/  LDC R188, c[0x0][0x230] ;  /* 0x00008c00ffbc7b82 */ /* 0x000e620000000800 */
[----:B------:R-:W-:Y:S04]  /*aa80*/  LDGSTS.E [R6+0x30004], desc[UR16][R218.64], !P3 ;  /* 0x30004000da067fae */ /* 0x000fe8000d921850 */
[----:B------:R-:W-:Y:S04]  /*aa90*/  LDGSTS.E [R6+0x34004], desc[UR16][R220.64], !P3 ;  /* 0x34004000dc067fae */ /* 0x000fe8000d921850 */
[----:B------:R-:W-:Y:S04]  /*aaa0*/  LDGSTS.E [R6+0x38004], desc[UR16][R222.64], !P3 ;  /* 0x38004000de067fae */ /* 0x000fe8000d921850 */
[----:B------:R-:W-:Y:S01]  /*aab0*/  LDGSTS.E [R6+0x3c004], desc[UR16][R224.64], !P3 ;  /* 0x3c004000e0067fae */ /* 0x000fe2000d921850 */
[----:B------:R-:W-:-:S02]  /*aac0*/  ISETP.GE.U32.AND P3, PT, R5, 0x7fffff69, PT ;  /* 0x7fffff690500780c */ /* 0x000fc40003f66070 */
[----:B------:R-:W-:Y:S01]  /*aad0*/  IADD3 R5, R187, -0x79, RZ ;  /* 0xffffff87bb057810 */ /* 0x000fe20007ffe0ff */
[----:B------:R-:W-:Y:S01]  /*aae0*/  LDGSTS.E [R6+0x30008], desc[UR16][R226.64], !P1 ;  /* 0x30008000e2067fae */ /* 0x000fe2000c921850 */
[----:B------:R-:W4:Y:S03]  /*aaf0*/  LDC R187, c[0x0][0x230] ;  /* 0x00008c00ffbb7b82 */ /* 0x000f260000000800 */
[----:B------:R-:W-:Y:S04]  /*ab00*/  LDGSTS.E [R6+0x34008], desc[UR16][R228.64], !P1 ;  /* 0x34008000e4067fae */ /* 0x000fe8000c921850 */
[----:B------:R-:W-:Y:S04]  /*ab10*/  LDGSTS.E [R6+0x38008], desc[UR16][R230.64], !P1 ;  /* 0x38008000e6067fae */ /* 0x000fe8000c921850 */
[----:B------:R-:W-:Y:S01]  /*ab20*/  LDGSTS.E [R6+0x3c008], desc[UR16][R232.64], !P1 ;  /* 0x3c008000e8067fae */ /* 0x000fe2000c921850 */
[----:B------:R-:W-:Y:S01]  /*ab30*/  ISETP.GE.U32.AND P1, PT, R5, 0x7fffff68, PT ;  /* 0x7fffff680500780c */ /* 0x000fe20003f26070 */
[----:B--2---:R-:W-:-:S02]  /*ab40*/  VIADD R5, R186, 0xffffff86 ;  /* 0xffffff86ba057836 */ /* 0x004fc40000000000 */
        /* <DEDUP_REMOVED lines=13> */
[----:B---3--:R-:W-:Y:S01]  /*ac20*/  IADD3 R5, R190, -0x7c, RZ ;  /* 0xffffff84be057810 */ /* 0x008fe20007ffe0ff */
[----:B------:R-:W-:Y:S01]  /*ac30*/  LDGSTS.E [R2+0x30004], desc[UR16][R90.64], !P5 ;  /* 0x300040005a027fae */ /* 0x000fe2000e921850 */
[----:B------:R-:W3:Y:S03]  /*ac40*/  LDC R190, c[0x0][0x230] ;  /* 0x00008c00ffbe7b82 */ /* 0x000ee60000000800 */
[----:B------:R-:W-:Y:S04]  /*ac50*/  LDGSTS.E [R2+0x34004], desc[UR16][R100.64], !P5 ;  /* 0x3400400064027fae */ /* 0x000fe8000e921850 */
[----:B------:R-:W-:Y:S04]  /*ac60*/  LDGSTS.E [R2+0x38004], desc[UR16][R102.64], !P5 ;  /* 0x3800400066027fae */ /* 0x000fe8000e921850 */
[----:B------:R-:W-:Y:S01]  /*ac70*/  LDGSTS.E [R2+0x3c004], desc[UR16][R128.64], !P5 ;  /* 0x3c00400080027fae */ /* 0x000fe2000e921850 */
[----:B------:R-:W-:Y:S01]  /*ac80*/  ISETP.GE.U32.AND P5, PT, R5, 0x7fffff65, PT ;  /* 0x7fffff650500780c */ /* 0x000fe20003fa6070 */
[----:B----4-:R-:W-:-:S02]  /*ac90*/  VIADD R5, R187, 0xffffff83 ;  /* 0xffffff83bb057836 */ /* 0x010fc40000000000 */
[----:B------:R-:W-:Y:S01]  /*aca0*/  LDGSTS.E [R2+0x30008], desc[UR16][R88.64], !P4 ;  /* 0x3000800058027fae */ /* 0x000fe2000e121850 */
[----:B------:R-:W-:Y:S01]  /*acb0*/  IMAD.WIDE R84, R3, 0x4, R84 ;  /* 0x0000000403547825 */ /* 0x000fe200078e0254 */
[----:B------:R-:W4:Y:S02]  /*acc0*/  LDC R187, c[0x0][0x230] ;  /* 0x00008c00ffbb7b82 */ /* 0x000f240000000800 */
[----:B------:R-:W-:Y:S04]  /*acd0*/  LDGSTS.E [R2+0x34008], desc[UR16][R94.64], !P4 ;  /* 0x340080005e027fae */ /* 0x000fe8000e121850 */
[----:B------:R-:W-:Y:S04]  /*ace0*/  LDGSTS.E [R2+0x38008], desc[UR16][R132.64], !P4 ;  /* 0x3800800084027fae */ /* 0x000fe8000e121850 */
[----:B------:R-:W-:Y:S01]  /*acf0*/  LDGSTS.E [R2+0x3c008], desc[UR16][R126.64], !P4 ;  /* 0x3c0080007e027fae */ /* 0x000fe2000e121850 */
[----:B------:R-:W-:Y:S01]  /*ad00*/  ISETP.GE.U32.AND P4, PT, R5, 0x7fffff64, PT ;  /* 0x7fffff640500780c */ /* 0x000fe20003f86070 */
[----:B--2---:R-:W-:-:S02]  /*ad10*/  VIADD R5, R186, 0xffffff82 ;  /* 0xffffff82ba057836 */ /* 0x004fc40000000000 */
[----:B------:R-:W-:Y:S01]  /*ad20*/  LDGSTS.E [R2+0x3000c], desc[UR16][R120.64], !P3 ;  /* 0x3000c00078027fae */ /* 0x000fe2000d921850 */
[----:B------:R-:W-:-:S03]  /*ad30*/  VIADD R186, R189, 0xffffff80 ;  /* 0xffffff80bdba7836 */ /* 0x000fc60000000000 */
[----:B------:R-:W-:Y:S04]  /*ad40*/  LDGSTS.E [R2+0x3400c], desc[UR16][R116.64], !P3 ;  /* 0x3400c00074027fae */ /* 0x000fe8000d921850 */
[----:B------:R-:W-:Y:S04]  /*ad50*/  LDGSTS.E [R2+0x3800c], desc[UR16][R112.64], !P3 ;  /* 0x3800c00070027fae */ /* 0x000fe8000d921850 */
[----:B------:R-:W-:Y:S01]  /*ad60*/  LDGSTS.E [R2+0x3c00c], desc[UR16][R122.64], !P3 ;  /* 0x3c00c0007a027fae */ /* 0x000fe2000d921850 */
[----:B------:R-:W-:-:S03]  /*ad70*/  ISETP.GE.U32.AND P3, PT, R5, 0x7fffff63, PT ;  /* 0x7fffff630500780c */ /* 0x000fc60003f66070 */
[----:B------:R-:W-:Y:S01]  /*ad80*/  LDGSTS.E [R245+0x30000], desc[UR16][R82.64], !P1 ;  /* 0x3000000052f57fae */ /* 0x000fe2000c921850 */
[----:B-1----:R-:W-:-:S03]  /*ad90*/  IADD3 R5, R188, -0x7f, RZ ;  /* 0xffffff81bc057810 */ /* 0x002fc60007ffe0ff */
[----:B------:R-:W-:Y:S04]  /*ada0*/  LDGSTS.E [R245+0x34000], desc[UR16][R134.64], !P1 ;  /* 0x3400000086f57fae */ /* 0x000fe8000c921850 */
        /* <DEDUP_REMOVED lines=8> */
[----:B------:R-:W-:Y:S01]  /*ae30*/  SEL R5, RZ, 0x4, P1 ;  /* 0x00000004ff057807 */ /* 0x000fe20000800000 */
[----:B------:R-:W-:Y:S01]  /*ae40*/  IMAD.WIDE R98, R3, 0x4, R98 ;  /* 0x0000000403627825 */ /* 0x000fe200078e0262 */
[----:B------:R-:W-:-:S03]  /*ae50*/  ISETP.GT.AND P1, PT, R0, 0x9f, PT ;  /* 0x0000009f0000780c */ /* 0x000fc60003f24270 */
[----:B------:R-:W-:Y:S01]  /*ae60*/  IMAD.WIDE R92, R3, 0x4, R92 ;  /* 0x00000004035c7825 */ /* 0x000fe200078e025c */
[----:B------:R-:W-:Y:S01]  /*ae70*/  SEL R5, R5, RZ, P1 ;  /* 0x000000ff05057207 */ /* 0x000fe20000800000 */
[----:B------:R1:W-:Y:S02]  /*ae80*/  STL.64 [R1+0xb78], R14 ;  /* 0x000b780e01007387 */ /* 0x0003e40000100a00 */
[C---:B------:R-:W-:Y:S01]  /*ae90*/  IMAD.WIDE R18, R3.reuse, 0x4, R18 ;  /* 0x0000000403127825 */ /* 0x040fe200078e0212 */
[----:B------:R-:W-:Y:S01]  /*aea0*/  ISETP.GE.U32.AND P1, PT, R186, 0x7fffff61, PT ;  /* 0x7fffff61ba00780c */ /* 0x000fe20003f26070 */
[----:B------:R-:W-:Y:S01]  /*aeb0*/  LDGSTS.E [R245+0x30008], desc[UR16][R84.64], !P0 ;  /* 0x3000800054f57fae */ /* 0x000fe2000c121850 */
[----:B------:R-:W2:Y:S01]  /*aec0*/  LDC R186, c[0x0][0x230] ;  /* 0x00008c00ffba7b82 */ /* 0x000ea20000000800 */
[C---:B------:R-:W-:Y:S02]  /*aed0*/  IMAD.WIDE R20, R3.reuse, 0x4, R20 ;  /* 0x0000000403147825 */ /* 0x040fe400078e0214 */
[----:B------:R3:W-:Y:S02]  /*aee0*/  STL.64 [R1+0xb80], R12 ;  /* 0x000b800c01007387 */ /* 0x0007e40000100a00 */
[----:B------:R-:W-:-:S02]  /*aef0*/  IMAD.WIDE R22, R3, 0x4, R22 ;  /* 0x0000000403167825 */ /* 0x000fc400078e0216 */
[----:B------:R-:W-:Y:S02]  /*af00*/  LDGSTS.E [R245+0x34008], desc[UR16][R98.64], !P0 ;  /* 0x3400800062f57fae */ /* 0x000fe4000c121850 */
[C---:B-1----:R-:W-:Y:S02]  /*af10*/  IMAD.WIDE R14, R3.reuse, 0x4, R24 ;  /* 0x00000004030e7825 */ /* 0x042fe400078e0218 */
[----:B------:R-:W-:Y:S02]  /*af20*/  LDGSTS.E [R245+0x38008], desc[UR16][R92.64], !P0 ;  /* 0x380080005cf57fae */ /* 0x000fe4000c121850 */
[C---:B---3--:R-:W-:Y:S02]  /*af30*/  IMAD.WIDE R12, R3.reuse, 0x4, R26 ;  /* 0x00000004030c7825 */ /* 0x048fe400078e021a */
[----:B------:R-:W-:Y:S02]  /*af40*/  LDGSTS.E [R245+0x3c008], desc[UR16][R18.64], !P0 ;  /* 0x3c00800012f57fae */ /* 0x000fe4000c121850 */
[----:B------:R-:W-:-:S02]  /*af50*/  IMAD.WIDE R28, R3, 0x4, R28 ;  /* 0x00000004031c7825 */ /* 0x000fc400078e021c */
[----:B------:R1:W-:Y:S04]  /*af60*/  STL.64 [R1+0x1e8], R20 ;  /* 0x0001e81401007387 */ /* 0x0003e80000100a00 */
[----:B------:R1:W-:Y:S04]  /*af70*/  LDGSTS.E [R245+0x3000c], desc[UR16][R20.64], !P5 ;  /* 0x3000c00014f57fae */ /* 0x0003e8000e921850 */
[----:B------:R3:W-:Y:S04]  /*af80*/  STL.64 [R1+0x240], R22 ;  /* 0x0002401601007387 */ /* 0x0007e80000100a00 */
[----:B------:R3:W-:Y:S04]  /*af90*/  LDGSTS.E [R245+0x3400c], desc[UR16][R22.64], !P5 ;  /* 0x3400c00016f57fae */ /* 0x0007e8000e921850 */
[----:B------:R4:W-:Y:S01]  /*afa0*/  STL.64 [R1+0x238], R14 ;  /* 0x0002380e01007387 */ /* 0x0009e20000100a00 */
[----:B-1----:R-:W1:Y:S03]  /*afb0*/  LDC R21, c[0x0][0x230] ;  /* 0x00008c00ff157b82 */ /* 0x002e660000000800 */
[----:B------:R4:W-:Y:S01]  /*afc0*/  LDGSTS.E [R245+0x3800c], desc[UR16][R14.64], !P5 ;  /* 0x3800c0000ef57fae */ /* 0x0009e2000e921850 */
[----:B---3--:R-:W-:-:S03]  /*afd0*/  IMAD.WIDE R22, R3, 0x4, R30 ;  /* 0x0000000403167825 */ /* 0x008fc600078e021e */
[----:B------:R3:W-:Y:S01]  /*afe0*/  STL.64 [R1+0x230], R12 ;  /* 0x0002300c01007387 */ /* 0x0007e20000100a00 */
[----:B------:R-:W-:Y:S01]  /*aff0*/  ISETP.NE.U32.AND P0, PT, R5, RZ, PT ;  /* 0x000000ff0500720c */ /* 0x000fe20003f05070 */
[----:B------:R-:W1:Y:S02]  /*b000*/  LDC R20, c[0x0][0x230] ;  /* 0x00008c00ff147b82 */ /* 0x000e640000000800 */
[----:B------:R3:W-:Y:S01]  /*b010*/  LDGSTS.E [R245+0x3c00c], desc[UR16][R12.64], !P5 ;  /* 0x3c00c0000cf57fae */ /* 0x0007e2000e921850 */
[----:B----4-:R-:W-:-:S03]  /*b020*/  IMAD.WIDE R14, R3, 0x4, R32 ;  /* 0x00000004030e7825 */ /* 0x010fc600078e0220 */
[----:B------:R-:W-:Y:S01]  /*b030*/  LDGSTS.E [R244+0x30000], desc[UR16][R28.64], !P4 ;  /* 0x300000001cf47fae */ /* 0x000fe2000e121850 */
[----:B------:R-:W-:-:S03]  /*b040*/  IMAD.WIDE R36, R3, 0x4, R36 ;  /* 0x0000000403247825 */ /* 0x000fc600078e0224 */
[----:B------:R4:W-:Y:S01]  /*b050*/  STL.64 [R1+0x220], R22 ;  /* 0x0002201601007387 */ /* 0x0009e20000100a00 */
[----:B---3--:R-:W-:-:S03]  /*b060*/  IMAD.WIDE R12, R3, 0x4, R34 ;  /* 0x00000004030c7825 */ /* 0x008fc600078e0222 */
[----:B------:R4:W-:Y:S01]  /*b070*/  LDGSTS.E [R244+0x34000], desc[UR16][R22.64], !P4 ;  /* 0x3400000016f47fae */ /* 0x0009e2000e121850 */
[----:B------:R-:W-:-:S03]  /*b080*/  IMAD.WIDE R34, R3, 0x4, R38 ;  /* 0x0000000403227825 */ /* 0x000fc600078e0226 */
[----:B------:R3:W-:Y:S04]  /*b090*/  STL.64 [R1+0x218], R14 ;  /* 0x0002180e01007387 */ /* 0x0007e80000100a00 */
[----:B------:R3:W-:Y:S01]  /*b0a0*/  LDGSTS.E [R244+0x38000], desc[UR16][R14.64], !P4 ;  /* 0x380000000ef47fae */ /* 0x0007e2000e121850 */
[----:B------:R-:W-:-:S03]  /*b0b0*/  VIADD R5, R190, 0xffffff7f ;  /* 0xffffff7fbe057836 */ /* 0x000fc60000000000 */
[----:B------:R2:W-:Y:S01]  /*b0c0*/  STL.64 [R1+0x210], R12 ;  /* 0x0002100c01007387 */ /* 0x0005e20000100a00 */
[----:B----4-:R-:W4:Y:S03]  /*b0d0*/  LDC R22, c[0x0][0x230] ;  /* 0x00008c00ff167b82 */ /* 0x010f260000000800 */
[----:B------:R2:W-:Y:S01]  /*b0e0*/  LDGSTS.E [R244+0x3c000], desc[UR16][R12.64], !P4 ;  /* 0x3c0000000cf47fae */ /* 0x0005e2000e121850 */
[----:B---3--:R-:W-:-:S03]  /*b0f0*/  IMAD.WIDE R14, R3, 0x4, R40 ;  /* 0x00000004030e7825 */ /* 0x008fc600078e0228 */
[----:B------:R-:W-:Y:S01]  /*b100*/  LDGSTS.E [R244+0x30004], desc[UR16][R36.64], !P3 ;  /* 0x3000400024f47fae */ /* 0x000fe2000d921850 */
[----:B------:R-:W-:Y:S01]  /*b110*/  ISETP.GE.U32.AND P5, PT, R5, 0x7fffff60, PT ;  /* 0x7fffff600500780c */ /* 0x000fe20003fa6070 */
[C---:B------:R-:W-:Y:S02]  /*b120*/  IMAD.WIDE R44, R3.reuse, 0x4, R44 ;  /* 0x00000004032c7825 */ /* 0x040fe400078e022c */
[----:B------:R-:W-:Y:S02]  /*b130*/  LDGSTS.E [R244+0x34004], desc[UR16][R34.64], !P3 ;  /* 0x3400400022f47fae */ /* 0x000fe4000d921850 */
[----:B--2---:R-:W-:Y:S02]  /*b140*/  IMAD.WIDE R12, R3, 0x4, R42 ;  /* 0x00000004030c7825 */ /* 0x004fe400078e022a */
[----:B------:R2:W-:Y:S01]  /*b150*/  STL.64 [R1+0x208], R14 ;  /* 0x0002080e01007387 */ /* 0x0005e20000100a00 */
[----:B------:R-:W-:-:S03]  /*b160*/  IADD3 R5, R187, -0x82, RZ ;  /* 0xffffff7ebb057810 */ /* 0x000fc60007ffe0ff */
[----:B------:R2:W-:Y:S04]  /*b170*/  LDGSTS.E [R244+0x38004], desc[UR16][R14.64], !P3 ;  /* 0x380040000ef47fae */ /* 0x0005e8000d921850 */
[----:B------:R3:W-:Y:S04]  /*b180*/  STL.64 [R1+0x200], R12 ;  /* 0x0002000c01007387 */ /* 0x0007e80000100a00 */
[----:B------:R3:W-:Y:S01]  /*b190*/  LDGSTS.E [R244+0x3c004], desc[UR16][R12.64], !P3 ;  /* 0x3c0040000cf47fae */ /* 0x0007e2000d921850 */
[----:B--2---:R-:W-:-:S03]  /*b1a0*/  IMAD.WIDE R14, R3, 0x4, R46 ;  /* 0x00000004030e7825 */ /* 0x004fc600078e022e */
[----:B------:R-:W-:Y:S01]  /*b1b0*/  LDGSTS.E [R244+0x30008], desc[UR16][R44.64], !P2 ;  /* 0x300080002cf47fae */ /* 0x000fe2000d121850 */
[----:B------:R-:W-:-:S04]  /*b1c0*/  IMAD.WIDE R46, R3, 0x4, R50 ;  /* 0x00000004032e7825 */ /* 0x000fc800078e0232 */
[----:B---3--:R-:W-:Y:S01]  /*b1d0*/  IMAD.WIDE R12, R3, 0x4, R48 ;  /* 0x00000004030c7825 */ /* 0x008fe200078e0230 */
[----:B------:R-:W-:Y:S01]  /*b1e0*/  ISETP.GE.U32.AND P4, PT, R5, 0x7fffff5f, PT ;  /* 0x7fffff5f0500780c */ /* 0x000fe20003f86070 */
[----:B------:R-:W-:Y:S01]  /*b1f0*/  STL.64 [R1+0x1f8], R14 ;  /* 0x0001f80e01007387 */ /* 0x000fe20000100a00 */
[----:B------:R-:W2:Y:S01]  /*b200*/  LDC R48, c[0x0][0x230] ;  /* 0x00008c00ff307b82 */ /* 0x000ea20000000800 */
[C---:B------:R-:W-:Y:S02]  /*b210*/  IMAD.WIDE R50, R8.reuse, 0x4, R62 ;  /* 0x0000000408327825 */ /* 0x040fe400078e023e */
[----:B------:R-:W-:Y:S02]  /*b220*/  LDGSTS.E [R244+0x34008], desc[UR16][R14.64], !P2 ;  /* 0x340080000ef47fae */ /* 0x000fe4000d121850 */
[C---:B------:R-:W-:Y:S02]  /*b230*/  IMAD.WIDE R32, R8.reuse, 0x4, R66 ;  /* 0x0000000408207825 */ /* 0x040fe400078e0242 */
[----:B------:R3:W-:Y:S01]  /*b240*/  STL.64 [R1+0x1f0], R12 ;  /* 0x0001f00c01007387 */ /* 0x0007e20000100a00 */
[----:B------:R-:W2:Y:S01]  /*b250*/  LDC R49, c[0x0][0x230] ;  /* 0x00008c00ff317b82 */ /* 0x000ea20000000800 */
[----:B------:R-:W-:-:S02]  /*b260*/  IMAD.WIDE R30, R8, 0x4, R70 ;  /* 0x00000004081e7825 */ /* 0x000fc400078e0246 */
[----:B------:R3:W-:Y:S02]  /*b270*/  LDGSTS.E [R244+0x38008], desc[UR16][R12.64], !P2 ;  /* 0x380080000cf47fae */ /* 0x0007e4000d121850 */
[----:B------:R-:W-:Y:S02]  /*b280*/  VIADD R5, R186, 0xffffff7d ;  /* 0xffffff7dba057836 */ /* 0x000fe40000000000 */
[C---:B------:R-:W-:Y:S01]  /*b290*/  IMAD.WIDE R26, R8.reuse, 0x4, R74 ;  /* 0x00000004081a7825 */ /* 0x040fe200078e024a */
[----:B------:R-:W-:Y:S02]  /*b2a0*/  STL.64 [R1+0x288], R50 ;  /* 0x0002883201007387 */ /* 0x000fe40000100a00 */
[----:B------:R-:W-:Y:S02]  /*b2b0*/  ISETP.GE.U32.AND P3, PT, R5, 0x7fffff5e, PT ;  /* 0x7fffff5e0500780c */ /* 0x000fe40003f66070 */
[----:B------:R-:W-:Y:S01]  /*b2c0*/  STL.64 [R1+0x280], R32 ;  /* 0x0002802001007387 */ /* 0x000fe20000100a00 */
[----:B---3--:R-:W-:-:S03]  /*b2d0*/  IMAD.WIDE R12, R8, 0x4, R78 ;  /* 0x00000004080c7825 */ /* 0x008fc600078e024e */
[----:B------:R-:W-:Y:S01]  /*b2e0*/  STL.64 [R1+0x278], R30 ;  /* 0x0002781e01007387 */ /* 0x000fe20000100a00 */
[----:B-1----:R-:W-:-:S03]  /*b2f0*/  VIADD R5, R21, 0xffffff7c ;  /* 0xffffff7c15057836 */ /* 0x002fc60000000000 */
[----:B------:R-:W-:Y:S01]  /*b300*/  STL.64 [R1+0x270], R26 ;  /* 0x0002701a01007387 */ /* 0x000fe20000100a00 */
[----:B------:R-:W-:-:S03]  /*b310*/  IMAD.WIDE R52, R3, 0x4, R52 ;  /* 0x0000000403347825 */ /* 0x000fc600078e0234 */
[----:B------:R1:W-:Y:S01]  /*b320*/  STL.64 [R1+0x268], R12 ;  /* 0x0002680c01007387 */ /* 0x0003e20000100a00 */
[----:B------:R-:W-:-:S03]  /*b330*/  IMAD.WIDE R38, R3, 0x4, R54 ;  /* 0x0000000403267825 */ /* 0x000fc600078e0236 */
[----:B------:R-:W-:Y:S01]  /*b340*/  LDGSTS.E [R244+0x3c008], desc[UR16][R46.64], !P2 ;  /* 0x3c0080002ef47fae */ /* 0x000fe2000d121850 */
[----:B------:R-:W-:Y:S01]  /*b350*/  IMAD.WIDE R40, R3, 0x4, R56 ;  /* 0x0000000403287825 */ /* 0x000fe200078e0238 */
[----:B------:R-:W-:-:S03]  /*b360*/  ISETP.GE.U32.AND P2, PT, R5, 0x7fffff5d, PT ;  /* 0x7fffff5d0500780c */ /* 0x000fc60003f46070 */
[----:B------:R-:W-:-:S04]  /*b370*/  IMAD.WIDE R42, R3, 0x4, R58 ;  /* 0x00000004032a7825 */ /* 0x000fc800078e023a */
[----:B-1----:R-:W-:Y:S01]  /*b380*/  IMAD.WIDE R12, R8, 0x4, R136 ;  /* 0x00000004080c7825 */ /* 0x002fe200078e0288 */
[----:B------:R-:W-:Y:S01]  /*b390*/  IADD3 R5, R20, -0x85, RZ ;  /* 0xffffff7b14057810 */ /* 0x000fe20007ffe0ff */
[----:B------:R-:W-:Y:S01]  /*b3a0*/  LDGSTS.E [R244+0x3000c], desc[UR16][R52.64], !P1 ;  /* 0x3000c00034f47fae */ /* 0x000fe2000c921850 */
[----:B------:R-:W1:Y:S01]  /*b3b0*/  LDC R20, c[0x0][0x230] ;  /* 0x00008c00ff147b82 */ /* 0x000e620000000800 */
[C---:B------:R-:W-:Y:S02]  /*b3c0*/  IMAD.WIDE R14, R8.reuse, 0x4, R140 ;  /* 0x00000004080e7825 */ /* 0x040fe400078e028c */
[----:B------:R3:W-:Y:S04]  /*b3d0*/  STL.64 [R1+0x260], R12 ;  /* 0x0002600c01007387 */ /* 0x0007e80000100a00 */
[----:B------:R-:W-:Y:S04]  /*b3e0*/  LDGSTS.E [R244+0x3400c], desc[UR16][R38.64], !P1 ;  /* 0x3400c00026f47fae */ /* 0x000fe8000c921850 */
[----:B------:R-:W-:Y:S01]  /*b3f0*/  LDGSTS.E [R244+0x3800c], desc[UR16][R40.64], !P1 ;  /* 0x3800c00028f47fae */ /* 0x000fe2000c921850 */
[----:B---3--:R-:W-:-:S03]  /*b400*/  IMAD.WIDE R12, R8, 0x4, R144 ;  /* 0x00000004080c7825 */ /* 0x008fc600078e0290 */
[----:B------:R-:W-:Y:S01]  /*b410*/  LDGSTS.E [R244+0x3c00c], desc[UR16][R42.64], !P1 ;  /* 0x3c00c0002af47fae */ /* 0x000fe2000c921850 */
[----:B------:R-:W-:Y:S01]  /*b420*/  ISETP.GE.U32.AND P1, PT, R5, 0x7fffff5c, PT ;  /* 0x7fffff5c0500780c */ /* 0x000fe20003f26070 */
[----:B----4-:R-:W-:Y:S02]  /*b430*/  VIADD R5, R22, 0xffffff7a ;  /* 0xffffff7a16057836 */ /* 0x010fe40000000000 */
[----:B------:R-:W-:Y:S01]  /*b440*/  STL.64 [R1+0x258], R14 ;  /* 0x0002580e01007387 */ /* 0x000fe20000100a00 */
[----:B------:R-:W-:-:S03]  /*b450*/  IMAD.WIDE R22, R8, 0x4, R148 ;  /* 0x0000000408167825 */ /* 0x000fc600078e0294 */
[----:B------:R3:W-:Y:S01]  /*b460*/  STL.64 [R1+0x250], R12 ;  /* 0x0002500c01007387 */ /* 0x0007e20000100a00 */
[----:B------:R-:W-:-:S03]  /*b470*/  IMAD.WIDE R148, R8, 0x4, R164 ;  /* 0x0000000408947825 */ /* 0x000fc600078e02a4 */
[----:B------:R-:W-:Y:S01]  /*b480*/  STL.64 [R1+0x248], R22 ;  /* 0x0002481601007387 */ /* 0x000fe20000100a00 */
[----:B------:R-:W-:-:S03]  /*b490*/  IMAD.WIDE R140, R8, 0x4, R168 ;  /* 0x00000004088c7825 */ /* 0x000fc600078e02a8 */
[----:B------:R-:W0:Y:S01]  /*b4a0*/  LDGDEPBAR ;  /* 0x00000000000079af */ /* 0x000e220000000000 */
[----:B---3--:R-:W-:-:S05]  /*b4b0*/  IMAD.WIDE R12, R8, 0x4, R152 ;  /* 0x00000004080c7825 */ /* 0x008fca00078e0298 */
[----:B------:R3:W-:Y:S01]  /*b4c0*/  STL.64 [R1+0x228], R12 ;  /* 0x0002280c01007387 */ /* 0x0007e20000100a00 */
[----:B------:R-:W-:-:S03]  /*b4d0*/  IMAD.WIDE R136, R8, 0x4, R172 ;  /* 0x0000000408887825 */ /* 0x000fc600078e02ac */
[----:B------:R-:W4:Y:S01]  /*b4e0*/  LDL.LU.64 R164, [R1+0x248] ;  /* 0x0002480001a47983 */ /* 0x000f220000300a00 */
[----:B------:R-:W-:-:S03]  /*b4f0*/  IMAD.WIDE R24, R8, 0x4, R176 ;  /* 0x0000000408187825 */ /* 0x000fc600078e02b0 */
[----:B------:R-:W2:Y:S04]  /*b500*/  LDL.LU.64 R168, [R1+0x250] ;  /* 0x0002500001a87983 */ /* 0x000ea80000300a00 */
[----:B------:R-:W3:Y:S04]  /*b510*/  LDL.LU.64 R172, [R1+0x260] ;  /* 0x0002600001ac7983 */ /* 0x000ee80000300a00 */
[----:B------:R-:W4:Y:S01]  /*b520*/  LDL.LU.64 R176, [R1+0x268] ;  /* 0x0002680001b07983 */ /* 0x000f220000300a00 */
[----:B------:R-:W-:-:S04]  /*b530*/  IMAD.WIDE R60, R8, 0x4, R60 ;  /* 0x00000004083c7825 */ /* 0x000fc800078e023c */
[C---:B------:R-:W-:Y:S01]  /*b540*/  IMAD.WIDE R64, R8.reuse, 0x4, R64 ;  /* 0x0000000408407825 */ /* 0x040fe200078e0240 */
[----:B------:R-:W-:Y:S03]  /*b550*/  LDGSTS.E [R243+0x7c000], desc[UR16][R60.64], P6 ;  /* 0x7c0000003cf37fae */ /* 0x000fe6000b121850 */
        /* <DEDUP_REMOVED lines=26> */
[----:B------:R-:W-:Y:S01]  /*b700*/  IMAD.WIDE R174, R8, 0x4, R174 ;  /* 0x0000000408ae7825 */ /* 0x000fe200078e02ae */
[----:B------:R-:W-:Y:S04]  /*b710*/  LDGSTS.E [R243+0x7f800], desc[UR16][R170.64], P6 ;  /* 0x7f800000aaf37fae */ /* 0x000fe8000b121850 */
[----:B------:R-:W-:Y:S04]  /*b720*/  LDGSTS.E [R243+0x7fc00], desc[UR16][R174.64], P6 ;  /* 0x7fc00000aef37fae */ /* 0x000fe8000b121850 */
[----:B------:R-:W-:Y:S04]  /*b730*/  LDGSTS.E [R16+0x7c200], desc[UR16][R50.64], P6 ;  /* 0x7c20000032107fae */ /* 0x000fe8000b121850 */
[----:B------:R1:W-:Y:S04]  /*b740*/  LDGSTS.E [R16+0x7c600], desc[UR16][R32.64], P6 ;  /* 0x7c60000020107fae */ /* 0x0003e8000b121850 */
[----:B------:R2:W-:Y:S04]  /*b750*/  LDGSTS.E [R16+0x7ca00], desc[UR16][R30.64], P6 ;  /* 0x7ca000001e107fae */ /* 0x0005e8000b121850 */
[----:B------:R2:W-:Y:S01]  /*b760*/  LDGSTS.E [R16+0x7ce00], desc[UR16][R26.64], P6 ;  /* 0x7ce000001a107fae */ /* 0x0005e2000b121850 */
[C---:B------:R-:W-:Y:S01]  /*b770*/  IMAD.WIDE R186, R3.reuse, 0x4, R248 ;  /* 0x0000000403ba7825 */ /* 0x040fe200078e02f8 */
[----:B-1----:R-:W1:Y:S02]  /*b780*/  LDC R32, c[0x0][0x230] ;  /* 0x00008c00ff207b82 */ /* 0x002e640000000800 */
[----:B------:R-:W2:Y:S01]  /*b790*/  LDL.LU.64 R26, [R1] ;  /* 0x00000000011a7983 */ /* 0x000ea20000300a00 */
[----:B------:R-:W-:-:S05]  /*b7a0*/  IMAD.WIDE R188, R3, 0x4, R246 ;  /* 0x0000000403bc7825 */ /* 0x000fca00078e02f6 */
[----:B------:R-:W1:Y:S01]  /*b7b0*/  LDC R33, c[0x0][0x230] ;  /* 0x00008c00ff217b82 */ /* 0x000e620000000800 */
[----:B------:R-:W2:Y:S04]  /*b7c0*/  LDL.LU.64 R54, [R1+0x8] ;  /* 0x0000080001367983 */ /* 0x000ea80000300a00 */
[----:B------:R-:W2:Y:S04]  /*b7d0*/  LDL.LU.64 R50, [R1+0x10] ;  /* 0x0000100001327983 */ /* 0x000ea80000300a00 */
[----:B------:R-:W2:Y:S04]  /*b7e0*/  LDL.LU.64 R192, [R1+0x18] ;  /* 0x0000180001c07983 */ /* 0x000ea80000300a00 */
[----:B------:R-:W2:Y:S04]  /*b7f0*/  LDL.LU.64 R190, [R1+0x20] ;  /* 0x0000200001be7983 */ /* 0x000ea80000300a00 */
[----:B----4-:R-:W-:Y:S04]  /*b800*/  LDGSTS.E [R16+0x7d200], desc[UR16][R176.64], P6 ;  /* 0x7d200000b0107fae */ /* 0x010fe8000b121850 */
[----:B---3--:R-:W-:Y:S04]  /*b810*/  LDGSTS.E [R16+0x7d600], desc[UR16][R172.64], P6 ;  /* 0x7d600000ac107fae */ /* 0x008fe8000b121850 */
[----:B------:R3:W-:Y:S04]  /*b820*/  LDGSTS.E [R16+0x7da00], desc[UR16][R14.64], P6 ;  /* 0x7da000000e107fae */ /* 0x0007e8000b121850 */
[----:B--2---:R-:W-:Y:S04]  /*b830*/  LDGSTS.E [R16+0x7de00], desc[UR16][R168.64], P6 ;  /* 0x7de00000a8107fae */ /* 0x004fe8000b121850 */
[----:B------:R-:W-:Y:S04]  /*b840*/  LDGSTS.E [R16+0x7e200], desc[UR16][R164.64], P6 ;  /* 0x7e200000a4107fae */ /* 0x000fe8000b121850 */
[----:B------:R2:W-:Y:S04]  /*b850*/  LDGSTS.E [R16+0x7e600], desc[UR16][R12.64], P6 ;  /* 0x7e6000000c107fae */ /* 0x0005e8000b121850 */
[----:B------:R-:W4:Y:S04]  /*b860*/  LDL.LU.64 R12, [R1+0x28] ;  /* 0x00002800010c7983 */ /* 0x000f280000300a00 */
[----:B------:R-:W3:Y:S04]  /*b870*/  LDL.LU.64 R14, [R1+0x30] ;  /* 0x00003000010e7983 */ /* 0x000ee80000300a00 */
[----:B------:R-:W2:Y:S04]  /*b880*/  LDL.LU.64 R62, [R1+0x40] ;  /* 0x00004000013e7983 */ /* 0x000ea80000300a00 */
[----:B------:R-:W2:Y:S04]  /*b890*/  LDL.LU.64 R58, [R1+0x50] ;  /* 0x00005000013a7983 */ /* 0x000ea80000300a00 */
[----:B------:R-:W2:Y:S04]  /*b8a0*/  LDL.LU.64 R74, [R1+0x60] ;  /* 0x00006000014a7983 */ /* 0x000ea80000300a00 */
[----:B------:R-:W2:Y:S01]  /*b8b0*/  LDL.LU.64 R56, [R1+0x70] ;  /* 0x0000700001387983 */ /* 0x000ea20000300a00 */
[----:B------:R-:W-:-:S03]  /*b8c0*/  IMAD.WIDE R248, R3, 0x4, R54 ;  /* 0x0000000403f87825 */ /* 0x000fc600078e0236 */
[----:B------:R-:W2:Y:S01]  /*b8d0*/  LDL.LU.64 R54, [R1+0x1e0] ;  /* 0x0001e00001367983 */ /* 0x000ea20000300a00 */
[----:B------:R-:W-:-:S03]  /*b8e0*/  IMAD.WIDE R246, R3, 0x4, R50 ;  /* 0x0000000403f67825 */ /* 0x000fc600078e0232 */
[----:B------:R-:W2:Y:S01]  /*b8f0*/  LDL.LU.64 R50, [R1+0x1d0] ;  /* 0x0001d00001327983 */ /* 0x000ea20000300a00 */
[----:B----4-:R-:W-:-:S04]  /*b900*/  IMAD.WIDE R70, R3, 0x4, R12 ;  /* 0x0000000403467825 */ /* 0x010fc800078e020c */
[----:B---3--:R-:W-:Y:S02]  /*b910*/  IMAD.WIDE R66, R3, 0x4, R14 ;  /* 0x0000000403427825 */ /* 0x008fe400078e020e */
[----:B------:R-:W3:Y:S04]  /*b920*/  LDL.LU.64 R14, [R1+0x1c0] ;  /* 0x0001c000010e7983 */ /* 0x000ee80000300a00 */
[----:B------:R-:W4:Y:S01]  /*b930*/  LDL.LU.64 R12, [R1+0x1b8] ;  /* 0x0001b800010c7983 */ /* 0x000f220000300a00 */
[----:B------:R-:W-:-:S04]  /*b940*/  IMAD.WIDE R144, R8, 0x4, R156 ;  /* 0x0000000408907825 */ /* 0x000fc800078e029c */
[----:B------:R-:W-:Y:S01]  /*b950*/  IMAD.WIDE R152, R8, 0x4, R160 ;  /* 0x0000000408987825 */ /* 0x000fe200078e02a0 */
        /* <DEDUP_REMOVED lines=9> */
[C---:B------:R-:W-:Y:S01]  /*b9f0*/  IMAD.WIDE R20, R3.reuse, 0x4, R178 ;  /* 0x0000000403147825 */ /* 0x040fe200078e02b2 */
[----:B------:R-:W-:Y:S03]  /*ba00*/  BAR.SYNC.DEFER_BLOCKING 0x0 ;  /* 0x0000000000007b1d */ /* 0x000fe60000010000 */
[----:B------:R-:W-:-:S04]  /*ba10*/  IMAD.WIDE R22, R3, 0x4, R180 ;  /* 0x0000000403167825 */ /* 0x000fc800078e02b4 */
[----:B------:R-:W-:-:S04]  /*ba20*/  IMAD.WIDE R30, R3, 0x4, R250 ;  /* 0x00000004031e7825 */ /* 0x000fc800078e02fa */
[----:B------:R-:W-:-:S04]  /*ba30*/  IMAD.WIDE R26, R3, 0x4, R26 ;  /* 0x00000004031a7825 */ /* 0x000fc800078e021a */
[----:B------:R-:W-:-:S04]  /*ba40*/  IMAD.WIDE R192, R3, 0x4, R192 ;  /* 0x0000000403c07825 */ /* 0x000fc800078e02c0 */
[C---:B------:R-:W-:Y:S01]  /*ba50*/  IMAD.WIDE R190, R3.reuse, 0x4, R190 ;  /* 0x0000000403be7825 */ /* 0x040fe200078e02be */
[----:B------:R-:W-:Y:S01]  /*ba60*/  @!PT LDS RZ, [RZ] ;  /* 0x00000000fffff984 */ /* 0x000fe20000000800 */
[----:B------:R-:W-:Y:S01]  /*ba70*/  @!PT LDS RZ, [RZ] ;  /* 0x00000000fffff984 */ /* 0x000fe20000000800 */
[----:B------:R-:W-:Y:S01]  /*ba80*/  @!PT LDS RZ, [RZ] ;  /* 0x00000000fffff984 */ /* 0x000fe20000000800 */
[----:B------:R-:W-:Y:S04]  /*ba90*/  LDGSTS.E [R242+0x40000], desc[UR16][R20.64], !P5 ;  /* 0x4000000014f27fae */ /* 0x000fe8000e921850 */
[----:B------:R-:W-:Y:S04]  /*baa0*/  LDGSTS.E [R242+0x44000], desc[UR16][R22.64], !P5 ;  /* 0x4400000016f27fae */ /* 0x000fe8000e921850 */
[----:B------:R-:W-:Y:S04]  /*bab0*/  LDGSTS.E [R242+0x48000], desc[UR16][R188.64], !P5 ;  /* 0x48000000bcf27fae */ /* 0x000fe8000e921850 */
[----:B------:R-:W-:Y:S04]  /*bac0*/  LDGSTS.E [R242+0x4c000], desc[UR16][R186.64], !P5 ;  /* 0x4c000000baf27fae */ /* 0x000fe8000e921850 */
[----:B------:R-:W-:Y:S04]  /*bad0*/  LDGSTS.E [R242+0x40004], desc[UR16][R30.64], !P4 ;  /* 0x400040001ef27fae */ /* 0x000fe8000e121850 */
[----:B------:R-:W-:Y:S01]  /*bae0*/  LDGSTS.E [R242+0x44004], desc[UR16][R26.64], !P4 ;  /* 0x440040001af27fae */ /* 0x000fe2000e121850 */
[----:B--2---:R-:W-:-:S03]  /*baf0*/  IMAD.WIDE R250, R3, 0x4, R62 ;  /* 0x0000000403fa7825 */ /* 0x004fc600078e023e */
[----:B------:R-:W-:Y:S01]  /*bb00*/  LDGSTS.E [R242+0x48004], desc[UR16][R248.64], !P4 ;  /* 0x48004000f8f27fae */ /* 0x000fe2000e121850 */
[----:B------:R-:W-:-:S03]  /*bb10*/  IMAD.WIDE R78, R3, 0x4, R58 ;  /* 0x00000004034e7825 */ /* 0x000fc600078e023a */
[----:B------:R-:W-:Y:S01]  /*bb20*/  LDGSTS.E [R242+0x4c004], desc[UR16][R246.64], !P4 ;  /* 0x4c004000f6f27fae */ /* 0x000fe2000e121850 */
[----:B------:R-:W-:-:S03]  /*bb30*/  IMAD.WIDE R74, R3, 0x4, R74 ;  /* 0x00000004034a7825 */ /* 0x000fc600078e024a */
[----:B------:R-:W-:Y:S01]  /*bb40*/  LDGSTS.E [R242+0x40008], desc[UR16][R192.64], !P3 ;  /* 0x40008000c0f27fae */ /* 0x000fe2000d921850 */
[----:B------:R-:W-:-:S03]  /*bb50*/  IMAD.WIDE R56, R3, 0x4, R56 ;  /* 0x0000000403387825 */ /* 0x000fc600078e0238 */
[----:B------:R2:W-:Y:S04]  /*bb60*/  STL.64 [R1+0x8], R70 ;  /* 0x0000084601007387 */ /* 0x0005e80000100a00 */
[----:B------:R-:W-:Y:S04]  /*bb70*/  LDGSTS.E [R242+0x44008], desc[UR16][R190.64], !P3 ;  /* 0x44008000bef27fae */ /* 0x000fe8000d921850 */
[----:B------:R1:W-:Y:S04]  /*bb80*/  STL.64 [R1], R66 ;  /* 0x0000004201007387 */ /* 0x0003e80000100a00 */
[----:B------:R4:W-:Y:S04]  /*bb90*/  LDGSTS.E [R242+0x48008], desc[UR16][R70.64], !P3 ;  /* 0x4800800046f27fae */ /* 0x0009e8000d921850 */
[----:B------:R4:W-:Y:S01]  /*bba0*/  LDGSTS.E [R242+0x4c008], desc[UR16][R66.64], !P3 ;  /* 0x4c00800042f27fae */ /* 0x0009e2000d921850 */
[----:B------:R-:W-:-:S03]  /*bbb0*/  IMAD.WIDE R156, R3, 0x4, R54 ;  /* 0x00000004039c7825 */ /* 0x000fc600078e0236 */
[----:B------:R-:W-:Y:S04]  /*bbc0*/  LDGSTS.E [R242+0x4000c], desc[UR16][R250.64], !P2 ;  /* 0x4000c000faf27fae */ /* 0x000fe8000d121850 */
[----:B--2---:R-:W2:Y:S04]  /*bbd0*/  LDL.LU.64 R70, [R1+0x1a8] ;  /* 0x0001a80001467983 */ /* 0x004ea80000300a00 */
[----:B-1----:R-:W2:Y:S04]  /*bbe0*/  LDL.LU.64 R66, [R1+0x198] ;  /* 0x0001980001427983 */ /* 0x002ea80000300a00 */
[----:B------:R-:W2:Y:S01]  /*bbf0*/  LDL.LU.64 R62, [R1+0x188] ;  /* 0x00018800013e7983 */ /* 0x000ea20000300a00 */
[----:B------:R-:W-:-:S03]  /*bc00*/  IMAD.WIDE R50, R3, 0x4, R50 ;  /* 0x0000000403327825 */ /* 0x000fc600078e0232 */
[----:B------:R-:W-:Y:S04]  /*bc10*/  STL.64 [R1+0x10], R78 ;  /* 0x0000104e01007387 */ /* 0x000fe80000100a00 */
[----:B------:R-:W2:Y:S04]  /*bc20*/  LDL.LU.64 R58, [R1+0x180] ;  /* 0x00018000013a7983 */ /* 0x000ea80000300a00 */
[----:B------:R-:W-:Y:S04]  /*bc30*/  LDGSTS.E [R242+0x4400c], desc[UR16][R78.64], !P2 ;  /* 0x4400c0004ef27fae */ /* 0x000fe8000d121850 */
[----:B------:R-:W-:Y:S04]  /*bc40*/  STL.64 [R1+0x18], R74 ;  /* 0x0000184a01007387 */ /* 0x000fe80000100a00 */
[----:B------:R-:W-:Y:S04]  /*bc50*/  LDGSTS.E [R242+0x4800c], desc[UR16][R74.64], !P2 ;  /* 0x4800c0004af27fae */ /* 0x000fe8000d121850 */
[----:B------:R1:W-:Y:S04]  /*bc60*/  STL.64 [R1+0x20], R56 ;  /* 0x0000203801007387 */ /* 0x0003e80000100a00 */
[----:B------:R2:W-:Y:S04]  /*bc70*/  LDGSTS.E [R242+0x4c00c], desc[UR16][R56.64], !P2 ;  /* 0x4c00c00038f27fae */ /* 0x0005e8000d121850 */
[----:B------:R2:W-:Y:S04]  /*bc80*/  LDGSTS.E [R11+0x40000], desc[UR16][R156.64], !P1 ;  /* 0x400000009c0b7fae */ /* 0x0005e8000c921850 */
[----:B------:R-:W-:Y:S04]  /*bc90*/  LDGSTS.E [R11+0x44000], desc[UR16][R50.64], !P1 ;  /* 0x44000000320b7fae */ /* 0x000fe8000c921850 */
[----:B-1----:R-:W2:Y:S04]  /*bca0*/  LDL.LU.64 R56, [R1+0x178] ;  /* 0x0001780001387983 */ /* 0x002ea80000300a00 */
[----:B------:R-:W2:Y:S04]  /*bcb0*/  LDL.LU.64 R78, [R1+0x170] ;  /* 0x00017000014e7983 */ /* 0x000ea80000300a00 */
[----:B------:R-:W-:Y:S04]  /*bcc0*/  STL.64 [R1+0x1d8], R156 ;  /* 0x0001d89c01007387 */ /* 0x000fe80000100a00 */
[----:B------:R-:W2:Y:S04]  /*bcd0*/  LDL.LU.64 R74, [R1+0x168] ;  /* 0x00016800014a7983 */ /* 0x000ea80000300a00 */
[----:B------:R1:W-:Y:S04]  /*bce0*/  STL.64 [R1+0x1c8], R50 ;  /* 0x0001c83201007387 */ /* 0x0003e80000100a00 */
[----:B------:R-:W2:Y:S01]  /*bcf0*/  LDL.LU.64 R54, [R1+0x160] ;  /* 0x0001600001367983 */ /* 0x000ea20000300a00 */
[----:B---3--:R-:W-:-:S04]  /*bd00*/  IMAD.WIDE R14, R3, 0x4, R14 ;  /* 0x00000004030e7825 */ /* 0x008fc800078e020e */
[----:B----4-:R-:W-:Y:S01]  /*bd10*/  IMAD.WIDE R12, R3, 0x4, R12 ;  /* 0x00000004030c7825 */ /* 0x010fe200078e020c */
[----:B------:R-:W-:Y:S04]  /*bd20*/  STL.64 [R1+0x1c0], R14 ;  /* 0x0001c00e01007387 */ /* 0x000fe80000100a00 */
[----:B------:R3:W-:Y:S04]  /*bd30*/  STL.64 [R1+0x1b0], R12 ;  /* 0x0001b00c01007387 */ /* 0x0007e80000100a00 */
[----:B------:R-:W-:Y:S04]  /*bd40*/  LDGSTS.E [R11+0x48000], desc[UR16][R14.64], !P1 ;  /* 0x480000000e0b7fae */ /* 0x000fe8000c921850 */
[----:B-1----:R-:W4:Y:S04]  /*bd50*/  LDL.LU.64 R50, [R1+0x158] ;  /* 0x0001580001327983 */ /* 0x002f280000300a00 */
[----:B------:R-:W-:Y:S04]  /*bd60*/  LDGSTS.E [R11+0x4c000], desc[UR16][R12.64], !P1 ;  /* 0x4c0000000c0b7fae */ /* 0x000fe8000c921850 */
[----:B---3--:R-:W3:Y:S04]  /*bd70*/  LDL.LU.64 R12, [R1+0x150] ;  /* 0x00015000010c7983 */ /* 0x008ee80000300a00 */
[----:B------:R-:W3:Y:S01]  /*bd80*/  LDL.LU.64 R14, [R1+0x148] ;  /* 0x00014800010e7983 */ /* 0x000ee20000300a00 */
[----:B------:R-:W-:Y:S01]  /*bd90*/  ISETP.GE.U32.AND P5, PT, R5, 0x7fffff5a, PT ;  /* 0x7fffff5a0500780c */ /* 0x000fe20003fa6070 */
[----:B--2---:R-:W-:-:S04]  /*bda0*/  IMAD.WIDE R70, R3, 0x4, R70 ;  /* 0x0000000403467825 */ /* 0x004fc800078e0246 */
        /* <DEDUP_REMOVED lines=8> */
[----:B-1----:R-:W3:Y:S04]  /*be30*/  LDL.LU.64 R70, [R1+0x140] ;  /* 0x0001400001467983 */ /* 0x002ee80000300a00 */
[----:B------:R1:W-:Y:S04]  /*be40*/  STL.64 [R1+0x180], R58 ;  /* 0x0001803a01007387 */ /* 0x0003e80000100a00 */
[----:B------:R-:W-:Y:S04]  /*be50*/  LDGSTS.E [R11+0x48004], desc[UR16][R62.64], !P6 ;  /* 0x480040003e0b7fae */ /* 0x000fe8000f121850 */
[----:B--2---:R-:W2:Y:S04]  /*be60*/  LDL.LU.64 R66, [R1+0x138] ;  /* 0x0001380001427983 */ /* 0x004ea80000300a00 */
[----:B------:R-:W-:Y:S04]  /*be70*/  LDGSTS.E [R11+0x4c004], desc[UR16][R58.64], !P6 ;  /* 0x4c0040003a0b7fae */ /* 0x000fe8000f121850 */
[----:B------:R-:W2:Y:S01]  /*be80*/  LDL.LU.64 R62, [R1+0x130] ;  /* 0x00013000013e7983 */ /* 0x000ea20000300a00 */
[----:B------:R-:W-:-:S04]  /*be90*/  IMAD.WIDE R56, R3, 0x4, R56 ;  /* 0x0000000403387825 */ /* 0x000fc800078e0238 */
[C---:B------:R-:W-:Y:S01]  /*bea0*/  IMAD.WIDE R78, R3.reuse, 0x4, R78 ;  /* 0x00000004034e7825 */ /* 0x040fe200078e024e */
[----:B-1----:R-:W2:Y:S04]  /*beb0*/  LDL.LU.64 R58, [R1+0x128] ;  /* 0x00012800013a7983 */ /* 0x002ea80000300a00 */
[----:B------:R1:W-:Y:S01]  /*bec0*/  STL.64 [R1+0x178], R56 ;  /* 0x0001783801007387 */ /* 0x0003e20000100a00 */
[----:B------:R-:W-:-:S03]  /*bed0*/  IMAD.WIDE R74, R3, 0x4, R74 ;  /* 0x00000004034a7825 */ /* 0x000fc600078e024a */
[----:B------:R3:W-:Y:S04]  /*bee0*/  STL.64 [R1+0x170], R78 ;  /* 0x0001704e01007387 */ /* 0x0007e80000100a00 */
[----:B------:R-:W-:Y:S01]  /*bef0*/  LDGSTS.E [R11+0x40008], desc[UR16][R56.64], !P5 ;  /* 0x40008000380b7fae */ /* 0x000fe2000e921850 */
[----:B------:R-:W-:-:S03]  /*bf00*/  IMAD.WIDE R54, R3, 0x4, R54 ;  /* 0x0000000403367825 */ /* 0x000fc600078e0236 */
[----:B------:R3:W-:Y:S04]  /*bf10*/  STL.64 [R1+0x168], R74 ;  /* 0x0001684a01007387 */ /* 0x0007e80000100a00 */
[----:B------:R3:W-:Y:S04]  /*bf20*/  LDGSTS.E [R11+0x44008], desc[UR16][R78.64], !P5 ;  /* 0x440080004e0b7fae */ /* 0x0007e8000e921850 */
[----:B-1----:R-:W2:Y:S04]  /*bf30*/  LDL.LU.64 R56, [R1+0x120] ;  /* 0x0001200001387983 */ /* 0x002ea80000300a00 */
[----:B------:R1:W-:Y:S04]  /*bf40*/  STL.64 [R1+0x160], R54 ;  /* 0x0001603601007387 */ /* 0x0003e80000100a00 */
[----:B------:R1:W-:Y:S04]  /*bf50*/  LDGSTS.E [R11+0x48008], desc[UR16][R74.64], !P5 ;  /* 0x480080004a0b7fae */ /* 0x0003e8000e921850 */
[----:B------:R-:W-:Y:S01]  /*bf60*/  LDGSTS.E [R11+0x4c008], desc[UR16][R54.64], !P5 ;  /* 0x4c008000360b7fae */ /* 0x000fe2000e921850 */
[----:B----4-:R-:W-:-:S03]  /*bf70*/  IMAD.WIDE R156, R3, 0x4, R50 ;  /* 0x00000004039c7825 */ /* 0x010fc600078e0232 */
[----:B------:R-:W4:Y:S04]  /*bf80*/  LDL.LU.64 R50, [R1+0x118] ;  /* 0x0001180001327983 */ /* 0x000f280000300a00 */
[----:B------:R2:W-:Y:S01]  /*bf90*/  STL.64 [R1+0x158], R156 ;  /* 0x0001589c01007387 */ /* 0x0005e20000100a00 */
[----:B---3--:R-:W-:-:S03]  /*bfa0*/  IMAD.WIDE R78, R3, 0x4, R12 ;  /* 0x00000004034e7825 */ /* 0x008fc600078e020c */
[----:B------:R-:W3:Y:S01]  /*bfb0*/  LDL.LU.64 R12, [R1+0x110] ;  /* 0x00011000010c7983 */ /* 0x000ee20000300a00 */
[----:B-1----:R-:W-:-:S03]  /*bfc0*/  IMAD.WIDE R74, R3, 0x4, R14 ;  /* 0x00000004034a7825 */ /* 0x002fc600078e020e */
[----:B------:R1:W-:Y:S04]  /*bfd0*/  STL.64 [R1+0x150], R78 ;  /* 0x0001504e01007387 */ /* 0x0003e80000100a00 */
[----:B------:R-:W3:Y:S04]  /*bfe0*/  LDL.LU.64 R14, [R1+0x108] ;  /* 0x00010800010e7983 */ /* 0x000ee80000300a00 */
[----:B------:R1:W-:Y:S04]  /*bff0*/  STL.64 [R1+0x148], R74 ;  /* 0x0001484a01007387 */ /* 0x0003e80000100a00 */
[----:B------:R-:W3:Y:S01]  /*c000*/  LDL.LU.64 R54, [R1+0x100] ;  /* 0x0001000001367983 */ /* 0x000ee20000300a00 */
[----:B------:R-:W-:-:S02]  /*c010*/  IADD3 R5, R48, -0x88, RZ ;  /* 0xffffff7830057810 */ /* 0x000fc40007ffe0ff */
[----:B------:R-:W3:Y:S02]  /*c020*/  LDC R48, c[0x0][0x230] ;  /* 0x00008c00ff307b82 */ /* 0x000ee40000000800 */
[----:B------:R-:W-:Y:S01]  /*c030*/  ISETP.GE.U32.AND P4, PT, R5, 0x7fffff59, PT ;  /* 0x7fffff590500780c */ /* 0x000fe20003f86070 */
[----:B------:R-:W-:-:S05]  /*c040*/  VIADD R5, R32, 0xffffff77 ;  /* 0xffffff7720057836 */ /* 0x000fca0000000000 */
[----:B------:R-:W-:Y:S01]  /*c050*/  ISETP.GE.U32.AND P3, PT, R5, 0x7fffff58, PT ;  /* 0x7fffff580500780c */ /* 0x000fe20003f66070 */
[----:B------:R-:W-:Y:S01]  /*c060*/  VIADD R5, R33, 0xffffff76 ;  /* 0xffffff7621057836 */ /* 0x000fe20000000000 */
[----:B------:R-:W3:Y:S05]  /*c070*/  LDC R32, c[0x0][0x230] ;  /* 0x00008c00ff207b82 */ /* 0x000eea0000000800 */
[----:B------:R3:W-:Y:S01]  /*c080*/  LDGSTS.E [R11+0x4000c], desc[UR16][R156.64], !P4 ;  /* 0x4000c0009c0b7fae */ /* 0x0007e2000e121850 */
[----:B------:R-:W-:Y:S02]  /*c090*/  ISETP.GE.U32.AND P2, PT, R5, 0x7fffff57, PT ;  /* 0x7fffff570500780c */ /* 0x000fe40003f46070 */
[----:B------:R-:W3:Y:S01]  /*c0a0*/  LDC R33, c[0x0][0x230] ;  /* 0x00008c00ff217b82 */ /* 0x000ee20000000800 */
[----:B------:R3:W-:Y:S04]  /*c0b0*/  LDGSTS.E [R11+0x4400c], desc[UR16][R78.64], !P4 ;  /* 0x4400c0004e0b7fae */ /* 0x0007e8000e121850 */
[----:B------:R3:W-:Y:S01]  /*c0c0*/  LDGSTS.E [R11+0x4800c], desc[UR16][R74.64], !P4 ;  /* 0x4800c0004a0b7fae */ /* 0x0007e2000e121850 */
[----:B------:R-:W-:-:S05]  /*c0d0*/  IMAD.WIDE R70, R3, 0x4, R70 ;  /* 0x0000000403467825 */ /* 0x000fca00078e0246 */
[----:B------:R1:W-:Y:S04]  /*c0e0*/  STL.64 [R1+0x140], R70 ;  /* 0x0001404601007387 */ /* 0x0003e80000100a00 */
[----:B------:R-:W3:Y:S01]  /*c0f0*/  LDL.LU.64 R178, [R1+0xf8] ;  /* 0x0000f80001b27983 */ /* 0x000ee20000300a00 */
[----:B--2---:R-:W-:-:S03]  /*c100*/  IMAD.WIDE R66, R3, 0x4, R66 ;  /* 0x0000000403427825 */ /* 0x004fc600078e0242 */
[----:B------:R2:W-:Y:S04]  /*c110*/  LDGSTS.E [R11+0x4c00c], desc[UR16][R70.64], !P4 ;  /* 0x4c00c000460b7fae */ /* 0x0005e8000e121850 */
[----:B------:R2:W-:Y:S01]  /*c120*/  STL.64 [R1+0x138], R66 ;  /* 0x0001384201007387 */ /* 0x0005e20000100a00 */
[----:B------:R-:W-:-:S03]  /*c130*/  IMAD.WIDE R62, R3, 0x4, R62 ;  /* 0x00000004033e7825 */ /* 0x000fc600078e023e */
[----:B------:R-:W3:Y:S04]  /*c140*/  LDL.LU.64 R160, [R1+0xf0] ;  /* 0x0000f00001a07983 */ /* 0x000ee80000300a00 */
[----:B------:R2:W-:Y:S01]  /*c150*/  STL.64 [R1+0x130], R62 ;  /* 0x0001303e01007387 */ /* 0x0005e20000100a00 */
[----:B------:R-:W-:-:S03]  /*c160*/  IMAD.WIDE R58, R3, 0x4, R58 ;  /* 0x00000004033a7825 */ /* 0x000fc600078e023a */
[----:B------:R-:W3:Y:S04]  /*c170*/  LDL.LU.64 R156, [R1+0xe8] ;  /* 0x0000e800019c7983 */ /* 0x000ee80000300a00 */
[----:B------:R3:W-:Y:S04]  /*c180*/  STL.64 [R1+0x128], R58 ;  /* 0x0001283a01007387 */ /* 0x0007e80000100a00 */
[----:B-1----:R-:W3:Y:S04]  /*c190*/  LDL.LU.64 R78, [R1+0xa8] ;  /* 0x0000a800014e7983 */ /* 0x002ee80000300a00 */
[----:B------:R1:W-:Y:S04]  /*c1a0*/  LDGSTS.E [R10+0x40000], desc[UR16][R66.64], !P3 ;  /* 0x40000000420a7fae */ /* 0x0003e8000d921850 */
[----:B------:R1:W-:Y:S04]  /*c1b0*/  LDGSTS.E [R10+0x44000], desc[UR16][R62.64], !P3 ;  /* 0x440000003e0a7fae */ /* 0x0003e8000d921850 */
[----:B------:R1:W-:Y:S01]  /*c1c0*/  LDGSTS.E [R10+0x48000], desc[UR16][R58.64], !P3 ;  /* 0x480000003a0a7fae */ /* 0x0003e2000d921850 */
[----:B------:R-:W-:-:S05]  /*c1d0*/  IMAD.WIDE R56, R3, 0x4, R56 ;  /* 0x0000000403387825 */ /* 0x000fca00078e0238 */
[----:B------:R1:W-:Y:S04]  /*c1e0*/  STL.64 [R1+0x120], R56 ;  /* 0x0001203801007387 */ /* 0x0003e80000100a00 */
[----:B------:R-:W3:Y:S04]  /*c1f0*/  LDL.LU.64 R74, [R1+0xa0] ;  /* 0x0000a000014a7983 */ /* 0x000ee80000300a00 */
[----:B------:R-:W3:Y:S04]  /*c200*/  LDL.LU.64 R70, [R1+0x98] ;  /* 0x0000980001467983 */ /* 0x000ee80000300a00 */
[----:B--2---:R-:W2:Y:S04]  /*c210*/  LDL.LU.64 R66, [R1+0x90] ;  /* 0x0000900001427983 */ /* 0x004ea80000300a00 */
[----:B------:R-:W2:Y:S04]  /*c220*/  LDL.LU.64 R62, [R1+0x88] ;  /* 0x00008800013e7983 */ /* 0x000ea80000300a00 */
[----:B------:R2:W-:Y:S01]  /*c230*/  LDGSTS.E [R10+0x4c000], desc[UR16][R56.64], !P3 ;  /* 0x4c000000380a7fae */ /* 0x0005e2000d921850 */
[----:B----4-:R-:W-:-:S05]  /*c240*/  IMAD.WIDE R50, R3, 0x4, R50 ;  /* 0x0000000403327825 */ /* 0x010fca00078e0232 */
[----:B------:R4:W-:Y:S04]  /*c250*/  STL.64 [R1+0xe0], R50 ;  /* 0x0000e03201007387 */ /* 0x0009e80000100a00 */
[----:B------:R2:W-:Y:S01]  /*c260*/  LDGSTS.E [R10+0x40004], desc[UR16][R50.64], !P2 ;  /* 0x40004000320a7fae */ /* 0x0005e2000d121850 */
[----:B---3--:R-:W-:-:S04]  /*c270*/  IMAD.WIDE R12, R3, 0x4, R12 ;  /* 0x00000004030c7825 */ /* 0x008fc800078e020c */
[C---:B------:R-:W-:Y:S01]  /*c280*/  IMAD.WIDE R14, R3.reuse, 0x4, R14 ;  /* 0x00000004030e7825 */ /* 0x040fe200078e020e */
[----:B------:R3:W-:Y:S04]  /*c290*/  STL.64 [R1+0xd8], R12 ;  /* 0x0000d80c01007387 */ /* 0x0007e80000100a00 */
[----:B------:R3:W-:Y:S01]  /*c2a0*/  STL.64 [R1+0xd0], R14 ;  /* 0x0000d00e01007387 */ /* 0x0007e20000100a00 */
[----:B------:R-:W-:-:S03]  /*c2b0*/  IMAD.WIDE R180, R3, 0x4, R54 ;  /* 0x0000000403b47825 */ /* 0x000fc600078e0236 */
[----:B------:R-:W2:Y:S04]  /*c2c0*/  LDL.LU.64 R58, [R1+0x80] ;  /* 0x00008000013a7983 */ /* 0x000ea80000300a00 */
[----:B------:R-:W-:Y:S04]  /*c2d0*/  STL.64 [R1+0xc8], R180 ;  /* 0x0000c8b401007387 */ /* 0x000fe80000100a00 */
[----:B-1----:R-:W2:Y:S04]  /*c2e0*/  LDL.LU.64 R56, [R1+0x78] ;  /* 0x0000780001387983 */ /* 0x002ea80000300a00 */
[----:B------:R-:W2:Y:S04]  /*c2f0*/  LDL.LU.64 R54, [R1+0x68] ;  /* 0x0000680001367983 */ /* 0x000ea80000300a00 */
[----:B----4-:R-:W4:Y:S04]  /*c300*/  LDL.LU.64 R50, [R1+0x58] ;  /* 0x0000580001327983 */ /* 0x010f280000300a00 */
[----:B------:R-:W-:Y:S04]  /*c310*/  LDGSTS.E [R10+0x44004], desc[UR16][R12.64], !P2 ;  /* 0x440040000c0a7fae */ /* 0x000fe8000d121850 */
[----:B------:R-:W-:Y:S01]  /*c320*/  LDGSTS.E [R10+0x48004], desc[UR16][R14.64], !P2 ;  /* 0x480040000e0a7fae */ /* 0x000fe2000d121850 */
[----:B------:R-:W-:-:S02]  /*c330*/  IADD3 R5, R48, -0x8b, RZ ;  /* 0xffffff7530057810 */ /* 0x000fc40007ffe0ff */
[----:B------:R-:W1:Y:S01]  /*c340*/  LDC R48, c[0x0][0x230] ;  /* 0x00008c00ff307b82 */ /* 0x000e620000000800 */
[----:B------:R-:W-:Y:S04]  /*c350*/  LDGSTS.E [R10+0x4c004], desc[UR16][R180.64], !P2 ;  /* 0x4c004000b40a7fae */ /* 0x000fe8000d121850 */
[----:B---3--:R-:W3:Y:S04]  /*c360*/  LDL.LU.64 R12, [R1+0xb80] ;  /* 0x000b8000010c7983 */ /* 0x008ee80000300a00 */
[----:B------:R-:W3:Y:S01]  /*c370*/  LDL.LU.64 R14, [R1+0xb78] ;  /* 0x000b7800010e7983 */ /* 0x000ee20000300a00 */
[----:B------:R-:W-:Y:S01]  /*c380*/  ISETP.GE.U32.AND P1, PT, R5, 0x7fffff56, PT ;  /* 0x7fffff560500780c */ /* 0x000fe20003f26070 */
[----:B------:R-:W-:-:S02]  /*c390*/  VIADD R5, R32, 0xffffff74 ;  /* 0xffffff7420057836 */ /* 0x000fc40000000000 */
[----:B------:R-:W1:Y:S03]  /*c3a0*/  LDC R32, c[0x0][0x230] ;  /* 0x00008c00ff207b82 */ /* 0x000e660000000800 */
[----:B------:R-:W-:Y:S01]  /*c3b0*/  ISETP.GE.U32.AND P6, PT, R5, 0x7fffff55, PT ;  /* 0x7fffff550500780c */ /* 0x000fe20003fc6070 */
[----:B------:R-:W-:-:S04]  /*c3c0*/  VIADD R5, R33, 0xffffff73 ;  /* 0xffffff7321057836 */ /* 0x000fc80000000000 */
[----:B------:R-:W1:Y:S01]  /*c3d0*/  LDC R33, c[0x0][0x230] ;  /* 0x00008c00ff217b82 */ /* 0x000e620000000800 */
[----:B------:R-:W-:Y:S01]  /*c3e0*/  ISETP.GE.U32.AND P5, PT, R5, 0x7fffff54, PT ;  /* 0x7fffff540500780c */ /* 0x000fe20003fa6070 */
[----:B------:R-:W-:-:S05]  /*c3f0*/  IMAD.WIDE R178, R3, 0x4, R178 ;  /* 0x0000000403b27825 */ /* 0x000fca00078e02b2 */
[----:B------:R-:W-:Y:S04]  /*c400*/  STL.64 [R1+0xc0], R178 ;  /* 0x0000c0b201007387 */ /* 0x000fe80000100a00 */
[----:B------:R-:W-:Y:S01]  /*c410*/  LDGSTS.E [R10+0x40008], desc[UR16][R178.64], !P1 ;  /* 0x40008000b20a7fae */ /* 0x000fe2000c921850 */
[----:B------:R-:W-:-:S04]  /*c420*/  IMAD.WIDE R160, R3, 0x4, R160 ;  /* 0x0000000403a07825 */ /* 0x000fc800078e02a0 */
[C---:B------:R-:W-:Y:S01]  /*c430*/  IMAD.WIDE R156, R3.reuse, 0x4, R156 ;  /* 0x00000004039c7825 */ /* 0x040fe200078e029c */
[----:B------:R-:W-:Y:S04]  /*c440*/  STL.64 [R1+0xb8], R160 ;  /* 0x0000b8a001007387 */ /* 0x000fe80000100a00 */
[----:B------:R-:W-:Y:S01]  /*c450*/  LDGSTS.E [R10+0x44008], desc[UR16][R160.64], !P1 ;  /* 0x44008000a00a7fae */ /* 0x000fe2000c921850 */
[----:B------:R-:W-:-:S03]  /*c460*/  IMAD.WIDE R78, R3, 0x4, R78 ;  /* 0x00000004034e7825 */ /* 0x000fc600078e024e */
[----:B------:R-:W-:Y:S04]  /*c470*/  STL.64 [R1+0xb0], R156 ;  /* 0x0000b09c01007387 */ /* 0x000fe80000100a00 */
[----:B------:R-:W-:Y:S04]  /*c480*/  LDGSTS.E [R10+0x48008], desc[UR16][R156.64], !P1 ;  /* 0x480080009c0a7fae */ /* 0x000fe8000c921850 */
[----:B------:R-:W-:Y:S04]  /*c490*/  STL.64 [R1+0xa8], R78 ;  /* 0x0000a84e01007387 */ /* 0x000fe80000100a00 */
[----:B------:R-:W-:Y:S01]  /*c4a0*/  LDGSTS.E [R10+0x4c008], desc[UR16][R78.64], !P1 ;  /* 0x4c0080004e0a7fae */ /* 0x000fe2000c921850 */
[----:B------:R-:W-:-:S04]  /*c4b0*/  IMAD.WIDE R74, R3, 0x4, R74 ;  /* 0x00000004034a7825 */ /* 0x000fc800078e024a */
[C---:B------:R-:W-:Y:S01]  /*c4c0*/  IMAD.WIDE R70, R3.reuse, 0x4, R70 ;  /* 0x0000000403467825 */ /* 0x040fe200078e0246 */
[----:B------:R-:W-:Y:S03]  /*c4d0*/  STL.64 [R1+0xa0], R74 ;  /* 0x0000a04a01007387 */ /* 0x000fe60000100a00 */
[C---:B--2---:R-:W-:Y:S01]  /*c4e0*/  IMAD.WIDE R66, R3.reuse, 0x4, R66 ;  /* 0x0000000403427825 */ /* 0x044fe200078e0242 */
[----:B------:R-:W-:Y:S03]  /*c4f0*/  LDGSTS.E [R10+0x4000c], desc[UR16][R74.64], !P6 ;  /* 0x4000c0004a0a7fae */ /* 0x000fe6000f121850 */
[C---:B------:R-:W-:Y:S01]  /*c500*/  IMAD.WIDE R62, R3.reuse, 0x4, R62 ;  /* 0x00000004033e7825 */ /* 0x040fe200078e023e */
[----:B------:R-:W-:Y:S04]  /*c510*/  STL.64 [R1+0x98], R70 ;  /* 0x0000984601007387 */ /* 0x000fe80000100a00 */
[----:B------:R-:W-:Y:S04]  /*c520*/  LDGSTS.E [R10+0x4400c], desc[UR16][R70.64], !P6 ;  /* 0x4400c000460a7fae */ /* 0x000fe8000f121850 */
[----:B------:R-:W-:Y:S04]  /*c530*/  STL.64 [R1+0x90], R66 ;  /* 0x0000904201007387 */ /* 0x000fe80000100a00 */
[----:B------:R-:W-:Y:S04]  /*c540*/  LDGSTS.E [R10+0x4800c], desc[UR16][R66.64], !P6 ;  /* 0x4800c000420a7fae */ /* 0x000fe8000f121850 */
[----:B------:R-:W-:Y:S04]  /*c550*/  STL.64 [R1+0x88], R62 ;  /* 0x0000883e01007387 */ /* 0x000fe80000100a00 */
[----:B------:R-:W-:Y:S01]  /*c560*/  LDGSTS.E [R10+0x4c00c], desc[UR16][R62.64], !P6 ;  /* 0x4c00c0003e0a7fae */ /* 0x000fe2000f121850 */
[----:B------:R-:W-:-:S04]  /*c570*/  IMAD.WIDE R58, R3, 0x4, R58 ;  /* 0x00000004033a7825 */ /* 0x000fc800078e023a */
[C---:B------:R-:W-:Y:S01]  /*c580*/  IMAD.WIDE R56, R3.reuse, 0x4, R56 ;  /* 0x0000000403387825 */ /* 0x040fe200078e0238 */
[----:B------:R-:W-:Y:S03]  /*c590*/  STL.64 [R1+0x80], R58 ;  /* 0x0000803a01007387 */ /* 0x000fe60000100a00 */
[C---:B------:R-:W-:Y:S01]  /*c5a0*/  IMAD.WIDE R54, R3.reuse, 0x4, R54 ;  /* 0x0000000403367825 */ /* 0x040fe200078e0236 */
[----:B------:R-:W-:Y:S03]  /*c5b0*/  LDGSTS.E [R7+0x40000], desc[UR16][R58.64], !P5 ;  /* 0x400000003a077fae */ /* 0x000fe6000e921850 */
[C---:B----4-:R-:W-:Y:S01]  /*c5c0*/  IMAD.WIDE R50, R3.reuse, 0x4, R50 ;  /* 0x0000000403327825 */ /* 0x050fe200078e0232 */
[----:B------:R-:W-:Y:S04]  /*c5d0*/  STL.64 [R1+0x70], R56 ;  /* 0x0000703801007387 */ /* 0x000fe80000100a00 */
[----:B------:R-:W-:Y:S04]  /*c5e0*/  LDGSTS.E [R7+0x44000], desc[UR16][R56.64], !P5 ;  /* 0x4400000038077fae */ /* 0x000fe8000e921850 */
[----:B------:R3:W-:Y:S04]  /*c5f0*/  STL.64 [R1+0x60], R54 ;  /* 0x0000603601007387 */ /* 0x0007e80000100a00 */
[----:B------:R3:W-:Y:S04]  /*c600*/  LDGSTS.E [R7+0x48000], desc[UR16][R54.64], !P5 ;  /* 0x4800000036077fae */ /* 0x0007e8000e921850 */
[----:B------:R2:W-:Y:S04]  /*c610*/  STL.64 [R1+0x50], R50 ;  /* 0x0000503201007387 */ /* 0x0005e80000100a00 */
[----:B------:R2:W-:Y:S01]  /*c620*/  LDGSTS.E [R7+0x4c000], desc[UR16][R50.64], !P5 ;  /* 0x4c00000032077fae */ /* 0x0005e2000e921850 */
[----:B---3--:R-:W-:-:S04]  /*c630*/  IMAD.WIDE R54, R3, 0x4, R14 ;  /* 0x0000000403367825 */ /* 0x008fc800078e020e */
[----:B--2---:R-:W-:Y:S01]  /*c640*/  IMAD.WIDE R50, R3, 0x4, R12 ;  /* 0x0000000403327825 */ /* 0x004fe200078e020c */
        /* <DEDUP_REMOVED lines=11> */
[----:B-1----:R-:W-:-:S02]  /*c700*/  IADD3 R5, R48, -0x8e, RZ ;  /* 0xffffff7230057810 */ /* 0x002fc40007ffe0ff */
[----:B------:R-:W1:Y:S01]  /*c710*/  LDC R48, c[0x0][0x230] ;  /* 0x00008c00ff307b82 */ /* 0x000e620000000800 */
[----:B------:R-:W-:Y:S01]  /*c720*/  IMAD.WIDE R12, R3, 0x4, R184 ;  /* 0x00000004030c7825 */ /* 0x000fe200078e02b8 */
[----:B------:R-:W-:Y:S01]  /*c730*/  ISETP.GE.U32.AND P4, PT, R5, 0x7fffff53, PT ;  /* 0x7fffff530500780c */ /* 0x000fe20003f86070 */
[----:B------:R-:W4:Y:S02]  /*c740*/  LDL.LU.64 R160, [R1+0x1f8] ;  /* 0x0001f80001a07983 */ /* 0x000f240000300a00 */
[----:B------:R-:W-:-:S03]  /*c750*/  VIADD R5, R32, 0xffffff71 ;  /* 0xffffff7120057836 */ /* 0x000fc60000000000 */
[----:B------:R-:W2:Y:S02]  /*c760*/  LDC R32, c[0x0][0x230] ;  /* 0x00008c00ff207b82 */ /* 0x000ea40000000800 */
[----:B------:R-:W-:Y:S01]  /*c770*/  ISETP.GE.U32.AND P3, PT, R5, 0x7fffff52, PT ;  /* 0x7fffff520500780c */ /* 0x000fe20003f66070 */
[----:B------:R-:W-:Y:S02]  /*c780*/  VIADD R5, R33, 0xffffff70 ;  /* 0xffffff7021057836 */ /* 0x000fe40000000000 */
[----:B------:R-:W-:Y:S02]  /*c790*/  IMAD.WIDE R14, R3, 0x4, R182 ;  /* 0x00000004030e7825 */ /* 0x000fe400078e02b6 */
[----:B------:R-:W-:Y:S01]  /*c7a0*/  LDGSTS.E [R7+0x40004], desc[UR16][R54.64], !P4 ;  /* 0x4000400036077fae */ /* 0x000fe2000e121850 */
[----:B------:R-:W-:Y:S01]  /*c7b0*/  ISETP.GE.U32.AND P2, PT, R5, 0x7fffff51, PT ;  /* 0x7fffff510500780c */ /* 0x000fe20003f46070 */
[----:B------:R-:W3:Y:S01]  /*c7c0*/  LDC R33, c[0x0][0x230] ;  /* 0x00008c00ff217b82 */ /* 0x000ee20000000800 */
[----:B------:R-:W-:Y:S01]  /*c7d0*/  IADD3 R5, R49, -0x91, RZ ;  /* 0xffffff6f31057810 */ /* 0x000fe20007ffe0ff */
[----:B------:R3:W-:Y:S06]  /*c7e0*/  LDGSTS.E [R7+0x44004], desc[UR16][R50.64], !P4 ;  /* 0x4400400032077fae */ /* 0x0007ec000e121850 */
[----:B------:R-:W3:Y:S01]  /*c7f0*/  LDC R49, c[0x0][0x230] ;  /* 0x00008c00ff317b82 */ /* 0x000ee20000000800 */
[----:B------:R-:W-:Y:S01]  /*c800*/  ISETP.GE.U32.AND P1, PT, R5, 0x7fffff50, PT ;  /* 0x7fffff500500780c */ /* 0x000fe20003f26070 */
[----:B------:R-:W-:Y:S01]  /*c810*/  IMAD.WIDE R194, R3, 0x4, R194 ;  /* 0x0000000403c27825 */ /* 0x000fe200078e02c2 */
[----:B------:R-:W-:Y:S03]  /*c820*/  LDGSTS.E [R7+0x48004], desc[UR16][R12.64], !P4 ;  /* 0x480040000c077fae */ /* 0x000fe6000e121850 */
[----:B--2---:R-:W-:Y:S01]  /*c830*/  VIADD R5, R32, 0xffffff6e ;  /* 0xffffff6e20057836 */ /* 0x004fe20000000000 */
[----:B------:R-:W-:Y:S01]  /*c840*/  LDGSTS.E [R7+0x4c004], desc[UR16][R14.64], !P4 ;  /* 0x4c0040000e077fae */ /* 0x000fe2000e121850 */
[----:B------:R-:W2:Y:S03]  /*c850*/  LDC R32, c[0x0][0x230] ;  /* 0x00008c00ff207b82 */ /* 0x000ea60000000800 */
[----:B------:R-:W-:Y:S01]  /*c860*/  ISETP.GE.U32.AND P6, PT, R5, 0x7fffff4f, PT ;  /* 0x7fffff4f0500780c */ /* 0x000fe20003fc6070 */
[----:B-1----:R-:W-:Y:S01]  /*c870*/  VIADD R5, R48, 0xffffff6d ;  /* 0xffffff6d30057836 */ /* 0x002fe20000000000 */
[----:B------:R-:W-:Y:S03]  /*c880*/  LDGSTS.E [R7+0x40008], desc[UR16][R194.64], !P3 ;  /* 0x40008000c2077fae */ /* 0x000fe6000d921850 */
[----:B------:R-:W1:Y:S01]  /*c890*/  LDC R48, c[0x0][0x230] ;  /* 0x00008c00ff307b82 */ /* 0x000e620000000800 */
[----:B------:R-:W-:Y:S01]  /*c8a0*/  ISETP.GE.U32.AND P5, PT, R5, 0x7fffff4e, PT ;  /* 0x7fffff4e0500780c */ /* 0x000fe20003fa6070 */
[----:B------:R-:W-:Y:S01]  /*c8b0*/  IMAD.WIDE R196, R3, 0x4, R196 ;  /* 0x0000000403c47825 */ /* 0x000fe200078e02c4 */
[----:B------:R-:W4:Y:S01]  /*c8c0*/  LDL.LU.64 R54, [R1+0x1f0] ;  /* 0x0001f00001367983 */ /* 0x000f220000300a00 */
[----:B---3--:R-:W-:-:S02]  /*c8d0*/  IADD3 R5, R49, -0x94, RZ ;  /* 0xffffff6c31057810 */ /* 0x008fc40007ffe0ff */
[----:B------:R-:W-:Y:S02]  /*c8e0*/  IMAD.WIDE R198, R3, 0x4, R198 ;  /* 0x0000000403c67825 */ /* 0x000fe400078e02c6 */
[----:B------:R-:W3:Y:S01]  /*c8f0*/  LDC R49, c[0x0][0x230] ;  /* 0x00008c00ff317b82 */ /* 0x000ee20000000800 */
[----:B------:R-:W-:Y:S01]  /*c900*/  LDGSTS.E [R7+0x44008], desc[UR16][R196.64], !P3 ;  /* 0x44008000c4077fae */ /* 0x000fe2000d921850 */
[----:B------:R-:W-:Y:S01]  /*c910*/  ISETP.GE.U32.AND P4, PT, R5, 0x7fffff4d, PT ;  /* 0x7fffff4d0500780c */ /* 0x000fe20003f86070 */
[----:B------:R-:W-:Y:S02]  /*c920*/  IMAD.WIDE R200, R3, 0x4, R200 ;  /* 0x0000000403c87825 */ /* 0x000fe400078e02c8 */
[----:B------:R-:W-:Y:S02]  /*c930*/  LDGSTS.E [R7+0x48008], desc[UR16][R198.64], !P3 ;  /* 0x48008000c6077fae */ /* 0x000fe4000d921850 */
[----:B------:R-:W-:Y:S01]  /*c940*/  VIADD R5, R33, 0xffffff6b ;  /* 0xffffff6b21057836 */ /* 0x000fe20000000000 */
[----:B------:R-:W1:Y:S01]  /*c950*/  LDC R50, c[0x0][0x230] ;  /* 0x00008c00ff327b82 */ /* 0x000e620000000800 */
[C---:B------:R-:W-:Y:S01]  /*c960*/  IMAD.WIDE R202, R3.reuse, 0x4, R202 ;  /* 0x0000000403ca7825 */ /* 0x040fe200078e02ca */
[----:B------:R-:W-:Y:S03]  /*c970*/  LDGSTS.E [R7+0x4c008], desc[UR16][R200.64], !P3 ;  /* 0x4c008000c8077fae */ /* 0x000fe6000d921850 */
[----:B------:R-:W-:Y:S01]  /*c980*/  IMAD.WIDE R204, R3, 0x4, R204 ;  /* 0x0000000403cc7825 */ /* 0x000fe200078e02cc */
[----:B------:R-:W-:Y:S01]  /*c990*/  ISETP.GE.U32.AND P3, PT, R5, 0x7fffff4c, PT ;  /* 0x7fffff4c0500780c */ /* 0x000fe20003f66070 */
[----:B------:R-:W-:Y:S01]  /*c9a0*/  LDGSTS.E [R7+0x4000c], desc[UR16][R202.64], !P2 ;  /* 0x4000c000ca077fae */ /* 0x000fe2000d121850 */
[----:B------:R-:W1:Y:S01]  /*c9b0*/  LDC R33, c[0x0][0x230] ;  /* 0x00008c00ff217b82 */ /* 0x000e620000000800 */
[----:B------:R-:W-:-:S02]  /*c9c0*/  IMAD.WIDE R206, R3, 0x4, R206 ;  /* 0x0000000403ce7825 */ /* 0x000fc400078e02ce */
[----:B------:R-:W-:Y:S02]  /*c9d0*/  LDGSTS.E [R7+0x4400c], desc[UR16][R204.64], !P2 ;  /* 0x4400c000cc077fae */ /* 0x000fe4000d121850 */
[C---:B------:R-:W-:Y:S02]  /*c9e0*/  IMAD.WIDE R208, R3.reuse, 0x4, R208 ;  /* 0x0000000403d07825 */ /* 0x040fe400078e02d0 */
[----:B------:R-:W-:Y:S02]  /*c9f0*/  LDGSTS.E [R7+0x4800c], desc[UR16][R206.64], !P2 ;  /* 0x4800c000ce077fae */ /* 0x000fe4000d121850 */
[----:B--2---:R-:W-:Y:S02]  /*ca00*/  VIADD R5, R32, 0xffffff6a ;  /* 0xffffff6a20057836 */ /* 0x004fe40000000000 */
[C---:B------:R-:W-:Y:S01]  /*ca10*/  IMAD.WIDE R210, R3.reuse, 0x4, R210 ;  /* 0x0000000403d27825 */ /* 0x040fe200078e02d2 */
[----:B------:R-:W-:Y:S01]  /*ca20*/  LDGSTS.E [R7+0x4c00c], desc[UR16][R208.64], !P2 ;  /* 0x4c00c000d0077fae */ /* 0x000fe2000d121850 */
[----:B------:R-:W2:Y:S02]  /*ca30*/  LDC R32, c[0x0][0x230] ;  /* 0x00008c00ff207b82 */ /* 0x000ea40000000800 */
[----:B------:R-:W-:Y:S01]  /*ca40*/  IMAD.WIDE R212, R3, 0x4, R212 ;  /* 0x0000000403d47825 */ /* 0x000fe200078e02d4 */
[----:B------:R-:W-:Y:S01]  /*ca50*/  ISETP.GE.U32.AND P2, PT, R5, 0x7fffff4b, PT ;  /* 0x7fffff4b0500780c */ /* 0x000fe20003f46070 */
[----:B------:R-:W-:Y:S02]  /*ca60*/  LDGSTS.E [R6+0x40000], desc[UR16][R210.64], !P1 ;  /* 0x40000000d2067fae */ /* 0x000fe4000c921850 */
[----:B------:R-:W-:Y:S01]  /*ca70*/  IMAD.WIDE R214, R3, 0x4, R214 ;  /* 0x0000000403d67825 */ /* 0x000fe200078e02d6 */
[----:B---3--:R-:W-:Y:S01]  /*ca80*/  IADD3 R5, R49, -0x97, RZ ;  /* 0xffffff6931057810 */ /* 0x008fe20007ffe0ff */
[----:B------:R-:W-:Y:S01]  /*ca90*/  LDGSTS.E [R6+0x44000], desc[UR16][R212.64], !P1 ;  /* 0x44000000d4067fae */ /* 0x000fe2000c921850 */
[----:B------:R-:W3:Y:S01]  /*caa0*/  LDC R49, c[0x0][0x230] ;  /* 0x00008c00ff317b82 */ /* 0x000ee20000000800 */
[----:B------:R-:W-:-:S02]  /*cab0*/  IMAD.WIDE R216, R3, 0x4, R216 ;  /* 0x0000000403d87825 */ /* 0x000fc400078e02d8 */
[----:B------:R-:W-:Y:S04]  /*cac0*/  LDGSTS.E [R6+0x48000], desc[UR16][R214.64], !P1 ;  /* 0x48000000d6067fae */ /* 0x000fe8000c921850 */
[----:B------:R-:W-:Y:S01]  /*cad0*/  LDGSTS.E [R6+0x4c000], desc[UR16][R216.64], !P1 ;  /* 0x4c000000d8067fae */ /* 0x000fe2000c921850 */
[----:B------:R-:W-:Y:S01]  /*cae0*/  ISETP.GE.U32.AND P1, PT, R5, 0x7fffff4a, PT ;  /* 0x7fffff4a0500780c */ /* 0x000fe20003f26070 */
[----:B-1----:R-:W-:Y:S02]  /*caf0*/  VIADD R5, R48, 0xffffff68 ;  /* 0xffffff6830057836 */ /* 0x002fe40000000000 */
[----:B------:R-:W1:Y:S01]  /*cb00*/  LDC R48, c[0x0][0x230] ;  /* 0x00008c00ff307b82 */ /* 0x000e620000000800 */
[C---:B------:R-:W-:Y:S01]  /*cb10*/  IMAD.WIDE R218, R3.reuse, 0x4, R218 ;  /* 0x0000000403da7825 */ /* 0x040fe200078e02da */
[----:B------:R-:W4:Y:S03]  /*cb20*/  LDL.LU.64 R182, [R1+0x288] ;  /* 0x0002880001b67983 */ /* 0x000f260000300a00 */
        /* <DEDUP_REMOVED lines=17> */
[C---:B------:R-:W-:Y:S01]  /*cc40*/  IMAD.WIDE R234, R3.reuse, 0x4, R234 ;  /* 0x0000000403ea7825 */ /* 0x040fe200078e02ea */
[----:B------:R-:W3:Y:S03]  /*cc50*/  LDC R33, c[0x0][0x230] ;  /* 0x00008c00ff217b82 */ /* 0x000ee60000000800 */
[----:B------:R-:W-:Y:S01]  /*cc60*/  IMAD.WIDE R236, R3, 0x4, R236 ;  /* 0x0000000403ec7825 */ /* 0x000fe200078e02ec */
[----:B------:R-:W-:Y:S01]  /*cc70*/  ISETP.GE.U32.AND P5, PT, R5, 0x7fffff48, PT ;  /* 0x7fffff480500780c */ /* 0x000fe20003fa6070 */
[----:B------:R-:W-:Y:S02]  /*cc80*/  LDGSTS.E [R6+0x4000c], desc[UR16][R234.64], !P4 ;  /* 0x4000c000ea067fae */ /* 0x000fe4000e121850 */
[C---:B------:R-:W-:Y:S01]  /*cc90*/  IMAD.WIDE R238, R3.reuse, 0x4, R238 ;  /* 0x0000000403ee7825 */ /* 0x040fe200078e02ee */
[----:B--2---:R-:W-:Y:S01]  /*cca0*/  IADD3 R5, R32, -0x9a, RZ ;  /* 0xffffff6620057810 */ /* 0x004fe20007ffe0ff */
[----:B------:R-:W-:Y:S01]  /*ccb0*/  LDGSTS.E [R6+0x4400c], desc[UR16][R236.64], !P4 ;  /* 0x4400c000ec067fae */ /* 0x000fe2000e121850 */
[----:B------:R-:W2:Y:S01]  /*ccc0*/  LDC R32, c[0x0][0x230] ;  /* 0x00008c00ff207b82 */ /* 0x000ea20000000800 */
        /* <DEDUP_REMOVED lines=9> */
[----:B-1----:R-:W-:Y:S02]  /*cd60*/  VIADD R5, R48, 0xffffff65 ;  /* 0xffffff6530057836 */ /* 0x002fe40000000000 */
[C---:B------:R-:W-:Y:S01]  /*cd70*/  IMAD.WIDE R130, R3.reuse, 0x4, R130 ;  /* 0x0000000403827825 */ /* 0x040fe200078e0282 */
[----:B------:R-:W1:Y:S01]  /*cd80*/  LDC R48, c[0x0][0x230] ;  /* 0x00008c00ff307b82 */ /* 0x000e620000000800 */
        /* <DEDUP_REMOVED lines=17> */
[----:B---3--:R-:W-:Y:S01]  /*cea0*/  IADD3 R5, R33, -0x9d, RZ ;  /* 0xffffff6321057810 */ /* 0x008fe20007ffe0ff */
        /* <DEDUP_REMOVED lines=12> */
[C---:B------:R-:W-:Y:S02]  /*cf70*/  IMAD.WIDE R82, R3.reuse, 0x4, R82 ;  /* 0x0000000403527825 */ /* 0x040fe400078e0252 */
[----:B------:R-:W-:Y:S02]  /*cf80*/  LDGSTS.E [R2+0x4c00c], desc[UR16][R122.64], !P6 ;  /* 0x4c00c0007a027fae */ /* 0x000fe4000f121850 */
[----:B------:R-:W-:-:S02]  /*cf90*/  IMAD.WIDE R134, R3, 0x4, R134 ;  /* 0x0000000403867825 */ /* 0x000fc400078e0286 */
[----:B------:R-:W-:Y:S02]  /*cfa0*/  LDGSTS.E [R245+0x40000], desc[UR16][R82.64], !P5 ;  /* 0x4000000052f57fae */ /* 0x000fe4000e921850 */
[----:B--2---:R-:W-:Y:S02]  /*cfb0*/  VIADD R5, R32, 0xffffff62 ;  /* 0xffffff6220057836 */ /* 0x004fe40000000000 */
[----:B------:R-:W-:Y:S01]  /*cfc0*/  IMAD.WIDE R114, R3, 0x4, R114 ;  /* 0x0000000403727825 */ /* 0x000fe200078e0272 */
[----:B------:R-:W-:Y:S01]  /*cfd0*/  IADD3 R32, R49, -0xa0, RZ ;  /* 0xffffff6031207810 */ /* 0x000fe20007ffe0ff */
[----:B------:R-:W-:Y:S02]  /*cfe0*/  LDGSTS.E [R245+0x44000], desc[UR16][R134.64], !P5 ;  /* 0x4400000086f57fae */ /* 0x000fe4000e921850 */
[----:B------:R-:W-:Y:S01]  /*cff0*/  IMAD.WIDE R104, R3, 0x4, R104 ;  /* 0x0000000403687825 */ /* 0x000fe200078e0268 */
[----:B------:R-:W-:Y:S01]  /*d000*/  ISETP.GE.U32.AND P6, PT, R5, 0x7fffff43, PT ;  /* 0x7fffff430500780c */ /* 0x000fe20003fc6070 */
[----:B------:R-:W-:Y:S02]  /*d010*/  LDGSTS.E [R245+0x48000], desc[UR16][R114.64], !P5 ;  /* 0x4800000072f57fae */ /* 0x000fe4000e921850 */
[----:B------:R-:W-:-:S02]  /*d020*/  IMAD.WIDE R86, R3, 0x4, R86 ;  /* 0x0000000403567825 */ /* 0x000fc400078e0256 */
[----:B------:R-:W-:Y:S02]  /*d030*/  LDGSTS.E [R245+0x4c000], desc[UR16][R104.64], !P5 ;  /* 0x4c00000068f57fae */ /* 0x000fe4000e921850 */
[----:B------:R-:W-:-:S04]  /*d040*/  IMAD.WIDE R110, R3, 0x4, R110 ;  /* 0x00000004036e7825 */ /* 0x000fc800078e026e */
[C---:B------:R-:W-:Y:S01]  /*d050*/  IMAD.WIDE R106, R3.reuse, 0x4, R106 ;  /* 0x00000004036a7825 */ /* 0x040fe200078e026a */
[----:B------:R-:W-:Y:S03]  /*d060*/  LDGSTS.E [R245+0x40004], desc[UR16][R86.64], !P4 ;  /* 0x4000400056f57fae */ /* 0x000fe6000e121850 */
[----:B------:R-:W-:Y:S01]  /*d070*/  IMAD.WIDE R108, R3, 0x4, R108 ;  /* 0x00000004036c7825 */ /* 0x000fe200078e026c */
[----:B------:R-:W-:Y:S01]  /*d080*/  ISETP.GE.AND P5, PT, R9, R32, PT ;  /* 0x000000200900720c */ /* 0x000fe20003fa6270 */
[----:B------:R-:W-:Y:S02]  /*d090*/  LDGSTS.E [R245+0x44004], desc[UR16][R110.64], !P4 ;  /* 0x440040006ef57fae */ /* 0x000fe4000e121850 */
[----:B-1----:R-:W-:Y:S02]  /*d0a0*/  VIADD R5, R48, 0xffffff61 ;  /* 0xffffff6130057836 */ /* 0x002fe40000000000 */
[----:B------:R-:W-:Y:S04]  /*d0b0*/  LDGSTS.E [R245+0x48004], desc[UR16][R106.64], !P4 ;  /* 0x480040006af57fae */ /* 0x000fe8000e121850 */
[----:B------:R-:W-:Y:S01]  /*d0c0*/  LDGSTS.E [R245+0x4c004], desc[UR16][R108.64], !P4 ;  /* 0x4c0040006cf57fae */ /* 0x000fe2000e121850 */
[----:B------:R-:W-:-:S02]  /*d0d0*/  ISETP.GE.U32.AND P4, PT, R5, 0x7fffff42, PT ;  /* 0x7fffff420500780c */ /* 0x000fc40003f86070 */
[----:B------:R-:W-:Y:S02]  /*d0e0*/  SEL R5, RZ, 0x4, P5 ;  /* 0x00000004ff057807 */ /* 0x000fe40002800000 */
[----:B------:R-:W-:Y:S01]  /*d0f0*/  ISETP.GT.AND P5, PT, R0, 0xbf, PT ;  /* 0x000000bf0000780c */ /* 0x000fe20003fa4270 */
[----:B------:R-:W-:Y:S01]  /*d100*/  IMAD.WIDE R184, R8, 0x4, R174 ;  /* 0x0000000408b87825 */ /* 0x000fe200078e02ae */
[----:B------:R-:W1:Y:S02]  /*d110*/  LDC R0, c[0x0][0x230] ;  /* 0x00008c00ff007b82 */ /* 0x000e640000000800 */
[----:B------:R-:W-:Y:S02]  /*d120*/  SEL R5, R5, RZ, P5 ;  /* 0x000000ff05057207 */ /* 0x000fe40002800000 */
[----:B------:R-:W-:Y:S01]  /*d130*/  ISETP.GE.U32.AND P5, PT, R32, 0x7fffff41, PT ;  /* 0x7fffff412000780c */ /* 0x000fe20003fa6070 */
[C---:B----4-:R-:W-:Y:S02]  /*d140*/  IMAD.WIDE R32, R3.reuse, 0x4, R180 ;  /* 0x0000000403207825 */ /* 0x050fe400078e02b4 */
[----:B------:R-:W2:Y:S02]  /*d150*/  LDL.LU.64 R180, [R1+0x280] ;  /* 0x0002800001b47983 */ /* 0x000ea40000300a00 */
[----:B------:R-:W-:-:S02]  /*d160*/  IMAD.WIDE R48, R3, 0x4, R178 ;  /* 0x0000000403307825 */ /* 0x000fc400078e02b2 */
[----:B------:R-:W3:Y:S04]  /*d170*/  LDL.LU.64 R178, [R1+0x270] ;  /* 0x0002700001b27983 */ /* 0x000ee80000300a00 */
[----:B------:R-:W4:Y:S01]  /*d180*/  LDL.LU.64 R174, [R1+0x278] ;  /* 0x0002780001ae7983 */ /* 0x000f220000300a00 */
[----:B------:R-:W-:-:S04]  /*d190*/  IMAD.WIDE R84, R3, 0x4, R84 ;  /* 0x0000000403547825 */ /* 0x000fc800078e0254 */
[C---:B------:R-:W-:Y:S01]  /*d1a0*/  IMAD.WIDE R98, R3.reuse, 0x4, R98 ;  /* 0x0000000403627825 */ /* 0x040fe200078e0262 */
[----:B------:R-:W-:Y:S03]  /*d1b0*/  LDGSTS.E [R245+0x40008], desc[UR16][R84.64], !P3 ;  /* 0x4000800054f57fae */ /* 0x000fe6000d921850 */
        /* <DEDUP_REMOVED lines=36> */
[----:B------:R-:W-:-:S02]  /*d400*/  ISETP.NE.U32.AND P3, PT, R5, RZ, PT ;  /* 0x000000ff0500720c */ /* 0x000fc40003f65070 */
[C---:B------:R-:W-:Y:S01]  /*d410*/  IMAD.WIDE R40, R3.reuse, 0x4, R40 ;  /* 0x0000000403287825 */ /* 0x040fe200078e0228 */
[----:B------:R-:W-:Y:S03]  /*d420*/  LDGSTS.E [R244+0x4c008], desc[UR16][R46.64], !P4 ;  /* 0x4c0080002ef47fae */ /* 0x000fe6000e121850 */
[----:B------:R-:W-:Y:S01]  /*d430*/  IMAD.WIDE R42, R3, 0x4, R42 ;  /* 0x00000004032a7825 */ /* 0x000fe200078e022a */
[----:B------:R-:W-:Y:S01]  /*d440*/  LDGSTS.E [R244+0x4000c], desc[UR16][R52.64], !P5 ;  /* 0x4000c00034f47fae */ /* 0x000fe2000e921850 */
[C---:B------:R-:W-:Y:S02]  /*d450*/  IADD3 R160, R243.reuse, 0x100000, RZ ;  /* 0x00100000f3a07810 */ /* 0x040fe40007ffe0ff */
[----:B------:R-:W-:Y:S01]  /*d460*/  VIADD R5, R243, 0x100000 ;  /* 0x00100000f3057836 */ /* 0x000fe20000000000 */
[----:B------:R-:W-:Y:S01]  /*d470*/  LDGSTS.E [R244+0x4400c], desc[UR16][R38.64], !P5 ;  /* 0x4400c00026f47fae */ /* 0x000fe2000e921850 */
[----:B------:R-:W-:-:S03]  /*d480*/  IMAD.WIDE R60, R8, 0x4, R60 ;  /* 0x00000004083c7825 */ /* 0x000fc600078e023c */
[----:B------:R-:W-:Y:S01]  /*d490*/  LDGSTS.E [R244+0x4800c], desc[UR16][R40.64], !P5 ;  /* 0x4800c00028f47fae */ /* 0x000fe2000e921850 */
[C---:B------:R-:W-:Y:S02]  /*d4a0*/  VIADD R156, R243.reuse, 0x100000 ;  /* 0x00100000f39c7836 */ /* 0x040fe40000000000 */
[C---:B------:R-:W-:Y:S01]  /*d4b0*/  IMAD.WIDE R64, R8.reuse, 0x4, R64 ;  /* 0x0000000408407825 */ /* 0x040fe200078e0240 */
[----:B------:R-:W-:Y:S03]  /*d4c0*/  LDGSTS.E [R244+0x4c00c], desc[UR16][R42.64], !P5 ;  /* 0x4c00c0002af47fae */ /* 0x000fe6000e921850 */
[C---:B------:R-:W-:Y:S01]  /*d4d0*/  IMAD.WIDE R68, R8.reuse, 0x4, R68 ;  /* 0x0000000408447825 */ /* 0x040fe200078e0244 */
[----:B------:R-:W0:Y:S03]  /*d4e0*/  LDGDEPBAR ;  /* 0x00000000000079af */ /* 0x000e260000000000 */
[----:B------:R-:W-:Y:S01]  /*d4f0*/  VIADD R157, R243, 0x100000 ;  /* 0x00100000f39d7836 */ /* 0x000fe20000000000 */
[----:B------:R-:W-:Y:S01]  /*d500*/  LDGSTS.E [R5+-0x80000], desc[UR16][R60.64], P0 ;  /* 0x800000003c057fae */ /* 0x000fe20008121850 */
[----:B------:R-:W-:-:S03]  /*d510*/  IMAD.WIDE R72, R8, 0x4, R72 ;  /* 0x0000000408487825 */ /* 0x000fc600078e0248 */
        /* <DEDUP_REMOVED lines=22> */
[----:B------:R1:W-:Y:S01]  /*d680*/  LDGSTS.E [R156+-0x7d000], desc[UR16][R162.64], P0 ;  /* 0x83000000a29c7fae */ /* 0x0003e20008121850 */
[----:B------:R-:W-:-:S03]  /*d690*/  IMAD.WIDE R182, R8, 0x4, R182 ;  /* 0x0000000408b67825 */ /* 0x000fc600078e02b6 */
[----:B------:R1:W-:Y:S04]  /*d6a0*/  LDGSTS.E [R5+-0x7cc00], desc[UR16][R166.64], P0 ;  /* 0x83400000a6057fae */ /* 0x0003e80008121850 */
[----:B------:R1:W-:Y:S02]  /*d6b0*/  LDGSTS.E [R160+-0x7c800], desc[UR16][R170.64], P0 ;  /* 0x83800000aaa07fae */ /* 0x0003e40008121850 */
[C---:B-1----:R-:W-:Y:S02]  /*d6c0*/  VIADD R156, R16.reuse, 0x100000 ;  /* 0x00100000109c7836 */ /* 0x042fe40000000000 */
[----:B------:R1:W-:Y:S01]  /*d6d0*/  LDGSTS.E [R157+-0x7c400], desc[UR16][R184.64], P0 ;  /* 0x83c00000b89d7fae */ /* 0x0003e20008121850 */
[----:B------:R-:W-:-:S03]  /*d6e0*/  IADD3 R5, R16, 0x100000, RZ ;  /* 0x0010000010057810 */ /* 0x000fc60007ffe0ff */
[----:B------:R-:W-:Y:S01]  /*d6f0*/  LDGSTS.E [R156+-0x7fe00], desc[UR16][R182.64], P0 ;  /* 0x80200000b69c7fae */ /* 0x000fe20008121850 */
[----:B------:R-:W-:Y:S02]  /*d700*/  VIADD R160, R16, 0x100000 ;  /* 0x0010000010a07836 */ /* 0x000fe40000000000 */
[----:B------:R-:W-:-:S04]  /*d710*/  IMAD.WIDE R176, R8, 0x4, R176 ;  /* 0x0000000408b07825 */ /* 0x000fc800078e02b0 */
[----:B-1----:R-:W-:Y:S02]  /*d720*/  VIADD R157, R16, 0x100000 ;  /* 0x00100000109d7836 */ /* 0x002fe40000000000 */
[----:B--2---:R-:W-:-:S05]  /*d730*/  IMAD.WIDE R180, R8, 0x4, R180 ;  /* 0x0000000408b47825 */ /* 0x004fca00078e02b4 */
[----:B------:R-:W-:Y:S01]  /*d740*/  LDGSTS.E [R5+-0x7fa00], desc[UR16][R180.64], P0 ;  /* 0x80600000b4057fae */ /* 0x000fe20008121850 */
[----:B---3--:R-:W-:-:S04]  /*d750*/  IMAD.WIDE R178, R8, 0x4, R178 ;  /* 0x0000000408b27825 */ /* 0x008fc800078e02b2 */
[----:B----4-:R-:W-:-:S05]  /*d760*/  IMAD.WIDE R174, R8, 0x4, R174 ;  /* 0x0000000408ae7825 */ /* 0x010fca00078e02ae */
[----:B------:R1:W-:Y:S04]  /*d770*/  LDGSTS.E [R160+-0x7f600], desc[UR16][R174.64], P0 ;  /* 0x80a00000aea07fae */ /* 0x0003e80008121850 */
[----:B------:R-:W-:Y:S04]  /*d780*/  LDGSTS.E [R157+-0x7f200], desc[UR16][R178.64], P0 ;  /* 0x80e00000b29d7fae */ /* 0x000fe80008121850 */
[----:B------:R2:W-:Y:S04]  /*d790*/  LDGSTS.E [R156+-0x7ee00], desc[UR16][R176.64], P0 ;  /* 0x81200000b09c7fae */ /* 0x0005e80008121850 */
[----:B------:R-:W1:Y:S04]  /*d7a0*/  LDL.LU.64 R160, [R1+0x258] ;  /* 0x0002580001a07983 */ /* 0x000e680000300a00 */
[----:B------:R-:W2:Y:S01]  /*d7b0*/  LDL.LU.64 R156, [R1+0x228] ;  /* 0x00022800019c7983 */ /* 0x000ea20000300a00 */
[----:B------:R-:W-:Y:S01]  /*d7c0*/  IMAD.WIDE R172, R8, 0x4, R172 ;  /* 0x0000000408ac7825 */ /* 0x000fe200078e02ac */
[----:B------:R-:W-:-:S02]  /*d7d0*/  IADD3 R17, R16, 0x100000, RZ ;  /* 0x0010000010117810 */ /* 0x000fc40007ffe0ff */
[----:B------:R-:W-:Y:S01]  /*d7e0*/  IADD3 R0, R0, -0xa1, RZ ;  /* 0xffffff5f00007810 */ /* 0x000fe20007ffe0ff */
[----:B------:R-:W-:Y:S01]  /*d7f0*/  VIADD R252, R16, 0x100000 ;  /* 0x0010000010fc7836 */ /* 0x000fe20000000000 */
[----:B------:R-:W-:Y:S01]  /*d800*/  LDGSTS.E [R5+-0x7ea00], desc[UR16][R172.64], P0 ;  /* 0x81600000ac057fae */ /* 0x000fe20008121850 */
[----:B------:R-:W-:-:S04]  /*d810*/  IMAD.WIDE R168, R8, 0x4, R168 ;  /* 0x0000000408a87825 */ /* 0x000fc800078e02a8 */
[----:B------:R-:W-:Y:S02]  /*d820*/  VIADD R9, R16, 0x100000 ;  /* 0x0010000010097836 */ /* 0x000fe40000000000 */
[----:B------:R-:W-:Y:S01]  /*d830*/  IMAD.WIDE R164, R8, 0x4, R164 ;  /* 0x0000000408a47825 */ /* 0x000fe200078e02a4 */
[----:B------:R-:W-:-:S03]  /*d840*/  ISETP.GE.U32.AND P1, PT, R0, 0x7fffff40, PT ;  /* 0x7fffff400000780c */ /* 0x000fc60003f26070 */
[----:B------:R-:W-:-:S04]  /*d850*/  IMAD.WIDE R144, R8, 0x4, R144 ;  /* 0x0000000408907825 */ /* 0x000fc800078e0290 */
[----:B------:R-:W-:-:S04]  /*d860*/  IMAD.WIDE R152, R8, 0x4, R152 ;  /* 0x0000000408987825 */ /* 0x000fc800078e0298 */
[----:B------:R-:W-:-:S04]  /*d870*/  IMAD.WIDE R148, R8, 0x4, R148 ;  /* 0x0000000408947825 */ /* 0x000fc800078e0294 */
[----:B------:R-:W-:Y:S02]  /*d880*/  VIADD R0, R16, 0x100000 ;  /* 0x0010000010007836 */ /* 0x000fe40000000000 */
        /* <DEDUP_REMOVED lines=13> */
[----:B-1----:R-:W-:-:S05]  /*d960*/  IMAD.WIDE R160, R8, 0x4, R160 ;  /* 0x0000000408a07825 */ /* 0x002fca00078e02a0 */
[----:B------:R-:W-:Y:S01]  /*d970*/  LDGSTS.E [R17+-0x7e600], desc[UR16][R160.64], P0 ;  /* 0x81a00000a0117fae */ /* 0x000fe20008121850 */
[----:B--2---:R-:W-:-:S03]  /*d980*/  IMAD.WIDE R156, R8, 0x4, R156 ;  /* 0x00000004089c7825 */ /* 0x004fc600078e029c */
[----:B------:R-:W-:Y:S04]  /*d990*/  LDGSTS.E [R252+-0x7e200], desc[UR16][R168.64], P0 ;  /* 0x81e00000a8fc7fae */ /* 0x000fe80008121850 */
[----:B------:R-:W-:Y:S04]  /*d9a0*/  LDGSTS.E [R9+-0x7de00], desc[UR16][R164.64], P0 ;  /* 0x82200000a4097fae */ /* 0x000fe80008121850 */
[----:B------:R-:W-:Y:S04]  /*d9b0*/  LDGSTS.E [R5+-0x7da00], desc[UR16][R156.64], P0 ;  /* 0x826000009c057fae */ /* 0x000fe80008121850 */
[----:B------:R-:W-:Y:S04]  /*d9c0*/  LDGSTS.E [R252+-0x7d600], desc[UR16][R144.64], P0 ;  /* 0x82a0000090fc7fae */ /* 0x000fe80008121850 */
[----:B------:R-:W-:Y:S04]  /*d9d0*/  LDGSTS.E [R9+-0x7d200], desc[UR16][R152.64], P0 ;  /* 0x82e0000098097fae */ /* 0x000fe80008121850 */
[----:B------:R-:W-:Y:S04]  /*d9e0*/  LDGSTS.E [R5+-0x7ce00], desc[UR16][R148.64], P0 ;  /* 0x8320000094057fae */ /* 0x000fe80008121850 */
[----:B------:R-:W-:Y:S04]  /*d9f0*/  LDGSTS.E [R0+-0x7ca00], desc[UR16][R140.64], P0 ;  /* 0x836000008c007fae */ /* 0x000fe80008121850 */
[----:B------:R-:W-:Y:S04]  /*da00*/  LDGSTS.E [R9+-0x7c600], desc[UR16][R136.64], P0 ;  /* 0x83a0000088097fae */ /* 0x000fe80008121850 */
[----:B------:R1:W-:Y:S04]  /*da10*/  LDGSTS.E [R5+-0x7c200], desc[UR16][R24.64], P0 ;  /* 0x83e0000018057fae */ /* 0x0003e80008121850 */
[----:B------:R-:W0:Y:S01]  /*da20*/  LDGDEPBAR ;  /* 0x00000000000079af */ /* 0x000e220000000000 */
[----:B------:R-:W-:Y:S08]  /*da30*/  BAR.SYNC.DEFER_BLOCKING 0x0 ;  /* 0x0000000000007b1d */ /* 0x000ff00000010000 */
[----:B-1----:R-:W1:Y:S01]  /*da40*/  LDC R5, c[0x0][0x230] ;  /* 0x00008c00ff057b82 */ /* 0x002e620000000800 */
[----:B------:R-:W5:Y:S04]  /*da50*/  LDL.LU R17, [R1+0xb74] ;  /* 0x000b740001117983 */ /* 0x000f680000300800 */
[----:B------:R-:W5:Y:S04]  /*da60*/  LDL.LU R252, [R1+0xb70] ;  /* 0x000b700001fc7983 */ /* 0x000f680000300800 */
[----:B------:R-:W5:Y:S04]  /*da70*/  LDL.LU R0, [R1+0xb6c] ;  /* 0x000b6c0001007983 */ /* 0x000f680000300800 */
[----:B------:R-:W5:Y:S04]  /*da80*/  LDL.LU R9, [R1+0xb68] ;  /* 0x000b680001097983 */ /* 0x000f680000300800 */
[----:B------:R-:W-:Y:S01]  /*da90*/  @!PT LDS RZ, [RZ] ;  /* 0x00000000fffff984 */ /* 0x000fe20000000800 */
[----:B------:R-:W-:Y:S01]  /*daa0*/  @!PT LDS RZ, [RZ] ;  /* 0x00000000fffff984 */ /* 0x000fe20000000800 */
[----:B------:R-:W-:Y:S01]  /*dab0*/  @!PT LDS RZ, [RZ] ;  /* 0x00000000fffff984 */ /* 0x000fe20000000800 */
[----:B------:R-:W-:Y:S04]  /*dac0*/  LDGSTS.E [R242+0x50000], desc[UR16][R20.64], !P1 ;  /* 0x5000000014f27fae */ /* 0x000fe8000c921850 */
[----:B------:R2:W-:Y:S01]  /*dad0*/  LDGSTS.E [R242+0x54000], desc[UR16][R22.64], !P1 ;  /* 0x5400000016f27fae */ /* 0x0005e2000c921850 */
[----:B-1----:R-:W-:-:S03]  /*dae0*/  VIADD R5, R5, 0xffffff5e ;  /* 0xffffff5e05057836 */ /* 0x002fc60000000000 */
[----:B------:R-:W-:Y:S02]  /*daf0*/  LDGSTS.E [R242+0x58000], desc[UR16][R188.64], !P1 ;  /* 0x58000000bcf27fae */ /* 0x000fe4000c921850 */
[----:B------:R-:W-:Y:S02]  /*db00*/  ISETP.GE.U32.AND P0, PT, R5, 0x7fffff3f, PT ;  /* 0x7fffff3f0500780c */ /* 0x000fe40003f06070 */
[----:B------:R-:W-:Y:S01]  /*db10*/  LDGSTS.E [R242+0x5c000], desc[UR16][R186.64], !P1 ;  /* 0x5c000000baf27fae */ /* 0x000fe2000c921850 */
[----:B------:R-:W1:Y:S03]  /*db20*/  LDC R5, c[0x0][0x230] ;  /* 0x00008c00ff057b82 */ /* 0x000e660000000800 */
[----:B------:R-:W3:Y:S04]  /*db30*/  LDL.LU.64 R20, [R1+0x8] ;  /* 0x0000080001147983 */ /* 0x000ee80000300a00 */
[----:B------:R-:W4:Y:S01]  /*db40*/  LDL.LU.64 R188, [R1+0x10] ;  /* 0x0000100001bc7983 */ /* 0x000f220000300a00 */
[----:B--2---:R-:W2:Y:S03]  /*db50*/  LDC R23, c[0x0][0x230] ;  /* 0x00008c00ff177b82 */ /* 0x004ea60000000800 */
[----:B------:R1:W-:Y:S04]  /*db60*/  LDGSTS.E [R242+0x50004], desc[UR16][R30.64], !P0 ;  /* 0x500040001ef27fae */ /* 0x0003e8000c121850 */
[----:B------:R4:W-:Y:S01]  /*db70*/  LDGSTS.E [R242+0x54004], desc[UR16][R26.64], !P0 ;  /* 0x540040001af27fae */ /* 0x0009e2000c121850 */
[----:B------:R-:W2:Y:S03]  /*db80*/  LDC R22, c[0x0][0x230] ;  /* 0x00008c00ff167b82 */ /* 0x000ea60000000800 */
[----:B------:R-:W-:Y:S04]  /*db90*/  LDGSTS.E [R242+0x58004], desc[UR16][R248.64], !P0 ;  /* 0x58004000f8f27fae */ /* 0x000fe8000c121850 */
[----:B------:R-:W-:Y:S01]  /*dba0*/  LDGSTS.E [R242+0x5c004], desc[UR16][R246.64], !P0 ;  /* 0x5c004000f6f27fae */ /* 0x000fe2000c121850 */
[----:B-1----:R-:W-:Y:S01]  /*dbb0*/  IADD3 R5, R5, -0xa3, RZ ;  /* 0xffffff5d05057810 */ /* 0x002fe20007ffe0ff */
[----:B------:R-:W1:Y:S02]  /*dbc0*/  LDC R30, c[0x0][0x230] ;  /* 0x00008c00ff1e7b82 */ /* 0x000e640000000800 */
[----:B------:R-:W4:Y:S01]  /*dbd0*/  LDL.LU.64 R26, [R1] ;  /* 0x00000000011a7983 */ /* 0x000f220000300a00 */
[----:B------:R-:W-:-:S03]  /*dbe0*/  ISETP.GE.U32.AND P2, PT, R5, 0x7fffff3e, PT ;  /* 0x7fffff3e0500780c */ /* 0x000fc60003f46070 */
[----:B------:R-:W4:Y:S01]  /*dbf0*/  LDL.LU.64 R248, [R1+0x1c8] ;  /* 0x0001c80001f87983 */ /* 0x000f220000300a00 */
[----:B------:R-:W-:Y:S01]  /*dc00*/  IMAD.WIDE R250, R3, 0x4, R250 ;  /* 0x0000000403fa7825 */ /* 0x000fe200078e02fa */
[----:B------:R-:W4:Y:S02]  /*dc10*/  LDC R186, c[0x0][0x230] ;  /* 0x00008c00ffba7b82 */ /* 0x000f240000000800 */
[----:B------:R-:W4:Y:S06]  /*dc20*/  LDL.LU.64 R246, [R1+0x1d8] ;  /* 0x0001d80001f67983 */ /* 0x000f2c0000300a00 */
[----:B------:R-:W-:Y:S01]  /*dc30*/  LDGSTS.E [R242+0x50008], desc[UR16][R192.64], !P2 ;  /* 0x50008000c0f27fae */ /* 0x000fe2000d121850 */
[----:B------:R-:W4:Y:S03]  /*dc40*/  LDC R187, c[0x0][0x230] ;  /* 0x00008c00ffbb7b82 */ /* 0x000f260000000800 */
[----:B------:R-:W-:Y:S04]  /*dc50*/  LDGSTS.E [R242+0x54008], desc[UR16][R190.64], !P2 ;  /* 0x54008000bef27fae */ /* 0x000fe8000d121850 */
[----:B------:R-:W4:Y:S04]  /*dc60*/  LDL.LU.64 R192, [R1+0x20] ;  /* 0x0000200001c07983 */ /* 0x000f280000300a00 */
[----:B------:R-:W4:Y:S01]  /*dc70*/  LDL.LU.64 R190, [R1+0x18] ;  /* 0x0000180001be7983 */ /* 0x000f220000300a00 */
[----:B--2---:R-:W-:-:S05]  /*dc80*/  VIADD R5, R23, 0xffffff5c ;  /* 0xffffff5c17057836 */ /* 0x004fca0000000000 */
[----:B------:R-:W-:Y:S01]  /*dc90*/  ISETP.GE.U32.AND P1, PT, R5, 0x7fffff3d, PT ;  /* 0x7fffff3d0500780c */ /* 0x000fe20003f26070 */
[----:B------:R-:W-:-:S05]  /*dca0*/  VIADD R5, R22, 0xffffff5b ;  /* 0xffffff5b16057836 */ /* 0x000fca0000000000 */
[----:B------:R-:W-:Y:S02]  /*dcb0*/  ISETP.GE.U32.AND P0, PT, R5, 0x7fffff3c, PT ;  /* 0x7fffff3c0500780c */ /* 0x000fe40003f06070 */
[----:B-1----:R-:W-:Y:S01]  /*dcc0*/  IADD3 R5, R30, -0xa6, RZ ;  /* 0xffffff5a1e057810 */ /* 0x002fe20007ffe0ff */
[----:B---3--:R-:W-:-:S05]  /*dcd0*/  IMAD.WIDE R20, R3, 0x4, R20 ;  /* 0x0000000403147825 */ /* 0x008fca00078e0214 */
[----:B------:R-:W-:Y:S01]  /*dce0*/  LDGSTS.E [R242+0x58008], desc[UR16][R20.64], !P2 ;  /* 0x5800800014f27fae */ /* 0x000fe2000d121850 */
[----:B----4-:R-:W-:-:S04]  /*dcf0*/  IMAD.WIDE R22, R3, 0x4, R26 ;  /* 0x0000000403167825 */ /* 0x010fc800078e021a */
[C---:B------:R-:W-:Y:S01]  /*dd00*/  IMAD.WIDE R26, R3.reuse, 0x4, R188 ;  /* 0x00000004031a7825 */ /* 0x040fe200078e02bc */
[----:B------:R1:W-:Y:S01]  /*dd10*/  LDGSTS.E [R242+0x5c008], desc[UR16][R22.64], !P2 ;  /* 0x5c00800016f27fae */ /* 0x0003e2000d121850 */
[----:B------:R-:W2:Y:S03]  /*dd20*/  LDC R188, c[0x0][0x230] ;  /* 0x00008c00ffbc7b82 */ /* 0x000ea60000000800 */
[----:B------:R-:W-:Y:S01]  /*dd30*/  LDGSTS.E [R242+0x5000c], desc[UR16][R250.64], !P1 ;  /* 0x5000c000faf27fae */ /* 0x000fe2000c921850 */
[----:B------:R-:W-:-:S03]  /*dd40*/  IMAD.WIDE R30, R3, 0x4, R248 ;  /* 0x00000004031e7825 */ /* 0x000fc600078e02f8 */
[----:B------:R3:W-:Y:S04]  /*dd50*/  LDGSTS.E [R242+0x5400c], desc[UR16][R26.64], !P1 ;  /* 0x5400c0001af27fae */ /* 0x0007e8000c921850 */
[----:B------:R-:W4:Y:S01]  /*dd60*/  LDL.LU.64 R250, [R1+0x170] ;  /* 0x0001700001fa7983 */ /* 0x000f220000300a00 */
[----:B-1----:R-:W-:-:S04]  /*dd70*/  IMAD.WIDE R22, R3, 0x4, R192 ;  /* 0x0000000403167825 */ /* 0x002fc800078e02c0 */
[C---:B------:R-:W-:Y:S02]  /*dd80*/  IMAD.WIDE R20, R3.reuse, 0x4, R190 ;  /* 0x0000000403147825 */ /* 0x040fe400078e02be */
[----:B------:R-:W4:Y:S02]  /*dd90*/  LDL.LU.64 R190, [R1+0x168] ;  /* 0x0001680001be7983 */ /* 0x000f240000300a00 */
[----:B---3--:R-:W-:Y:S02]  /*dda0*/  IMAD.WIDE R26, R3, 0x4, R246 ;  /* 0x00000004031a7825 */ /* 0x008fe400078e02f6 */
[----:B------:R-:W3:Y:S04]  /*ddb0*/  LDL.LU.64 R192, [R1+0x160] ;  /* 0x0001600001c07983 */ /* 0x000ee80000300a00 */
[----:B------:R-:W3:Y:S04]  /*ddc0*/  LDL.LU.64 R246, [R1+0x158] ;  /* 0x0001580001f67983 */ /* 0x000ee80000300a00 */
[----:B------:R-:W3:Y:S04]  /*ddd0*/  LDL.LU.64 R248, [R1+0x150] ;  /* 0x0001500001f87983 */ /* 0x000ee80000300a00 */
[----:B------:R1:W-:Y:S04]  /*dde0*/  LDGSTS.E [R242+0x5800c], desc[UR16][R20.64], !P1 ;  /* 0x5800c00014f27fae */ /* 0x0003e8000c921850 */
[----:B------:R2:W-:Y:S04]  /*ddf0*/  LDGSTS.E [R242+0x5c00c], desc[UR16][R22.64], !P1 ;  /* 0x5c00c00016f27fae */ /* 0x0005e8000c921850 */
[----:B------:R2:W-:Y:S04]  /*de00*/  LDGSTS.E [R11+0x50000], desc[UR16][R26.64], !P0 ;  /* 0x500000001a0b7fae */ /* 0x0005e8000c121850 */
[----:B------:R-:W1:Y:S04]  /*de10*/  LDL.LU.64 R20, [R1+0x1c0] ;  /* 0x0001c00001147983 */ /* 0x000e680000300a00 */
[----:B------:R-:W2:Y:S04]  /*de20*/  LDL.LU.64 R22, [R1+0x1b0] ;  /* 0x0001b00001167983 */ /* 0x000ea80000300a00 */
[----:B------:R-:W4:Y:S01]  /*de30*/  LDL.LU.64 R26, [R1+0x1a0] ;  /* 0x0001a000011a7983 */ /* 0x000f220000300a00 */
[----:B------:R-:W-:-:S03]  /*de40*/  ISETP.GE.U32.AND P2, PT, R5, 0x7fffff3b, PT ;  /* 0x7fffff3b0500780c */ /* 0x000fc60003f46070 */
[----:B------:R4:W-:Y:S04]  /*de50*/  LDGSTS.E [R11+0x54000], desc[UR16][R30.64], !P0 ;  /* 0x540000001e0b7fae */ /* 0x0009e8000c121850 */
[----:B------:R-:W3:Y:S01]  /*de60*/  LDL.LU.64 R30, [R1+0x190] ;  /* 0x00019000011e7983 */ /* 0x000ee20000300a00 */
[----:B-1----:R-:W-:-:S04]  /*de70*/  IMAD.WIDE R20, R3, 0x4, R20 ;  /* 0x0000000403147825 */ /* 0x002fc800078e0214 */
[C---:B--2---:R-:W-:Y:S01]  /*de80*/  IMAD.WIDE R22, R3.reuse, 0x4, R22 ;  /* 0x0000000403167825 */ /* 0x044fe200078e0216 */
[----:B------:R-:W-:Y:S03]  /*de90*/  LDGSTS.E [R11+0x58000], desc[UR16][R20.64], !P0 ;  /* 0x58000000140b7fae */ /* 0x000fe6000c121850 */
[----:B----4-:R-:W-:Y:S01]  /*dea0*/  IMAD.WIDE R26, R3, 0x4, R26 ;  /* 0x00000004031a7825 */ /* 0x010fe200078e021a */
[----:B------:R-:W-:Y:S04]  /*deb0*/  LDGSTS.E [R11+0x5c000], desc[UR16][R22.64], !P0 ;  /* 0x5c000000160b7fae */ /* 0x000fe8000c121850 */
[----:B------:R-:W-:Y:S04]  /*dec0*/  LDGSTS.E [R11+0x50004], desc[UR16][R26.64], !P2 ;  /* 0x500040001a0b7fae */ /* 0x000fe8000d121850 */
[----:B------:R-:W2:Y:S04]  /*ded0*/  LDL.LU.64 R20, [R1+0x188] ;  /* 0x0001880001147983 */ /* 0x000ea80000300a00 */
[----:B------:R-:W4:Y:S04]  /*dee0*/  LDL.LU.64 R22, [R1+0x180] ;  /* 0x0001800001167983 */ /* 0x000f280000300a00 */
[----:B------:R-:W4:Y:S01]  /*def0*/  LDL.LU.64 R26, [R1+0x178] ;  /* 0x00017800011a7983 */ /* 0x000f220000300a00 */
[----:B------:R-:W-:-:S02]  /*df00*/  VIADD R5, R186, 0xffffff59 ;  /* 0xffffff59ba057836 */ /* 0x000fc40000000000 */
[----:B---3--:R-:W-:Y:S01]  /*df10*/  IMAD.WIDE R30, R3, 0x4, R30 ;  /* 0x00000004031e7825 */ /* 0x008fe200078e021e */
[----:B------:R-:W1:Y:S02]  /*df20*/  LDC R186, c[0x0][0x230] ;  /* 0x00008c00ffba7b82 */ /* 0x000e640000000800 */
[----:B------:R-:W-:Y:S01]  /*df30*/  ISETP.GE.U32.AND P1, PT, R5, 0x7fffff3a, PT ;  /* 0x7fffff3a0500780c */ /* 0x000fe20003f26070 */
[----:B------:R-:W-:Y:S01]  /*df40*/  VIADD R5, R188, 0xffffff58 ;  /* 0xffffff58bc057836 */ /* 0x000fe20000000000 */
[----:B------:R3:W-:Y:S04]  /*df50*/  LDGSTS.E [R11+0x54004], desc[UR16][R30.64], !P2 ;  /* 0x540040001e0b7fae */ /* 0x0007e8000d121850 */
[----:B------:R-:W-:Y:S01]  /*df60*/  ISETP.GE.U32.AND P0, PT, R5, 0x7fffff39, PT ;  /* 0x7fffff390500780c */ /* 0x000fe20003f06070 */
[----:B------:R-:W1:Y:S01]  /*df70*/  LDC R188, c[0x0][0x230] ;  /* 0x00008c00ffbc7b82 */ /* 0x000e620000000800 */
[----:B---3--:R-:W-:-:S02]  /*df80*/  IMAD.WIDE R30, R3, 0x4, R250 ;  /* 0x00000004031e7825 */ /* 0x008fc400078e02fa */
[----:B------:R-:W3:Y:S02]  /*df90*/  LDL.LU.64 R250, [R1+0xd8] ;  /* 0x0000d80001fa7983 */ /* 0x000ee40000300a00 */
[----:B--2---:R-:W-:-:S04]  /*dfa0*/  IMAD.WIDE R20, R3, 0x4, R20 ;  /* 0x0000000403147825 */ /* 0x004fc800078e0214 */
[C---:B----4-:R-:W-:Y:S01]  /*dfb0*/  IMAD.WIDE R22, R3.reuse, 0x4, R22 ;  /* 0x0000000403167825 */ /* 0x050fe200078e0216 */
[----:B------:R2:W-:Y:S03]  /*dfc0*/  LDGSTS.E [R11+0x58004], desc[UR16][R20.64], !P2 ;  /* 0x58004000140b7fae */ /* 0x0005e6000d121850 */
[C---:B------:R-:W-:Y:S01]  /*dfd0*/  IMAD.WIDE R26, R3.reuse, 0x4, R26 ;  /* 0x00000004031a7825 */ /* 0x040fe200078e021a */
[----:B------:R4:W-:Y:S04]  /*dfe0*/  LDGSTS.E [R11+0x5c004], desc[UR16][R22.64], !P2 ;  /* 0x5c004000160b7fae */ /* 0x0009e8000d121850 */
[----:B------:R1:W-:Y:S01]  /*dff0*/  LDGSTS.E [R11+0x50008], desc[UR16][R26.64], !P1 ;  /* 0x500080001a0b7fae */ /* 0x0003e2000c921850 */
[----:B--2---:R-:W-:-:S03]  /*e000*/  IMAD.WIDE R20, R3, 0x4, R190 ;  /* 0x0000000403147825 */ /* 0x004fc600078e02be */
[----:B------:R2:W-:Y:S01]  /*e010*/  LDGSTS.E [R11+0x54008], desc[UR16][R30.64], !P1 ;  /* 0x540080001e0b7fae */ /* 0x0005e2000c921850 */
[----:B----4-:R-:W-:-:S03]  /*e020*/  IMAD.WIDE R22, R3, 0x4, R192 ;  /* 0x0000000403167825 */ /* 0x010fc600078e02c0 */
[----:B------:R-:W4:Y:S01]  /*e030*/  LDL.LU.64 R190, [R1+0xd0] ;  /* 0x0000d00001be7983 */ /* 0x000f220000300a00 */
[----:B-1----:R-:W-:-:S03]  /*e040*/  IMAD.WIDE R26, R3, 0x4, R246 ;  /* 0x00000004031a7825 */ /* 0x002fc600078e02f6 */
[----:B------:R-:W4:Y:S01]  /*e050*/  LDL.LU.64 R192, [R1+0xc8] ;  /* 0x0000c80001c07983 */ /* 0x000f220000300a00 */
[----:B--2---:R-:W-:-:S03]  /*e060*/  IMAD.WIDE R30, R3, 0x4, R248 ;  /* 0x00000004031e7825 */ /* 0x004fc600078e02f8 */
[----:B------:R-:W2:Y:S04]  /*e070*/  LDL.LU.64 R246, [R1+0xc0] ;  /* 0x0000c00001f67983 */ /* 0x000ea80000300a00 */
[----:B------:R-:W2:Y:S04]  /*e080*/  LDL.LU.64 R248, [R1+0xb8] ;  /* 0x0000b80001f87983 */ /* 0x000ea80000300a00 */
[----:B------:R1:W-:Y:S04]  /*e090*/  LDGSTS.E [R11+0x58008], desc[UR16][R20.64], !P1 ;  /* 0x58008000140b7fae */ /* 0x0003e8000c921850 */
[----:B------:R3:W-:Y:S04]  /*e0a0*/  LDGSTS.E [R11+0x5c008], desc[UR16][R22.64], !P1 ;  /* 0x5c008000160b7fae */ /* 0x0007e8000c921850 */
[----:B------:R3:W-:Y:S04]  /*e0b0*/  LDGSTS.E [R11+0x5000c], desc[UR16][R26.64], !P0 ;  /* 0x5000c0001a0b7fae */ /* 0x0007e8000c121850 */
[----:B------:R-:W1:Y:S04]  /*e0c0*/  LDL.LU.64 R20, [R1+0x148] ;  /* 0x0001480001147983 */ /* 0x000e680000300a00 */
[----:B------:R-:W3:Y:S04]  /*e0d0*/  LDL.LU.64 R22, [R1+0x140] ;  /* 0x0001400001167983 */ /* 0x000ee80000300a00 */
[----:B------:R-:W4:Y:S01]  /*e0e0*/  LDL.LU.64 R26, [R1+0x138] ;  /* 0x00013800011a7983 */ /* 0x000f220000300a00 */
[----:B------:R-:W-:-:S02]  /*e0f0*/  IADD3 R5, R187, -0xa9, RZ ;  /* 0xffffff57bb057810 */ /* 0x000fc40007ffe0ff */
[----:B------:R-:W2:Y:S01]  /*e100*/  LDC R187, c[0x0][0x230] ;  /* 0x00008c00ffbb7b82 */ /* 0x000ea20000000800 */
[----:B------:R-:W-:Y:S01]  /*e110*/  LDGSTS.E [R11+0x5400c], desc[UR16][R30.64], !P0 ;  /* 0x5400c0001e0b7fae */ /* 0x000fe2000c121850 */
[----:B------:R-:W-:-:S03]  /*e120*/  ISETP.GE.U32.AND P2, PT, R5, 0x7fffff38, PT ;  /* 0x7fffff380500780c */ /* 0x000fc60003f46070 */
[----:B------:R-:W2:Y:S01]  /*e130*/  LDL.LU.64 R30, [R1+0x130] ;  /* 0x00013000011e7983 */ /* 0x000ea20000300a00 */
[----:B-1----:R-:W-:-:S04]  /*e140*/  IMAD.WIDE R20, R3, 0x4, R20 ;  /* 0x0000000403147825 */ /* 0x002fc800078e0214 */
[C---:B---3--:R-:W-:Y:S01]  /*e150*/  IMAD.WIDE R22, R3.reuse, 0x4, R22 ;  /* 0x0000000403167825 */ /* 0x048fe200078e0216 */
[----:B------:R-:W-:Y:S03]  /*e160*/  LDGSTS.E [R11+0x5800c], desc[UR16][R20.64], !P0 ;  /* 0x5800c000140b7fae */ /* 0x000fe6000c121850 */
[----:B----4-:R-:W-:Y:S01]  /*e170*/  IMAD.WIDE R26, R3, 0x4, R26 ;  /* 0x00000004031a7825 */ /* 0x010fe200078e021a */
[----:B------:R1:W-:Y:S04]  /*e180*/  LDGSTS.E [R11+0x5c00c], desc[UR16][R22.64], !P0 ;  /* 0x5c00c000160b7fae */ /* 0x0003e8000c121850 */
[----:B------:R-:W-:Y:S04]  /*e190*/  LDGSTS.E [R10+0x50000], desc[UR16][R26.64], !P2 ;  /* 0x500000001a0a7fae */ /* 0x000fe8000d121850 */
[----:B------:R-:W3:Y:S04]  /*e1a0*/  LDL.LU.64 R20, [R1+0x128] ;  /* 0x0001280001147983 */ /* 0x000ee80000300a00 */
[----:B------:R-:W4:Y:S01]  /*e1b0*/  LDL.LU.64 R22, [R1+0x120] ;  /* 0x0001200001167983 */ /* 0x000f220000300a00 */
[----:B------:R-:W-:Y:S01]  /*e1c0*/  VIADD R5, R186, 0xffffff56 ;  /* 0xffffff56ba057836 */ /* 0x000fe20000000000 */
[----:B-1----:R-:W1:Y:S02]  /*e1d0*/  LDC R11, c[0x0][0x230] ;  /* 0x00008c00ff0b7b82 */ /* 0x002e640000000800 */
[----:B------:R-:W4:Y:S02]  /*e1e0*/  LDL.LU.64 R26, [R1+0xe0] ;  /* 0x0000e000011a7983 */ /* 0x000f240000300a00 */
[----:B------:R-:W-:Y:S01]  /*e1f0*/  ISETP.GE.U32.AND P1, PT, R5, 0x7fffff37, PT ;  /* 0x7fffff370500780c */ /* 0x000fe20003f26070 */
[----:B--2---:R-:W-:-:S03]  /*e200*/  IMAD.WIDE R30, R3, 0x4, R30 ;  /* 0x00000004031e7825 */ /* 0x004fc600078e021e */
[----:B------:R-:W2:Y:S02]  /*e210*/  LDC R186, c[0x0][0x230] ;  /* 0x00008c00ffba7b82 */ /* 0x000ea40000000800 */
[----:B------:R1:W-:Y:S01]  /*e220*/  LDGSTS.E [R10+0x54000], desc[UR16][R30.64], !P2 ;  /* 0x540000001e0a7fae */ /* 0x0003e2000d121850 */
[----:B------:R-:W-:-:S03]  /*e230*/  VIADD R5, R188, 0xffffff55 ;  /* 0xffffff55bc057836 */ /* 0x000fc60000000000 */
[----:B------:R-:W2:Y:S01]  /*e240*/  LDL.LU.64 R188, [R1+0x80] ;  /* 0x0000800001bc7983 */ /* 0x000ea20000300a00 */
[----:B-1----:R-:W-:-:S03]  /*e250*/  IMAD.WIDE R30, R3, 0x4, R250 ;  /* 0x00000004031e7825 */ /* 0x002fc600078e02fa */
[----:B------:R-:W2:Y:S01]  /*e260*/  LDL.LU.64 R250, [R1+0x70] ;  /* 0x0000700001fa7983 */ /* 0x000ea20000300a00 */
[----:B---3--:R-:W-:-:S04]  /*e270*/  IMAD.WIDE R20, R3, 0x4, R20 ;  /* 0x0000000403147825 */ /* 0x008fc800078e0214 */
[C---:B----4-:R-:W-:Y:S01]  /*e280*/  IMAD.WIDE R22, R3.reuse, 0x4, R22 ;  /* 0x0000000403167825 */ /* 0x050fe200078e0216 */
[----:B------:R1:W-:Y:S03]  /*e290*/  LDGSTS.E [R10+0x58000], desc[UR16][R20.64], !P2 ;  /* 0x58000000140a7fae */ /* 0x0003e6000d121850 */
[C---:B------:R-:W-:Y:S01]  /*e2a0*/  IMAD.WIDE R26, R3.reuse, 0x4, R26 ;  /* 0x00000004031a7825 */ /* 0x040fe200078e021a */
[----:B------:R3:W-:Y:S04]  /*e2b0*/  LDGSTS.E [R10+0x5c000], desc[UR16][R22.64], !P2 ;  /* 0x5c000000160a7fae */ /* 0x0007e8000d121850 */
[----:B------:R4:W-:Y:S01]  /*e2c0*/  LDGSTS.E [R10+0x50004], desc[UR16][R26.64], !P1 ;  /* 0x500040001a0a7fae */ /* 0x0009e2000c921850 */
[----:B-1----:R-:W-:-:S03]  /*e2d0*/  IMAD.WIDE R20, R3, 0x4, R190 ;  /* 0x0000000403147825 */ /* 0x002fc600078e02be */
[----:B------:R1:W-:Y:S01]  /*e2e0*/  LDGSTS.E [R10+0x54004], desc[UR16][R30.64], !P1 ;  /* 0x540040001e0a7fae */ /* 0x0003e2000c921850 */
[----:B---3--:R-:W-:-:S03]  /*e2f0*/  IMAD.WIDE R22, R3, 0x4, R192 ;  /* 0x0000000403167825 */ /* 0x008fc600078e02c0 */
[----:B------:R-:W3:Y:S01]  /*e300*/  LDL.LU.64 R190, [R1+0x60] ;  /* 0x0000600001be7983 */ /* 0x000ee20000300a00 */
[----:B----4-:R-:W-:-:S03]  /*e310*/  IMAD.WIDE R26, R3, 0x4, R246 ;  /* 0x00000004031a7825 */ /* 0x010fc600078e02f6 */
[----:B------:R-:W4:Y:S01]  /*e320*/  LDL.LU.64 R192, [R1+0x50] ;  /* 0x0000500001c07983 */ /* 0x000f220000300a00 */
[----:B-1----:R-:W-:-:S03]  /*e330*/  IMAD.WIDE R30, R3, 0x4, R248 ;  /* 0x00000004031e7825 */ /* 0x002fc600078e02f8 */
[----:B------:R-:W3:Y:S04]  /*e340*/  LDL.LU.64 R246, [R1+0x40] ;  /* 0x0000400001f67983 */ /* 0x000ee80000300a00 */
[----:B------:R-:W3:Y:S04]  /*e350*/  LDL.LU.64 R248, [R1+0x38] ;  /* 0x0000380001f87983 */ /* 0x000ee80000300a00 */
[----:B------:R1:W-:Y:S04]  /*e360*/  LDGSTS.E [R10+0x58004], desc[UR16][R20.64], !P1 ;  /* 0x58004000140a7fae */ /* 0x0003e8000c921850 */
[----:B------:R2:W-:Y:S04]  /*e370*/  LDGSTS.E [R10+0x5c004], desc[UR16][R22.64], !P1 ;  /* 0x5c004000160a7fae */ /* 0x0005e8000c921850 */
[----:B------:R-:W1:Y:S04]  /*e380*/  LDL.LU.64 R20, [R1+0xb0] ;  /* 0x0000b00001147983 */ /* 0x000e680000300a00 */
[----:B------:R-:W2:Y:S01]  /*e390*/  LDL.LU.64 R22, [R1+0xa8] ;  /* 0x0000a80001167983 */ /* 0x000ea20000300a00 */
[----:B------:R-:W-:-:S13]  /*e3a0*/  ISETP.GE.U32.AND P0, PT, R5, 0x7fffff36, PT ;  /* 0x7fffff360500780c */ /* 0x000fda0003f06070 */
[----:B------:R2:W-:Y:S04]  /*e3b0*/  LDGSTS.E [R10+0x50008], desc[UR16][R26.64], !P0 ;  /* 0x500080001a0a7fae */ /* 0x0005e8000c121850 */
[----:B------:R2:W-:Y:S04]  /*e3c0*/  LDGSTS.E [R10+0x54008], desc[UR16][R30.64], !P0 ;  /* 0x540080001e0a7fae */ /* 0x0005e8000c121850 */
[----:B------:R-:W4:Y:S04]  /*e3d0*/  LDL.LU.64 R26, [R1+0xa0] ;  /* 0x0000a000011a7983 */ /* 0x000f280000300a00 */
[----:B------:R-:W3:Y:S01]  /*e3e0*/  LDL.LU.64 R30, [R1+0x98] ;  /* 0x00009800011e7983 */ /* 0x000ee20000300a00 */
[----:B-1----:R-:W-:-:S04]  /*e3f0*/  IMAD.WIDE R20, R3, 0x4, R20 ;  /* 0x0000000403147825 */ /* 0x002fc800078e0214 */
[----:B--2---:R-:W-:Y:S01]  /*e400*/  IMAD.WIDE R22, R3, 0x4, R22 ;  /* 0x0000000403167825 */ /* 0x004fe200078e0216 */
[----:B------:R-:W-:Y:S04]  /*e410*/  LDGSTS.E [R10+0x58008], desc[UR16][R20.64], !P0 ;  /* 0x58008000140a7fae */ /* 0x000fe8000c121850 */
[----:B------:R-:W-:Y:S04]  /*e420*/  LDGSTS.E [R10+0x5c008], desc[UR16][R22.64], !P0 ;  /* 0x5c008000160a7fae */ /* 0x000fe8000c121850 */
[----:B------:R-:W2:Y:S04]  /*e430*/  LDL.LU.64 R20, [R1+0x90] ;  /* 0x0000900001147983 */ /* 0x000ea80000300a00 */
[----:B------:R-:W2:Y:S01]  /*e440*/  LDL.LU.64 R22, [R1+0x88] ;  /* 0x0000880001167983 */ /* 0x000ea20000300a00 */
[----:B------:R-:W-:-:S02]  /*e450*/  IADD3 R5, R187, -0xac, RZ ;  /* 0xffffff54bb057810 */ /* 0x000fc40007ffe0ff */
[----:B------:R-:W1:Y:S02]  /*e460*/  LDC R187, c[0x0][0x230] ;  /* 0x00008c00ffbb7b82 */ /* 0x000e640000000800 */
[----:B------:R-:W-:Y:S01]  /*e470*/  ISETP.GE.U32.AND P2, PT, R5, 0x7fffff35, PT ;  /* 0x7fffff350500780c */ /* 0x000fe20003f46070 */
[----:B------:R-:W-:Y:S02]  /*e480*/  VIADD R5, R186, 0xffffff53 ;  /* 0xffffff53ba057836 */ /* 0x000fe40000000000 */
[----:B----4-:R-:W-:-:S03]  /*e490*/  IMAD.WIDE R26, R3, 0x4, R26 ;  /* 0x00000004031a7825 */ /* 0x010fc600078e021a */
[----:B------:R-:W-:Y:S01]  /*e4a0*/  ISETP.GE.U32.AND P1, PT, R5, 0x7fffff34, PT ;  /* 0x7fffff340500780c */ /* 0x000fe20003f26070 */
[----:B------:R-:W4:Y:S01]  /*e4b0*/  LDC R186, c[0x0][0x230] ;  /* 0x00008c00ffba7b82 */ /* 0x000f220000000800 */
[----:B---3--:R-:W-:-:S05]  /*e4c0*/  IMAD.WIDE R30, R3, 0x4, R30 ;  /* 0x00000004031e7825 */ /* 0x008fca00078e021e */
[----:B------:R3:W-:Y:S01]  /*e4d0*/  LDGSTS.E [R10+0x5000c], desc[UR16][R26.64], !P2 ;  /* 0x5000c0001a0a7fae */ /* 0x0007e2000d121850 */
[----:B------:R-:W-:-:S03]  /*e4e0*/  VIADD R5, R11, 0xffffff52 ;  /* 0xffffff520b057836 */ /* 0x000fc60000000000 */
[----:B------:R3:W-:Y:S02]  /*e4f0*/  LDGSTS.E [R10+0x5400c], desc[UR16][R30.64], !P2 ;  /* 0x5400c0001e0a7fae */ /* 0x0007e4000d121850 */
[----:B---3--:R-:W-:-:S04]  /*e500*/  IMAD.WIDE R26, R3, 0x4, R188 ;  /* 0x00000004031a7825 */ /* 0x008fc800078e02bc */
[----:B------:R-:W-:-:S04]  /*e510*/  IMAD.WIDE R30, R3, 0x4, R250 ;  /* 0x00000004031e7825 */ /* 0x000fc800078e02fa */
[----:B--2---:R-:W-:-:S04]  /*e520*/  IMAD.WIDE R20, R3, 0x4, R20 ;  /* 0x0000000403147825 */ /* 0x004fc800078e0214 */
[C---:B------:R-:W-:Y:S01]  /*e530*/  IMAD.WIDE R22, R3.reuse, 0x4, R22 ;  /* 0x0000000403167825 */ /* 0x040fe200078e0216 */
[----:B------:R2:W-:Y:S04]  /*e540*/  LDGSTS.E [R10+0x5800c], desc[UR16][R20.64], !P2 ;  /* 0x5800c000140a7fae */ /* 0x0005e8000d121850 */
[----:B------:R3:W-:Y:S04]  /*e550*/  LDGSTS.E [R10+0x5c00c], desc[UR16][R22.64], !P2 ;  /* 0x5c00c000160a7fae */ /* 0x0007e8000d121850 */
[----:B------:R-:W-:Y:S01]  /*e560*/  LDGSTS.E [R7+0x50000], desc[UR16][R26.64], !P1 ;  /* 0x500000001a077fae */ /* 0x000fe2000c921850 */
[----:B--2---:R-:W-:-:S03]  /*e570*/  IMAD.WIDE R20, R3, 0x4, R192 ;  /* 0x0000000403147825 */ /* 0x004fc600078e02c0 */
[----:B------:R2:W-:Y:S01]  /*e580*/  LDGSTS.E [R7+0x54000], desc[UR16][R30.64], !P1 ;  /* 0x540000001e077fae */ /* 0x0005e2000c921850 */
[----:B---3--:R-:W-:-:S05]  /*e590*/  IMAD.WIDE R10, R3, 0x4, R190 ;  /* 0x00000004030a7825 */ /* 0x008fca00078e02be */
[----:B------:R3:W-:Y:S04]  /*e5a0*/  LDGSTS.E [R7+0x58000], desc[UR16][R10.64], !P1 ;  /* 0x580000000a077fae */ /* 0x0007e8000c921850 */
[----:B------:R1:W-:Y:S01]  /*e5b0*/  LDGSTS.E [R7+0x5c000], desc[UR16][R20.64], !P1 ;  /* 0x5c00000014077fae */ /* 0x0003e2000c921850 */
[----:B------:R-:W-:Y:S01]  /*e5c0*/  IMAD.WIDE R22, R3, 0x4, R246 ;  /* 0x0000000403167825 */ /* 0x000fe200078e02f6 */
[----:B------:R-:W-:Y:S01]  /*e5d0*/  ISETP.GE.U32.AND P0, PT, R5, 0x7fffff33, PT ;  /* 0x7fffff330500780c */ /* 0x000fe20003f06070 */
[----:B--2---:R-:W2:Y:S02]  /*e5e0*/  LDC R30, c[0x0][0x230] ;  /* 0x00008c00ff1e7b82 */ /* 0x004ea40000000800 */
[C---:B---3--:R-:W-:Y:S02]  /*e5f0*/  IMAD.WIDE R10, R3.reuse, 0x4, R12 ;  /* 0x00000004030a7825 */ /* 0x048fe400078e020c */
[----:B------:R-:W5:Y:S02]  /*e600*/  LDL.LU.64 R12, [R1+0xb60] ;  /* 0x000b6000010c7983 */ /* 0x000f640000300a00 */
[----:B-1----:R-:W-:-:S02]  /*e610*/  IMAD.WIDE R20, R3, 0x4, R14 ;  /* 0x0000000403147825 */ /* 0x002fc400078e020e */
[----:B------:R-:W5:Y:S04]  /*e620*/  LDL.LU.64 R14, [R1+0xb58] ;  /* 0x000b5800010e7983 */ /* 0x000f680000300a00 */
[----:B------:R1:W-:Y:S04]  /*e630*/  STL [R1+0x400], RZ ;  /* 0x000400ff01007387 */ /* 0x0003e80000100800 */
        /* <DEDUP_REMOVED lines=255> */
[----:B------:R1:W-:Y:S04]  /*f630*/  STL [R1], RZ ;  /* 0x000000ff01007387 */ /* 0x0003e80000100800 */
        /* <DEDUP_REMOVED lines=63> */
[----:B------:R-:W3:Y:S01]  /*fa30*/  LDL R247, [R1+0x50c] ;  /* 0x00050c0001f77983 */ /* 0x000ee20000100800 */
[----:B------:R-:W-:Y:S01]  /*fa40*/  IADD3 R5, R187, -0xaf, RZ ;  /* 0xffffff51bb057810 */ /* 0x000fe20007ffe0ff */
[----:B------:R-:W-:-:S02]  /*fa50*/  IMAD.WIDE R26, R3, 0x4, R248 ;  /* 0x00000004031a7825 */ /* 0x000fc400078e02f8 */
[----:B------:R2:W-:Y:S01]  /*fa60*/  LDGSTS.E [R7+0x50004], desc[UR16][R22.64], !P0 ;  /* 0x5000400016077fae */ /* 0x0005e2000c121850 */
[----:B------:R-:W-:Y:S01]  /*fa70*/  ISETP.GE.U32.AND P2, PT, R5, 0x7fffff32, PT ;  /* 0x7fffff320500780c */ /* 0x000fe20003f46070 */
[----:B----4-:R-:W-:Y:S02]  /*fa80*/  VIADD R5, R186, 0xffffff50 ;  /* 0xffffff50ba057836 */ /* 0x010fe40000000000 */
[----:B------:R-:W-:Y:S03]  /*fa90*/  LDGSTS.E [R7+0x54004], desc[UR16][R26.64], !P0 ;  /* 0x540040001a077fae */ /* 0x000fe6000c121850 */
[----:B------:R-:W-:Y:S01]  /*faa0*/  ISETP.GE.U32.AND P1, PT, R5, 0x7fffff31, PT ;  /* 0x7fffff310500780c */ /* 0x000fe20003f26070 */
[----:B------:R4:W-:Y:S01]  /*fab0*/  LDGSTS.E [R7+0x58004], desc[UR16][R10.64], !P0 ;  /* 0x580040000a077fae */ /* 0x0009e2000c121850 */
[----:B--2---:R-:W2:Y:S01]  /*fac0*/  LDC R22, c[0x0][0x230] ;  /* 0x00008c00ff167b82 */ /* 0x004ea20000000800 */
[----:B------:R-:W-:-:S02]  /*fad0*/  IMAD.WIDE R194, R3, 0x4, R194 ;  /* 0x0000000403c27825 */ /* 0x000fc400078e02c2 */
[----:B------:R1:W-:Y:S02]  /*fae0*/  LDGSTS.E [R7+0x5c004], desc[UR16][R20.64], !P0 ;  /* 0x5c00400014077fae */ /* 0x0003e4000c121850 */
[C---:B------:R-:W-:Y:S02]  /*faf0*/  IMAD.WIDE R196, R3.reuse, 0x4, R196 ;  /* 0x0000000403c47825 */ /* 0x040fe400078e02c4 */
[----:B------:R-:W-:Y:S01]  /*fb00*/  LDGSTS.E [R7+0x50008], desc[UR16][R194.64], !P2 ;  /* 0x50008000c2077fae */ /* 0x000fe2000d121850 */
[----:B----4-:R-:W4:Y:S01]  /*fb10*/  LDC R11, c[0x0][0x230] ;  /* 0x00008c00ff0b7b82 */ /* 0x010f220000000800 */
[C---:B------:R-:W-:Y:S02]  /*fb20*/  IMAD.WIDE R198, R3.reuse, 0x4, R198 ;  /* 0x0000000403c67825 */ /* 0x040fe400078e02c6 */
[----:B------:R-:W-:Y:S02]  /*fb30*/  LDGSTS.E [R7+0x54008], desc[UR16][R196.64], !P2 ;  /* 0x54008000c4077fae */ /* 0x000fe4000d121850 */
[----:B------:R-:W-:-:S02]  /*fb40*/  IMAD.WIDE R200, R3, 0x4, R200 ;  /* 0x0000000403c87825 */ /* 0x000fc400078e02c8 */
[----:B------:R-:W-:Y:S01]  /*fb50*/  LDGSTS.E [R7+0x58008], desc[UR16][R198.64], !P2 ;  /* 0x58008000c6077fae */ /* 0x000fe2000d121850 */
[----:B------:R-:W4:Y:S01]  /*fb60*/  LDC R10, c[0x0][0x230] ;  /* 0x00008c00ff0a7b82 */ /* 0x000f220000000800 */
[C---:B------:R-:W-:Y:S02]  /*fb70*/  IMAD.WIDE R202, R3.reuse, 0x4, R202 ;  /* 0x0000000403ca7825 */ /* 0x040fe400078e02ca */
[----:B------:R-:W-:Y:S02]  /*fb80*/  LDGSTS.E [R7+0x5c008], desc[UR16][R200.64], !P2 ;  /* 0x5c008000c8077fae */ /* 0x000fe4000d121850 */
[C---:B------:R-:W-:Y:S02]  /*fb90*/  IMAD.WIDE R204, R3.reuse, 0x4, R204 ;  /* 0x0000000403cc7825 */ /* 0x040fe400078e02cc */
[----:B------:R-:W-:Y:S01]  /*fba0*/  LDGSTS.E [R7+0x5000c], desc[UR16][R202.64], !P1 ;  /* 0x5000c000ca077fae */ /* 0x000fe2000c921850 */
[----:B-1----:R-:W1:Y:S01]  /*fbb0*/  LDC R20, c[0x0][0x230] ;  /* 0x00008c00ff147b82 */ /* 0x002e620000000800 */
[----:B------:R-:W-:-:S02]  /*fbc0*/  IMAD.WIDE R206, R3, 0x4, R206 ;  /* 0x0000000403ce7825 */ /* 0x000fc400078e02ce */
[----:B------:R-:W-:Y:S02]  /*fbd0*/  LDGSTS.E [R7+0x5400c], desc[UR16][R204.64], !P1 ;  /* 0x5400c000cc077fae */ /* 0x000fe4000c921850 */
[----:B------:R-:W-:Y:S02]  /*fbe0*/  IMAD.WIDE R208, R3, 0x4, R208 ;  /* 0x0000000403d07825 */ /* 0x000fe400078e02d0 */
[----:B------:R-:W-:Y:S02]  /*fbf0*/  LDGSTS.E [R7+0x5800c], desc[UR16][R206.64], !P1 ;  /* 0x5800c000ce077fae */ /* 0x000fe4000c921850 */
[----:B------:R-:W-:Y:S02]  /*fc00*/  VIADD R5, R30, 0xffffff4f ;  /* 0xffffff4f1e057836 */ /* 0x000fe40000000000 */
[----:B------:R2:W-:Y:S03]  /*fc10*/  LDGSTS.E [R7+0x5c00c], desc[UR16][R208.64], !P1 ;  /* 0x5c00c000d0077fae */ /* 0x0005e6000c921850 */
[----:B------:R-:W-:-:S02]  /*fc20*/  ISETP.GE.U32.AND P0, PT, R5, 0x7fffff30, PT ;  /* 0x7fffff300500780c */ /* 0x000fc40003f06070 */
[----:B--2---:R-:W-:Y:S01]  /*fc30*/  IADD3 R5, R22, -0xb2, RZ ;  /* 0xffffff4e16057810 */ /* 0x004fe20007ffe0ff */
[----:B------:R-:W2:Y:S03]  /*fc40*/  LDC R7, c[0x0][0x230] ;  /* 0x00008c00ff077b82 */ /* 0x000ea60000000800 */
[----:B------:R-:W-:Y:S01]  /*fc50*/  ISETP.GE.U32.AND P2, PT, R5, 0x7fffff2f, PT ;  /* 0x7fffff2f0500780c */ /* 0x000fe20003f46070 */
[----:B----4-:R-:W-:Y:S02]  /*fc60*/  VIADD R5, R11, 0xffffff4d ;  /* 0xffffff4d0b057836 */ /* 0x010fe40000000000 */
[----:B------:R-:W-:-:S04]  /*fc70*/  IMAD.WIDE R210, R3, 0x4, R210 ;  /* 0x0000000403d27825 */ /* 0x000fc800078e02d2 */
[----:B------:R-:W-:Y:S01]  /*fc80*/  IMAD.WIDE R212, R3, 0x4, R212 ;  /* 0x0000000403d47825 */ /* 0x000fe200078e02d4 */
[----:B------:R-:W-:Y:S01]  /*fc90*/  ISETP.GE.U32.AND P1, PT, R5, 0x7fffff2e, PT ;  /* 0x7fffff2e0500780c */ /* 0x000fe20003f26070 */
[----:B------:R-:W-:Y:S01]  /*fca0*/  LDGSTS.E [R6+0x50000], desc[UR16][R210.64], !P0 ;  /* 0x50000000d2067fae */ /* 0x000fe2000c121850 */
[----:B------:R-:W4:Y:S01]  /*fcb0*/  LDC R11, c[0x0][0x230] ;  /* 0x00008c00ff0b7b82 */ /* 0x000f220000000800 */
[C---:B------:R-:W-:Y:S02]  /*fcc0*/  IMAD.WIDE R214, R3.reuse, 0x4, R214 ;  /* 0x0000000403d67825 */ /* 0x040fe400078e02d6 */
[----:B------:R-:W-:Y:S02]  /*fcd0*/  LDGSTS.E [R6+0x54000], desc[UR16][R212.64], !P0 ;  /* 0x54000000d4067fae */ /* 0x000fe4000c121850 */
[----:B------:R-:W-:Y:S02]  /*fce0*/  IMAD.WIDE R216, R3, 0x4, R216 ;  /* 0x0000000403d87825 */ /* 0x000fe400078e02d8 */
[----:B------:R-:W-:Y:S02]  /*fcf0*/  LDGSTS.E [R6+0x58000], desc[UR16][R214.64], !P0 ;  /* 0x58000000d6067fae */ /* 0x000fe4000c121850 */
[----:B------:R-:W-:-:S02]  /*fd00*/  VIADD R5, R10, 0xffffff4c ;  /* 0xffffff4c0a057836 */ /* 0x000fc40000000000 */
[----:B------:R-:W-:Y:S01]  /*fd10*/  LDGSTS.E [R6+0x5c000], desc[UR16][R216.64], !P0 ;  /* 0x5c000000d8067fae */ /* 0x000fe2000c121850 */
[----:B------:R-:W-:Y:S01]  /*fd20*/  IMAD.WIDE R218, R3, 0x4, R218 ;  /* 0x0000000403da7825 */ /* 0x000fe200078e02da */
[----:B------:R-:W4:Y:S01]  /*fd30*/  LDC R10, c[0x0][0x230] ;  /* 0x00008c00ff0a7b82 */ /* 0x000f220000000800 */
[----:B------:R-:W-:Y:S02]  /*fd40*/  ISETP.GE.U32.AND P0, PT, R5, 0x7fffff2d, PT ;  /* 0x7fffff2d0500780c */ /* 0x000fe40003f06070 */
[----:B------:R-:W-:Y:S01]  /*fd50*/  IMAD.WIDE R220, R3, 0x4, R220 ;  /* 0x0000000403dc7825 */ /* 0x000fe200078e02dc */
[----:B--2---:R-:W-:Y:S01]  /*fd60*/  IADD3 R5, R7, -0xb5, RZ ;  /* 0xffffff4b07057810 */ /* 0x004fe20007ffe0ff */
[----:B------:R-:W-:Y:S02]  /*fd70*/  LDGSTS.E [R6+0x50004], desc[UR16][R218.64], !P2 ;  /* 0x50004000da067fae */ /* 0x000fe4000d121850 */
[C---:B------:R-:W-:Y:S01]  /*fd80*/  IMAD.WIDE R222, R3.reuse, 0x4, R222 ;  /* 0x0000000403de7825 */ /* 0x040fe200078e02de */
[----:B------:R-:W2:Y:S01]  /*fd90*/  LDC R7, c[0x0][0x230] ;  /* 0x00008c00ff077b82 */ /* 0x000ea20000000800 */
        /* <DEDUP_REMOVED lines=9> */
[C---:B------:R-:W-:Y:S02]  /*fe30*/  IMAD.WIDE R232, R3.reuse, 0x4, R232 ;  /* 0x0000000403e87825 */ /* 0x040fe400078e02e8 */
[----:B------:R-:W-:Y:S02]  /*fe40*/  LDGSTS.E [R6+0x58008], desc[UR16][R230.64], !P1 ;  /* 0x58008000e6067fae */ /* 0x000fe4000c921850 */
[C---:B------:R-:W-:Y:S02]  /*fe50*/  IMAD.WIDE R234, R3.reuse, 0x4, R234 ;  /* 0x0000000403ea7825 */ /* 0x040fe400078e02ea */
[----:B------:R-:W-:Y:S02]  /*fe60*/  LDGSTS.E [R6+0x5c008], desc[UR16][R232.64], !P1 ;  /* 0x5c008000e8067fae */ /* 0x000fe4000c921850 */
[----:B------:R-:W-:-:S04]  /*fe70*/  IMAD.WIDE R236, R3, 0x4, R236 ;  /* 0x0000000403ec7825 */ /* 0x000fc800078e02ec */
[C---:B------:R-:W-:Y:S01]  /*fe80*/  IMAD.WIDE R238, R3.reuse, 0x4, R238 ;  /* 0x0000000403ee7825 */ /* 0x040fe200078e02ee */
[----:B------:R-:W-:Y:S03]  /*fe90*/  LDGSTS.E [R6+0x5000c], desc[UR16][R234.64], !P0 ;  /* 0x5000c000ea067fae */ /* 0x000fe6000c121850 */
[----:B------:R-:W-:Y:S01]  /*fea0*/  IMAD.WIDE R240, R3, 0x4, R240 ;  /* 0x0000000403f07825 */ /* 0x000fe200078e02f0 */
[----:B------:R-:W-:Y:S01]  /*feb0*/  ISETP.GE.U32.AND P1, PT, R5, 0x7fffff2c, PT ;  /* 0x7fffff2c0500780c */ /* 0x000fe20003f26070 */
[----:B------:R-:W-:Y:S02]  /*fec0*/  LDGSTS.E [R6+0x5400c], desc[UR16][R236.64], !P0 ;  /* 0x5400c000ec067fae */ /* 0x000fe4000c121850 */
[----:B-1----:R-:W-:Y:S02]  /*fed0*/  VIADD R5, R20, 0xffffff4a ;  /* 0xffffff4a14057836 */ /* 0x002fe40000000000 */
[----:B------:R-:W-:Y:S04]  /*fee0*/  LDGSTS.E [R6+0x5800c], desc[UR16][R238.64], !P0 ;  /* 0x5800c000ee067fae */ /* 0x000fe8000c121850 */
[----:B------:R1:W-:Y:S01]  /*fef0*/  LDGSTS.E [R6+0x5c00c], desc[UR16][R240.64], !P0 ;  /* 0x5c00c000f0067fae */ /* 0x0003e2000c121850 */
[----:B------:R-:W-:Y:S01]  /*ff00*/  ISETP.GE.U32.AND P2, PT, R5, 0x7fffff2b, PT ;  /* 0x7fffff2b0500780c */ /* 0x000fe20003f46070 */
[----:B----4-:R-:W-:-:S02]  /*ff10*/  VIADD R5, R11, 0xffffff49 ;  /* 0xffffff490b057836 */ /* 0x010fc40000000000 */
[C---:B------:R-:W-:Y:S01]  /*ff20*/  IMAD.WIDE R96, R3.reuse, 0x4, R96 ;  /* 0x0000000403607825 */ /* 0x040fe200078e0260 */
[----:B-1----:R-:W1:Y:S03]  /*ff30*/  LDC R6, c[0x0][0x230] ;  /* 0x00008c00ff067b82 */ /* 0x002e660000000800 */
[----:B------:R-:W-:Y:S01]  /*ff40*/  IMAD.WIDE R118, R3, 0x4, R118 ;  /* 0x0000000403767825 */ /* 0x000fe200078e0276 */
[----:B------:R-:W-:Y:S01]  /*ff50*/  ISETP.GE.U32.AND P0, PT, R5, 0x7fffff2a, PT ;  /* 0x7fffff2a0500780c */ /* 0x000fe20003f06070 */
[----:B------:R-:W-:Y:S02]  /*ff60*/  LDGSTS.E [R2+0x50000], desc[UR16][R96.64], !P1 ;  /* 0x5000000060027fae */ /* 0x000fe4000c921850 */
[----:B------:R-:W-:Y:S01]  /*ff70*/  IMAD.WIDE R124, R3, 0x4, R124 ;  /* 0x00000004037c7825 */ /* 0x000fe200078e027c */
        /* <DEDUP_REMOVED lines=8> */
[C---:B------:R-:W-:Y:S01]  /*10000*/  IMAD.WIDE R100, R3.reuse, 0x4, R100 ;  /* 0x0000000403647825 */ /* 0x040fe200078e0264 */
[----:B------:R-:W4:Y:S01]  /*10010*/  LDC R5, c[0x0][0x230] ;  /* 0x00008c00ff057b82 */ /* 0x000f220000000800 */
        /* <DEDUP_REMOVED lines=11> */
[----:B------:R-:W-:Y:S02]  /*100d0*/  IMAD.WIDE R126, R3, 0x4, R126 ;  /* 0x00000004037e7825 */ /* 0x000fe400078e027e */
[----:B------:R-:W-:Y:S02]  /*100e0*/  LDGSTS.E [R2+0x58008], desc[UR16][R132.64], !P0 ;  /* 0x5800800084027fae */ /* 0x000fe4000c121850 */
[----:B------:R-:W-:-:S02]  /*100f0*/  VIADD R10, R10, 0xffffff47 ;  /* 0xffffff470a0a7836 */ /* 0x000fc40000000000 */
[----:B-1----:R-:W-:Y:S01]  /*10100*/  VIADD R6, R6, 0xffffff46 ;  /* 0xffffff4606067836 */ /* 0x002fe20000000000 */
[----:B------:R-:W-:Y:S02]  /*10110*/  LDGSTS.E [R2+0x5c008], desc[UR16][R126.64], !P0 ;  /* 0x5c0080007e027fae */ /* 0x000fe4000c121850 */
[----:B------:R-:W-:Y:S02]  /*10120*/  ISETP.GE.U32.AND P2, PT, R10, 0x7fffff28, PT ;  /* 0x7fffff280a00780c */ /* 0x000fe40003f46070 */
[----:B------:R-:W-:Y:S02]  /*10130*/  ISETP.GE.U32.AND P0, PT, R6, 0x7fffff27, PT ;  /* 0x7fffff270600780c */ /* 0x000fe40003f06070 */
        /* <DEDUP_REMOVED lines=9> */
[----:B----4-:R-:W-:Y:S01]  /*101d0*/  IADD3 R5, R5, -0xbb, RZ ;  /* 0xffffff4505057810 */ /* 0x010fe20007ffe0ff */
[----:B------:R1:W-:Y:S02]  /*101e0*/  LDGSTS.E [R2+0x5c00c], desc[UR16][R122.64], !P1 ;  /* 0x5c00c0007a027fae */ /* 0x0003e4000c921850 */
[----:B------:R-:W-:-:S02]  /*101f0*/  IMAD.WIDE R134, R3, 0x4, R134 ;  /* 0x0000000403867825 */ /* 0x000fc400078e0286 */
[----:B------:R-:W-:Y:S02]  /*10200*/  LDGSTS.E [R245+0x50000], desc[UR16][R82.64], !P2 ;  /* 0x5000000052f57fae */ /* 0x000fe4000d121850 */
[C---:B------:R-:W-:Y:S02]  /*10210*/  IMAD.WIDE R114, R3.reuse, 0x4, R114 ;  /* 0x0000000403727825 */ /* 0x040fe400078e0272 */
[----:B------:R-:W-:Y:S02]  /*10220*/  LDGSTS.E [R245+0x54000], desc[UR16][R134.64], !P2 ;  /* 0x5400000086f57fae */ /* 0x000fe4000d121850 */
[----:B------:R-:W-:-:S04]  /*10230*/  IMAD.WIDE R104, R3, 0x4, R104 ;  /* 0x0000000403687825 */ /* 0x000fc800078e0268 */
[C---:B------:R-:W-:Y:S01]  /*10240*/  IMAD.WIDE R86, R3.reuse, 0x4, R86 ;  /* 0x0000000403567825 */ /* 0x040fe200078e0256 */
[----:B------:R-:W-:Y:S03]  /*10250*/  LDGSTS.E [R245+0x58000], desc[UR16][R114.64], !P2 ;  /* 0x5800000072f57fae */ /* 0x000fe6000d121850 */
[----:B------:R-:W-:Y:S01]  /*10260*/  IMAD.WIDE R110, R3, 0x4, R110 ;  /* 0x00000004036e7825 */ /* 0x000fe200078e026e */
[----:B------:R-:W-:Y:S01]  /*10270*/  LDGSTS.E [R245+0x5c000], desc[UR16][R104.64], !P2 ;  /* 0x5c00000068f57fae */ /* 0x000fe2000d121850 */
[----:B------:R-:W-:Y:S02]  /*10280*/  ISETP.GE.U32.AND P1, PT, R5, 0x7fffff26, PT ;  /* 0x7fffff260500780c */ /* 0x000fe40003f26070 */
[C---:B------:R-:W-:Y:S01]  /*10290*/  IMAD.WIDE R106, R3.reuse, 0x4, R106 ;  /* 0x00000004036a7825 */ /* 0x040fe200078e026a */
[----:B------:R-:W4:Y:S01]  /*102a0*/  LDC R5, c[0x0][0x230] ;  /* 0x00008c00ff057b82 */ /* 0x000f220000000800 */
[----:B------:R-:W-:Y:S02]  /*102b0*/  LDGSTS.E [R245+0x50004], desc[UR16][R86.64], !P0 ;  /* 0x5000400056f57fae */ /* 0x000fe4000c121850 */
[----:B------:R-:W-:-:S02]  /*102c0*/  IMAD.WIDE R108, R3, 0x4, R108 ;  /* 0x00000004036c7825 */ /* 0x000fc400078e026c */
[----:B------:R-:W-:Y:S02]  /*102d0*/  LDGSTS.E [R245+0x54004], desc[UR16][R110.64], !P0 ;  /* 0x540040006ef57fae */ /* 0x000fe4000c121850 */
[----:B--2---:R-:W-:Y:S02]  /*102e0*/  VIADD R7, R7, 0xffffff44 ;  /* 0xffffff4407077836 */ /* 0x004fe40000000000 */
[----:B------:R-:W-:Y:S04]  /*102f0*/  LDGSTS.E [R245+0x58004], desc[UR16][R106.64], !P0 ;  /* 0x580040006af57fae */ /* 0x000fe8000c121850 */
[----:B------:R-:W-:Y:S01]  /*10300*/  LDGSTS.E [R245+0x5c004], desc[UR16][R108.64], !P0 ;  /* 0x5c0040006cf57fae */ /* 0x000fe2000c121850 */
[----:B------:R-:W-:Y:S02]  /*10310*/  ISETP.GE.U32.AND P0, PT, R7, 0x7fffff25, PT ;  /* 0x7fffff250700780c */ /* 0x000fe40003f06070 */
[----:B------:R-:W2:Y:S01]  /*10320*/  LDC R7, c[0x0][0x230] ;  /* 0x00008c00ff077b82 */ /* 0x000ea20000000800 */
[----:B-1----:R-:W-:-:S07]  /*10330*/  VIADD R2, R6, 0xffffff43 ;  /* 0xffffff4306027836 */ /* 0x002fce0000000000 */
[----:B------:R-:W1:Y:S01]  /*10340*/  LDC R6, c[0x0][0x230] ;  /* 0x00008c00ff067b82 */ /* 0x000e620000000800 */
[----:B------:R-:W-:Y:S01]  /*10350*/  IMAD.WIDE R84, R3, 0x4, R84 ;  /* 0x0000000403547825 */ /* 0x000fe200078e0254 */
[----:B------:R-:W-:-:S03]  /*10360*/  ISETP.GE.U32.AND P2, PT, R2, 0x7fffff24, PT ;  /* 0x7fffff240200780c */ /* 0x000fc60003f46070 */
[C---:B------:R-:W-:Y:S01]  /*10370*/  IMAD.WIDE R98, R3.reuse, 0x4, R98 ;  /* 0x0000000403627825 */ /* 0x040fe200078e0262 */
[----:B------:R-:W-:Y:S03]  /*10380*/  LDGSTS.E [R245+0x50008], desc[UR16][R84.64], !P1 ;  /* 0x5000800054f57fae */ /* 0x000fe6000c921850 */
[----:B------:R-:W-:Y:S01]  /*10390*/  IMAD.WIDE R92, R3, 0x4, R92 ;  /* 0x00000004035c7825 */ /* 0x000fe200078e025c */
[----:B----4-:R-:W-:Y:S01]  /*103a0*/  IADD3 R2, R5, -0xbe, RZ ;  /* 0xffffff4205027810 */ /* 0x010fe20007ffe0ff */
[----:B------:R-:W-:Y:S02]  /*103b0*/  LDGSTS.E [R245+0x54008], desc[UR16][R98.64], !P1 ;  /* 0x5400800062f57fae */ /* 0x000fe4000c921850 */
[C---:B------:R-:W-:Y:S02]  /*103c0*/  IMAD.WIDE R18, R3.reuse, 0x4, R18 ;  /* 0x0000000403127825 */ /* 0x040fe400078e0212 */
[----:B------:R-:W-:Y:S02]  /*103d0*/  LDGSTS.E [R245+0x58008], desc[UR16][R92.64], !P1 ;  /* 0x580080005cf57fae */ /* 0x000fe4000c921850 */
[----:B------:R-:W-:-:S02]  /*103e0*/  IMAD.WIDE R32, R3, 0x4, R32 ;  /* 0x0000000403207825 */ /* 0x000fc400078e0220 */
[----:B------:R4:W-:Y:S02]  /*103f0*/  LDGSTS.E [R245+0x5c008], desc[UR16][R18.64], !P1 ;  /* 0x5c00800012f57fae */ /* 0x0009e4000c921850 */
[C---:B------:R-:W-:Y:S01]  /*10400*/  IMAD.WIDE R74, R3.reuse, 0x4, R74 ;  /* 0x00000004034a7825 */ /* 0x040fe200078e024a */
[----:B------:R-:W-:Y:S01]  /*10410*/  ISETP.GE.U32.AND P1, PT, R2, 0x7fffff23, PT ;  /* 0x7fffff230200780c */ /* 0x000fe20003f26070 */
[----:B------:R-:W-:Y:S02]  /*10420*/  LDGSTS.E [R245+0x5000c], desc[UR16][R32.64], !P0 ;  /* 0x5000c00020f57fae */ /* 0x000fe4000c121850 */
[C---:B------:R-:W-:Y:S02]  /*10430*/  IMAD.WIDE R78, R3.reuse, 0x4, R78 ;  /* 0x00000004034e7825 */ /* 0x040fe400078e024e */
[----:B------:R-:W-:Y:S02]  /*10440*/  LDGSTS.E [R245+0x5400c], desc[UR16][R74.64], !P0 ;  /* 0x5400c0004af57fae */ /* 0x000fe4000c121850 */
[----:B------:R-:W-:-:S02]  /*10450*/  IMAD.WIDE R66, R3, 0x4, R66 ;  /* 0x0000000403427825 */ /* 0x000fc400078e0242 */
[----:B------:R-:W-:Y:S02]  /*10460*/  LDGSTS.E [R245+0x5800c], desc[UR16][R78.64], !P0 ;  /* 0x5800c0004ef57fae */ /* 0x000fe4000c121850 */
[----:B------:R-:W-:Y:S02]  /*10470*/  IMAD.WIDE R28, R3, 0x4, R28 ;  /* 0x00000004031c7825 */ /* 0x000fe400078e021c */
[----:B------:R-:W-:Y:S02]  /*10480*/  LDGSTS.E [R245+0x5c00c], desc[UR16][R66.64], !P0 ;  /* 0x5c00c00042f57fae */ /* 0x000fe4000c121850 */
[----:B--2---:R-:W-:Y:S02]  /*10490*/  VIADD R2, R7, 0xffffff41 ;  /* 0xffffff4107027836 */ /* 0x004fe40000000000 */
[C---:B------:R-:W-:Y:S01]  /*104a0*/  IMAD.WIDE R62, R3.reuse, 0x4, R62 ;  /* 0x00000004033e7825 */ /* 0x040fe200078e023e */
[----:B------:R-:W-:Y:S03]  /*104b0*/  LDGSTS.E [R244+0x50000], desc[UR16][R28.64], !P2 ;  /* 0x500000001cf47fae */ /* 0x000fe6000d121850 */
[C---:B------:R-:W-:Y:S01]  /*104c0*/  IMAD.WIDE R70, R3.reuse, 0x4, R70 ;  /* 0x0000000403467825 */ /* 0x040fe200078e0246 */
[----:B------:R-:W-:Y:S01]  /*104d0*/  ISETP.GE.U32.AND P0, PT, R2, 0x7fffff22, PT ;  /* 0x7fffff220200780c */ /* 0x000fe20003f06070 */
[----:B------:R-:W-:Y:S02]  /*104e0*/  LDGSTS.E [R244+0x54000], desc[UR16][R62.64], !P2 ;  /* 0x540000003ef47fae */ /* 0x000fe4000d121850 */
[----:B------:R-:W-:-:S02]  /*104f0*/  IMAD.WIDE R58, R3, 0x4, R58 ;  /* 0x00000004033a7825 */ /* 0x000fc400078e023a */
[----:B------:R-:W-:Y:S02]  /*10500*/  LDGSTS.E [R244+0x58000], desc[UR16][R70.64], !P2 ;  /* 0x5800000046f47fae */ /* 0x000fe4000d121850 */
[----:B-1----:R-:W-:Y:S02]  /*10510*/  VIADD R23, R6, 0xffffff40 ;  /* 0xffffff4006177836 */ /* 0x002fe40000000000 */
[----:B------:R-:W-:Y:S01]  /*10520*/  LDGSTS.E [R244+0x5c000], desc[UR16][R58.64], !P2 ;  /* 0x5c0000003af47fae */ /* 0x000fe2000d121850 */
[----:B------:R-:W-:Y:S02]  /*10530*/  IMAD.WIDE R36, R3, 0x4, R36 ;  /* 0x0000000403247825 */ /* 0x000fe400078e0224 */
[----:B------:R-:W-:Y:S02]  /*10540*/  ISETP.GE.U32.AND P2, PT, R23, 0x7fffff21, PT ;  /* 0x7fffff211700780c */ /* 0x000fe40003f46070 */
        /* <DEDUP_REMOVED lines=19> */
[----:B------:R-:W-:Y:S01]  /*10680*/  IADD3 R5, R243, 0x100000, RZ ;  /* 0x00100000f3057810 */ /* 0x000fe20007ffe0ff */
[----:B------:R-:W-:Y:S02]  /*10690*/  LDGSTS.E [R244+0x5400c], desc[UR16][R38.64], !P2 ;  /* 0x5400c00026f47fae */ /* 0x000fe4000d121850 */
[----:B------:R-:W-:Y:S01]  /*106a0*/  IMAD.WIDE R42, R3, 0x4, R42 ;  /* 0x00000004032a7825 */ /* 0x000fe200078e022a */
[----:B----4-:R-:W-:Y:S01]  /*106b0*/  IADD3 R19, R243, 0x100000, RZ ;  /* 0x00100000f3137810 */ /* 0x010fe20007ffe0ff */
[----:B------:R-:W-:Y:S02]  /*106c0*/  LDGSTS.E [R244+0x5800c], desc[UR16][R40.64], !P2 ;  /* 0x5800c00028f47fae */ /* 0x000fe4000d121850 */
[----:B------:R-:W-:-:S02]  /*106d0*/  IMAD.WIDE R60, R8, 0x4, R60 ;  /* 0x00000004083c7825 */ /* 0x000fc400078e023c */
[----:B------:R-:W-:Y:S02]  /*106e0*/  LDGSTS.E [R244+0x5c00c], desc[UR16][R42.64], !P2 ;  /* 0x5c00c0002af47fae */ /* 0x000fe4000d121850 */
[C---:B------:R-:W-:Y:S02]  /*106f0*/  VIADD R7, R243.reuse, 0x100000 ;  /* 0x00100000f3077836 */ /* 0x040fe40000000000 */
[C---:B------:R-:W-:Y:S01]  /*10700*/  IMAD.WIDE R64, R8.reuse, 0x4, R64 ;  /* 0x0000000408407825 */ /* 0x040fe200078e0240 */
[----:B------:R-:W0:Y:S03]  /*10710*/  LDGDEPBAR ;  /* 0x00000000000079af */ /* 0x000e260000000000 */
[C---:B------:R-:W-:Y:S01]  /*10720*/  VIADD R11, R243.reuse, 0x100000 ;  /* 0x00100000f30b7836 */ /* 0x040fe20000000000 */
[----:B------:R-:W-:Y:S01]  /*10730*/  LDGSTS.E [R5+-0x7c000], desc[UR16][R60.64], P3 ;  /* 0x840000003c057fae */ /* 0x000fe20009921850 */
[----:B------:R-:W-:Y:S01]  /*10740*/  IMAD.WIDE R68, R8, 0x4, R68 ;  /* 0x0000000408447825 */ /* 0x000fe200078e0244 */
[----:B------:R-:W-:-:S02]  /*10750*/  IADD3 R27, R243, 0x100000, RZ ;  /* 0x00100000f31b7810 */ /* 0x000fc40007ffe0ff */
[----:B------:R-:W-:Y:S01]  /*10760*/  LDGSTS.E [R7+-0x7bc00], desc[UR16][R64.64], P3 ;  /* 0x8440000040077fae */ /* 0x000fe20009921850 */
[----:B------:R-:W-:-:S03]  /*10770*/  IMAD.WIDE R72, R8, 0x4, R72 ;  /* 0x0000000408487825 */ /* 0x000fc600078e0248 */
[----:B------:R-:W-:Y:S01]  /*10780*/  LDGSTS.E [R11+-0x7b800], desc[UR16][R68.64], P3 ;  /* 0x84800000440b7fae */ /* 0x000fe20009921850 */
[C---:B------:R-:W-:Y:S02]  /*10790*/  VIADD R21, R243.reuse, 0x100000 ;  /* 0x00100000f3157836 */ /* 0x040fe40000000000 */
[C---:B------:R-:W-:Y:S01]  /*107a0*/  IMAD.WIDE R76, R8.reuse, 0x4, R76 ;  /* 0x00000004084c7825 */ /* 0x040fe200078e024c */
[----:B------:R-:W-:Y:S03]  /*107b0*/  LDGSTS.E [R19+-0x7b400], desc[UR16][R72.64], P3 ;  /* 0x84c0000048137fae */ /* 0x000fe60009921850 */
[----:B------:R-:W-:Y:S01]  /*107c0*/  VIADD R23, R243, 0x100000 ;  /* 0x00100000f3177836 */ /* 0x000fe20000000000 */
[----:B------:R-:W-:Y:S01]  /*107d0*/  LDGSTS.E [R21+-0x7b000], desc[UR16][R76.64], P3 ;  /* 0x850000004c157fae */ /* 0x000fe20009921850 */
[----:B------:R-:W-:-:S04]  /*107e0*/  IMAD.WIDE R80, R8, 0x4, R80 ;  /* 0x0000000408507825 */ /* 0x000fc800078e0250 */
[C---:B------:R-:W-:Y:S01]  /*107f0*/  IMAD.WIDE R138, R8.reuse, 0x4, R138 ;  /* 0x00000004088a7825 */ /* 0x040fe200078e028a */
[----:B------:R-:W-:Y:S03]  /*10800*/  LDGSTS.E [R23+-0x7ac00], desc[UR16][R80.64], P3 ;  /* 0x8540000050177fae */ /* 0x000fe60009921850 */
[C---:B------:R-:W-:Y:S01]  /*10810*/  IMAD.WIDE R142, R8.reuse, 0x4, R142 ;  /* 0x00000004088e7825 */ /* 0x040fe200078e028e */
[----:B------:R-:W-:Y:S03]  /*10820*/  LDGSTS.E [R27+-0x7a800], desc[UR16][R138.64], P3 ;  /* 0x858000008a1b7fae */ /* 0x000fe60009921850 */
[C---:B------:R-:W-:Y:S01]  /*10830*/  IMAD.WIDE R146, R8.reuse, 0x4, R146 ;  /* 0x0000000408927825 */ /* 0x040fe200078e0292 */
[----:B------:R-:W-:Y:S03]  /*10840*/  LDGSTS.E [R5+-0x7a400], desc[UR16][R142.64], P3 ;  /* 0x85c000008e057fae */ /* 0x000fe60009921850 */
[C---:B------:R-:W-:Y:S01]  /*10850*/  IMAD.WIDE R150, R8.reuse, 0x4, R150 ;  /* 0x0000000408967825 */ /* 0x040fe200078e0296 */
[----:B------:R-:W-:Y:S03]  /*10860*/  LDGSTS.E [R7+-0x7a000], desc[UR16][R146.64], P3 ;  /* 0x8600000092077fae */ /* 0x000fe60009921850 */
[C---:B------:R-:W-:Y:S01]  /*10870*/  IMAD.WIDE R154, R8.reuse, 0x4, R154 ;  /* 0x00000004089a7825 */ /* 0x040fe200078e029a */
[----:B------:R1:W-:Y:S03]  /*10880*/  LDGSTS.E [R11+-0x79c00], desc[UR16][R150.64], P3 ;  /* 0x86400000960b7fae */ /* 0x0003e60009921850 */
[C---:B------:R-:W-:Y:S01]  /*10890*/  IMAD.WIDE R158, R8.reuse, 0x4, R158 ;  /* 0x00000004089e7825 */ /* 0x040fe200078e029e */
[----:B------:R-:W-:Y:S03]  /*108a0*/  LDGSTS.E [R19+-0x79800], desc[UR16][R154.64], P3 ;  /* 0x868000009a137fae */ /* 0x000fe60009921850 */
[C---:B------:R-:W-:Y:S01]  /*108b0*/  IMAD.WIDE R162, R8.reuse, 0x4, R162 ;  /* 0x0000000408a27825 */ /* 0x040fe200078e02a2 */
[----:B------:R-:W-:Y:S03]  /*108c0*/  LDGSTS.E [R21+-0x79400], desc[UR16][R158.64], P3 ;  /* 0x86c000009e157fae */ /* 0x000fe60009921850 */
[C---:B------:R-:W-:Y:S01]  /*108d0*/  IMAD.WIDE R166, R8.reuse, 0x4, R166 ;  /* 0x0000000408a67825 */ /* 0x040fe200078e02a6 */
[----:B------:R-:W-:Y:S03]  /*108e0*/  LDGSTS.E [R23+-0x79000], desc[UR16][R162.64], P3 ;  /* 0x87000000a2177fae */ /* 0x000fe60009921850 */
[----:B------:R-:W-:Y:S01]  /*108f0*/  IMAD.WIDE R170, R8, 0x4, R170 ;  /* 0x0000000408aa7825 */ /* 0x000fe200078e02aa */
[----:B-1----:R-:W-:Y:S01]  /*10900*/  IADD3 R11, R16, 0x100000, RZ ;  /* 0x00100000100b7810 */ /* 0x002fe20007ffe0ff */
[----:B------:R1:W-:Y:S02]  /*10910*/  LDGSTS.E [R5+-0x78c00], desc[UR16][R166.64], P3 ;  /* 0x87400000a6057fae */ /* 0x0003e40009921850 */
[----:B------:R-:W-:-:S02]  /*10920*/  VIADD R243, R243, 0x100000 ;  /* 0x00100000f3f37836 */ /* 0x000fc40000000000 */
[----:B------:R-:W-:Y:S01]  /*10930*/  IMAD.WIDE R184, R8, 0x4, R184 ;  /* 0x0000000408b87825 */ /* 0x000fe200078e02b8 */
[----:B------:R2:W-:Y:S03]  /*10940*/  LDGSTS.E [R27+-0x78800], desc[UR16][R170.64], P3 ;  /* 0x87800000aa1b7fae */ /* 0x0005e60009921850 */
[----:B------:R-:W-:Y:S01]  /*10950*/  VIADD R7, R16, 0x100000 ;  /* 0x0010000010077836 */ /* 0x000fe20000000000 */
[----:B------:R-:W-:Y:S01]  /*10960*/  LDGSTS.E [R243+-0x78400], desc[UR16][R184.64], P3 ;  /* 0x87c00000b8f37fae */ /* 0x000fe20009921850 */
[----:B------:R-:W-:-:S04]  /*10970*/  IMAD.WIDE R182, R8, 0x4, R182 ;  /* 0x0000000408b67825 */ /* 0x000fc800078e02b6 */
[----:B------:R-:W-:Y:S01]  /*10980*/  IMAD.WIDE R180, R8, 0x4, R180 ;  /* 0x0000000408b47825 */ /* 0x000fe200078e02b4 */
[C---:B-1----:R-:W-:Y:S01]  /*10990*/  IADD3 R5, R16.reuse, 0x100000, RZ ;  /* 0x0010000010057810 */ /* 0x042fe20007ffe0ff */
[----:B------:R-:W-:Y:S02]  /*109a0*/  LDGSTS.E [R7+-0x7be00], desc[UR16][R182.64], P3 ;  /* 0x84200000b6077fae */ /* 0x000fe40009921850 */
[----:B------:R-:W-:Y:S02]  /*109b0*/  VIADD R19, R16, 0x100000 ;  /* 0x0010000010137836 */ /* 0x000fe40000000000 */
[----:B------:R-:W-:Y:S01]  /*109c0*/  IMAD.WIDE R174, R8, 0x4, R174 ;  /* 0x0000000408ae7825 */ /* 0x000fe200078e02ae */
[----:B------:R-:W-:Y:S03]  /*109d0*/  LDGSTS.E [R11+-0x7ba00], desc[UR16][R180.64], P3 ;  /* 0x84600000b40b7fae */ /* 0x000fe60009921850 */
[----:B------:R-:W-:Y:S01]  /*109e0*/  VIADD R21, R16, 0x100000 ;  /* 0x0010000010157836 */ /* 0x000fe20000000000 */
[----:B------:R-:W-:Y:S01]  /*109f0*/  LDGSTS.E [R19+-0x7b600], desc[UR16][R174.64], P3 ;  /* 0x84a00000ae137fae */ /* 0x000fe20009921850 */
[----:B------:R-:W-:-:S04]  /*10a00*/  IMAD.WIDE R178, R8, 0x4, R178 ;  /* 0x0000000408b27825 */ /* 0x000fc800078e02b2 */
[----:B------:R-:W-:Y:S01]  /*10a10*/  IMAD.WIDE R176, R8, 0x4, R176 ;  /* 0x0000000408b07825 */ /* 0x000fe200078e02b0 */
[----:B------:R-:W-:Y:S03]  /*10a20*/  LDGSTS.E [R21+-0x7b200], desc[UR16][R178.64], P3 ;  /* 0x84e00000b2157fae */ /* 0x000fe60009921850 */
[----:B------:R-:W-:Y:S01]  /*10a30*/  VIADD R23, R16, 0x100000 ;  /* 0x0010000010177836 */ /* 0x000fe20000000000 */
[----:B------:R-:W-:Y:S01]  /*10a40*/  LDGSTS.E [R5+-0x7ae00], desc[UR16][R176.64], P3 ;  /* 0x85200000b0057fae */ /* 0x000fe20009921850 */
[----:B------:R-:W-:Y:S01]  /*10a50*/  IMAD.WIDE R172, R8, 0x4, R172 ;  /* 0x0000000408ac7825 */ /* 0x000fe200078e02ac */
[----:B---3--:R-:W-:-:S03]  /*10a60*/  ISETP.GE.AND P0, PT, R247, 0x20, PT ;  /* 0x00000020f700780c */ /* 0x008fc60003f06270 */
[----:B--2---:R-:W-:Y:S01]  /*10a70*/  VIADD R27, R16, 0x100000 ;  /* 0x00100000101b7836 */ /* 0x004fe20000000000 */
        /* <DEDUP_REMOVED lines=18> */
[----:B------:R-:W-:Y:S01]  /*10ba0*/  IMAD.WIDE R24, R8, 0x4, R24 ;  /* 0x0000000408187825 */ /* 0x000fe200078e0218 */
[----:B------:R2:W-:Y:S04]  /*10bb0*/  LDGSTS.E [R27+-0x78600], desc[UR16][R136.64], P3 ;  /* 0x87a00000881b7fae */ /* 0x0005e80009921850 */
[----:B------:R3:W-:Y:S01]  /*10bc0*/  LDGSTS.E [R11+-0x78200], desc[UR16][R24.64], P3 ;  /* 0x87e00000180b7fae */ /* 0x0007e20009921850 */
[----:B-1----:R-:W-:-:S03]  /*10bd0*/  CS2R R152, SRZ ;  /* 0x0000000000987805 */ /* 0x002fc6000001ff00 */
[----:B------:R-:W0:Y:S01]  /*10be0*/  LDGDEPBAR ;  /* 0x00000000000079af */ /* 0x000e220000000000 */
[----:B------:R-:W-:Y:S02]  /*10bf0*/  CS2R R154, SRZ ;  /* 0x00000000009a7805 */ /* 0x000fe4000001ff00 */
[----:B------:R-:W-:Y:S02]  /*10c00*/  CS2R R156, SRZ ;  /* 0x00000000009c7805 */ /* 0x000fe4000001ff00 */
[----:B------:R-:W-:Y:S02]  /*10c10*/  CS2R R158, SRZ ;  /* 0x00000000009e7805 */ /* 0x000fe4000001ff00 */
[----:B------:R-:W-:Y:S02]  /*10c20*/  CS2R R160, SRZ ;  /* 0x0000000000a07805 */ /* 0x000fe4000001ff00 */
[----:B------:R-:W-:Y:S02]  /*10c30*/  CS2R R162, SRZ ;  /* 0x0000000000a27805 */ /* 0x000fe4000001ff00 */
[----:B------:R-:W-:-:S02]  /*10c40*/  CS2R R164, SRZ ;  /* 0x0000000000a47805 */ /* 0x000fc4000001ff00 */
        /* <DEDUP_REMOVED lines=49> */
[----:B--2---:R-:W-:Y:S02]  /*10f60*/  CS2R R136, SRZ ;  /* 0x0000000000887805 */ /* 0x004fe4000001ff00 */
[----:B------:R-:W-:Y:S02]  /*10f70*/  CS2R R138, SRZ ;  /* 0x00000000008a7805 */ /* 0x000fe4000001ff00 */
[----:B------:R-:W-:Y:S02]  /*10f80*/  CS2R R140, SRZ ;  /* 0x00000000008c7805 */ /* 0x000fe4000001ff00 */
[----:B------:R-:W-:Y:S02]  /*10f90*/  CS2R R142, SRZ ;  /* 0x00000000008e7805 */ /* 0x000fe4000001ff00 */
[----:B------:R-:W-:-:S02]  /*10fa0*/  CS2R R144, SRZ ;  /* 0x0000000000907805 */ /* 0x000fc4000001ff00 */
[----:B------:R-:W-:Y:S02]  /*10fb0*/  CS2R R146, SRZ ;  /* 0x0000000000927805 */ /* 0x000fe4000001ff00 */
[----:B------:R-:W-:Y:S02]  /*10fc0*/  CS2R R148, SRZ ;  /* 0x0000000000947805 */ /* 0x000fe4000001ff00 */
[----:B------:R-:W-:Y:S02]  /*10fd0*/  CS2R R150, SRZ ;  /* 0x0000000000967805 */ /* 0x000fe4000001ff00 */
[----:B---3--:R-:W-:Y:S02]  /*10fe0*/  CS2R R24, SRZ ;  /* 0x0000000000187805 */ /* 0x008fe4000001ff00 */
        /* <DEDUP_REMOVED lines=30> */
[----:B------:R-:W-:Y:S01]  /*111d0*/  CS2R R86, SRZ ;  /* 0x0000000000567805 */ /* 0x000fe2000001ff00 */
[----:B------:R-:W-:Y:S06]  /*111e0*/  @!P0 BRA `(.L_x_0) ;  /* 0x000000d800d48947 */ /* 0x000fec0003800000 */
[----:B------:R-:W2:Y:S01]  /*111f0*/  LDL.LU R246, [R1+0x510] ;  /* 0x0005100001f67983 */ /* 0x000ea20000300800 */
[----:B-----5:R-:W-:Y:S01]  /*11200*/  SHF.R.S32.HI R2, RZ, 0x1f, R0 ;  /* 0x0000001fff027819 */ /* 0x020fe20000011400 */
[----:B------:R-:W-:Y:S01]  /*11210*/  ULDC UR4, c[0x0][0x238] ;  /* 0x00008e0000047ab9 */ /* 0x000fe20000000800 */
[----:B------:R-:W-:Y:S01]  /*11220*/  SHF.R.S32.HI R16, RZ, 0x1f, R252 ;  /* 0x0000001fff107819 */ /* 0x000fe200000114fc */
[----:B------:R-:W3:Y:S01]  /*11230*/  LDL.LU R222, [R1+0x514] ;  /* 0x0005140001de7983 */ /* 0x000ee20000300800 */
[----:B------:R-:W-:Y:S01]  /*11240*/  ULDC UR5, c[0x0][0x238] ;  /* 0x00008e0000057ab9 */ /* 0x000fe20000000800 */
[----:B------:R-:W-:Y:S01]  /*11250*/  ULDC UR6, c[0x0][0x238] ;  /* 0x00008e0000067ab9 */ /* 0x000fe20000000800 */
[----:B------:R-:W-:Y:S01]  /*11260*/  ULDC UR7, c[0x0][0x238] ;  /* 0x00008e0000077ab9 */ /* 0x000fe20000000800 */
[----:B------:R-:W4:Y:S01]  /*11270*/  LDL.LU R223, [R1+0x518] ;  /* 0x0005180001df7983 */ /* 0x000f220000300800 */
[----:B------:R-:W1:Y:S03]  /*11280*/  LDC.64 R24, c[0x0][0x218] ;  /* 0x00008600ff187b82 */ /* 0x000e660000000a00 */
[----:B------:R-:W4:Y:S04]  /*11290*/  LDL.LU R220, [R1+0x51c] ;  /* 0x00051c0001dc7983 */ /* 0x000f280000300800 */
[----:B------:R-:W4:Y:S01]  /*112a0*/  LDL.LU R221, [R1+0x520] ;  /* 0x0005200001dd7983 */ /* 0x000f220000300800 */
[----:B------:R-:W1:Y:S03]  /*112b0*/  LDC.64 R30, c[0x0][0x210] ;  /* 0x00008400ff1e7b82 */ /* 0x000e660000000a00 */
[----:B------:R-:W4:Y:S04]  /*112c0*/  LDL.LU R248, [R1+0x524] ;  /* 0x0005240001f87983 */ /* 0x000f280000300800 */
        /* <DEDUP_REMOVED lines=9> */
[----:B------:R-:W-:Y:S04]  /*11360*/  STL [R1+0xb6c], R17 ;  /* 0x000b6c1101007387 */ /* 0x000fe80000100800 */
[----:B------:R-:W-:Y:S04]  /*11370*/  STL [R1+0xb68], R15 ;  /* 0x000b680f01007387 */ /* 0x000fe80000100800 */
[----:B------:R-:W-:Y:S04]  /*11380*/  STL [R1+0xb64], R14 ;  /* 0x000b640e01007387 */ /* 0x000fe80000100800 */
[----:B------:R-:W-:Y:S04]  /*11390*/  STL [R1+0xb60], R13 ;  /* 0x000b600d01007387 */ /* 0x000fe80000100800 */
[----:B------:R-:W-:Y:S04]  /*113a0*/  STL [R1+0xb5c], R12 ;  /* 0x000b5c0c01007387 */ /* 0x000fe80000100800 */
[----:B------:R-:W-:Y:S01]  /*113b0*/  STL [R1+0xb58], R9 ;  /* 0x000b580901007387 */ /* 0x000fe20000100800 */
[----:B--2---:R-:W-:-:S02]  /*113c0*/  IADD3 R7, P4, R0, R246, RZ ;  /* 0x000000f600077210 */ /* 0x004fc40007f9e0ff */
[C---:B---3--:R-:W-:Y:S02]  /*113d0*/  IADD3 R10, P3, R0.reuse, R222, RZ ;  /* 0x000000de000a7210 */ /* 0x048fe40007f7e0ff */
[C---:B----4-:R-:W-:Y:S02]  /*113e0*/  IADD3 R11, P2, R0.reuse, R223, RZ ;  /* 0x000000df000b7210 */ /* 0x050fe40007f5e0ff */
[C---:B------:R-:W-:Y:S02]  /*113f0*/  IADD3 R18, P1, R0.reuse, R220, RZ ;  /* 0x000000dc00127210 */ /* 0x040fe40007f3e0ff */
[----:B------:R-:W-:-:S03]  /*11400*/  IADD3 R23, P0, R0, R221, RZ ;  /* 0x000000dd00177210 */ /* 0x000fc60007f1e0ff */
[----:B------:R2:W-:Y:S01]  /*11410*/  STL [R1+0xcb8], R18 ;  /* 0x000cb81201007387 */ /* 0x0005e20000100800 */
[----:B------:R-:W-:-:S03]  /*11420*/  IADD3 R40, P6, R0, R248, RZ ;  /* 0x000000f800287210 */ /* 0x000fc60007fde0ff */
[----:B------:R3:W-:Y:S01]  /*11430*/  STL [R1+0xcb4], R23 ;  /* 0x000cb41701007387 */ /* 0x0007e20000100800 */
[----:B------:R-:W-:-:S03]  /*11440*/  IADD3 R41, P5, R0, R218, RZ ;  /* 0x000000da00297210 */ /* 0x000fc60007fbe0ff */
[----:B------:R4:W-:Y:S01]  /*11450*/  STL [R1+0xcb0], R40 ;  /* 0x000cb02801007387 */ /* 0x0009e20000100800 */
[-C--:B--2---:R-:W-:Y:S02]  /*11460*/  LEA.HI.X.SX32 R18, R246, R2.reuse, 0x1, P4 ;  /* 0x00000002f6127211 */ /* 0x084fe400020f0eff */
[----:B------:R-:W-:Y:S01]  /*11470*/  IADD3 R42, P4, R0, R219, RZ ;  /* 0x000000db002a7210 */ /* 0x000fe20007f9e0ff */
[----:B------:R2:W-:Y:S01]  /*11480*/  STL [R1+0xcac], R41 ;  /* 0x000cac2901007387 */ /* 0x0005e20000100800 */
[-C--:B---3--:R-:W-:Y:S02]  /*11490*/  LEA.HI.X.SX32 R23, R222, R2.reuse, 0x1, P3 ;  /* 0x00000002de177211 */ /* 0x088fe400018f0eff */
[C---:B------:R-:W-:Y:S01]  /*114a0*/  IADD3 R43, P3, R0.reuse, R249, RZ ;  /* 0x000000f9002b7210 */ /* 0x040fe20007f7e0ff */
[----:B------:R-:W3:Y:S01]  /*114b0*/  LDL.LU R246, [R1+0x54c] ;  /* 0x00054c0001f67983 */ /* 0x000ee20000300800 */
[----:B----4-:R-:W-:Y:S02]  /*114c0*/  LEA.HI.X.SX32 R40, R223, R2, 0x1, P2 ;  /* 0x00000002df287211 */ /* 0x010fe400010f0eff */
[----:B------:R-:W-:Y:S01]  /*114d0*/  IADD3 R44, P2, R0, R216, RZ ;  /* 0x000000d8002c7210 */ /* 0x000fe20007f5e0ff */
[----:B------:R4:W-:Y:S01]  /*114e0*/  STL [R1+0xca8], R42 ;  /* 0x000ca82a01007387 */ /* 0x0009e20000100800 */
[----:B--2---:R-:W-:-:S03]  /*114f0*/  LEA.HI.X.SX32 R41, R220, R2, 0x1, P1 ;  /* 0x00000002dc297211 */ /* 0x004fc600008f0eff */
[----:B------:R-:W2:Y:S01]  /*11500*/  LDL.LU R225, [R1+0x550] ;  /* 0x0005500001e17983 */ /* 0x000ea20000300800 */
[----:B------:R-:W-:-:S03]  /*11510*/  IADD3 R45, P1, R0, R217, RZ ;  /* 0x000000d9002d7210 */ /* 0x000fc60007f3e0ff */
[----:B------:R1:W-:Y:S04]  /*11520*/  STL [R1+0xca4], R43 ;  /* 0x000ca42b01007387 */ /* 0x0003e80000100800 */
[----:B------:R1:W-:Y:S04]  /*11530*/  STL [R1+0xca0], R44 ;  /* 0x000ca02c01007387 */ /* 0x0003e80000100800 */
[----:B------:R-:W2:Y:S04]  /*11540*/  LDL.LU R222, [R1+0x554] ;  /* 0x0005540001de7983 */ /* 0x000ea80000300800 */
[----:B------:R-:W2:Y:S01]  /*11550*/  LDL.LU R223, [R1+0x558] ;  /* 0x0005580001df7983 */ /* 0x000ea20000300800 */
[----:B----4-:R-:W-:-:S03]  /*11560*/  LEA.HI.X.SX32 R42, R221, R2, 0x1, P0 ;  /* 0x00000002dd2a7211 */ /* 0x010fc600000f0eff */
[----:B------:R4:W-:Y:S04]  /*11570*/  STL [R1+0xc9c], R45 ;  /* 0x000c9c2d01007387 */ /* 0x0009e80000100800 */
[----:B------:R-:W2:Y:S01]  /*11580*/  LDL.LU R220, [R1+0x55c] ;  /* 0x00055c0001dc7983 */ /* 0x000ea20000300800 */
[----:B------:R-:W-:Y:S02]  /*11590*/  IADD3 R46, P0, R0, R22, RZ ;  /* 0x00000016002e7210 */ /* 0x000fe40007f1e0ff */
[----:B-1----:R-:W-:Y:S02]  /*115a0*/  LEA.HI.X.SX32 R43, R248, R2, 0x1, P6 ;  /* 0x00000002f82b7211 */ /* 0x002fe400030f0eff */
[----:B------:R-:W-:Y:S01]  /*115b0*/  IADD3 R47, P6, R0, R242, RZ ;  /* 0x000000f2002f7210 */ /* 0x000fe20007fde0ff */
[----:B------:R1:W-:Y:S04]  /*115c0*/  STL [R1+0xc98], R46 ;  /* 0x000c982e01007387 */ /* 0x0003e80000100800 */
[----:B------:R-:W2:Y:S01]  /*115d0*/  LDL.LU R248, [R1+0x560] ;  /* 0x0005600001f87983 */ /* 0x000ea20000300800 */
[----:B------:R-:W-:-:S03]  /*115e0*/  LEA.HI.X.SX32 R44, R218, R2, 0x1, P5 ;  /* 0x00000002da2c7211 */ /* 0x000fc600028f0eff */
[----:B------:R1:W-:Y:S04]  /*115f0*/  STL [R1+0xc94], R47 ;  /* 0x000c942f01007387 */ /* 0x0003e80000100800 */
[----:B------:R-:W2:Y:S01]  /*11600*/  LDL.LU R221, [R1+0x564] ;  /* 0x0005640001dd7983 */ /* 0x000ea20000300800 */
[C---:B------:R-:W-:Y:S02]  /*11610*/  IADD3 R48, P5, R0.reuse, R250, RZ ;  /* 0x000000fa00307210 */ /* 0x040fe40007fbe0ff */
[-C--:B----4-:R-:W-:Y:S02]  /*11620*/  LEA.HI.X.SX32 R45, R219, R2.reuse, 0x1, P4 ;  /* 0x00000002db2d7211 */ /* 0x090fe400020f0eff */
[----:B------:R-:W-:Y:S01]  /*11630*/  IADD3 R49, P4, R0, R251, RZ ;  /* 0x000000fb00317210 */ /* 0x000fe20007f9e0ff */
[----:B------:R4:W-:Y:S01]  /*11640*/  STL [R1+0xc90], R48 ;  /* 0x000c903001007387 */ /* 0x0009e20000100800 */
[----:B-1----:R-:W-:-:S02]  /*11650*/  LEA.HI.X.SX32 R46, R249, R2, 0x1, P3 ;  /* 0x00000002f92e7211 */ /* 0x002fc400018f0eff */
[-C--:B------:R-:W-:Y:S01]  /*11660*/  LEA.HI.X.SX32 R47, R216, R2.reuse, 0x1, P2 ;  /* 0x00000002d82f7211 */ /* 0x080fe200010f0eff */
[----:B------:R1:W-:Y:S04]  /*11670*/  STL [R1+0xc8c], R49 ;  /* 0x000c8c3101007387 */ /* 0x0003e80000100800 */
[----:B------:R-:W2:Y:S01]  /*11680*/  LDL.LU R249, [R1+0x568] ;  /* 0x0005680001f97983 */ /* 0x000ea20000300800 */
[----:B----4-:R-:W-:-:S03]  /*11690*/  LEA.HI.X.SX32 R48, R217, R2, 0x1, P1 ;  /* 0x00000002d9307211 */ /* 0x010fc600008f0eff */
[----:B------:R-:W4:Y:S01]  /*116a0*/  LDL.LU R218, [R1+0x56c] ;  /* 0x00056c0001da7983 */ /* 0x000f220000300800 */
[----:B-1----:R-:W-:Y:S02]  /*116b0*/  LEA.HI.X.SX32 R49, R22, R2, 0x1, P0 ;  /* 0x0000000216317211 */ /* 0x002fe400000f0eff */
[----:B---3--:R-:W-:-:S05]  /*116c0*/  IADD3 R50, P3, R0, R246, RZ ;  /* 0x000000f600327210 */ /* 0x008fca0007f7e0ff */
[----:B------:R1:W-:Y:S01]  /*116d0*/  STL [R1+0xc88], R50 ;  /* 0x000c883201007387 */ /* 0x0003e20000100800 */
[----:B--2---:R-:W-:-:S03]  /*116e0*/  IADD3 R51, P2, R0, R225, RZ ;  /* 0x000000e100337210 */ /* 0x004fc60007f5e0ff */
[----:B------:R-:W2:Y:S04]  /*116f0*/  LDL.LU R219, [R1+0x570] ;  /* 0x0005700001db7983 */ /* 0x000ea80000300800 */
[----:B------:R-:W-:Y:S01]  /*11700*/  STL [R1+0xc80], R51 ;  /* 0x000c803301007387 */ /* 0x000fe20000100800 */
[----:B-1----:R-:W-:-:S03]  /*11710*/  LEA.HI.X.SX32 R50, R242, R2, 0x1, P6 ;  /* 0x00000002f2327211 */ /* 0x002fc600030f0eff */
[----:B------:R-:W3:Y:S01]  /*11720*/  LDL.LU R216, [R1+0x574] ;  /* 0x0005740001d87983 */ /* 0x000ee20000300800 */
[----:B------:R-:W-:-:S03]  /*11730*/  IADD3 R52, P1, R0, R222, RZ ;  /* 0x000000de00347210 */ /* 0x000fc60007f3e0ff */
[----:B------:R-:W3:Y:S01]  /*11740*/  LDL.LU R217, [R1+0x578] ;  /* 0x0005780001d97983 */ /* 0x000ee20000300800 */
[----:B------:R-:W-:-:S03]  /*11750*/  IADD3 R53, P0, R0, R223, RZ ;  /* 0x000000df00357210 */ /* 0x000fc60007f1e0ff */
[----:B------:R1:W-:Y:S04]  /*11760*/  STL [R1+0xc84], R52 ;  /* 0x000c843401007387 */ /* 0x0003e80000100800 */
[----:B------:R1:W-:Y:S01]  /*11770*/  STL [R1+0xc7c], R53 ;  /* 0x000c7c3501007387 */ /* 0x0003e20000100800 */
[----:B------:R-:W-:-:S03]  /*11780*/  IADD3 R54, P6, R0, R220, RZ ;  /* 0x000000dc00367210 */ /* 0x000fc60007fde0ff */
[----:B------:R-:W3:Y:S01]  /*11790*/  LDL.LU R22, [R1+0x57c] ;  /* 0x00057c0001167983 */ /* 0x000ee20000300800 */
[----:B-1----:R-:W-:-:S03]  /*117a0*/  LEA.HI.X.SX32 R52, R250, R2, 0x1, P5 ;  /* 0x00000002fa347211 */ /* 0x002fc600028f0eff */
[----:B------:R1:W-:Y:S04]  /*117b0*/  STL [R1+0xc78], R54 ;  /* 0x000c783601007387 */ /* 0x0003e80000100800 */
[----:B------:R-:W3:Y:S01]  /*117c0*/  LDL.LU R242, [R1+0x580] ;  /* 0x0005800001f27983 */ /* 0x000ee20000300800 */
[----:B------:R-:W-:Y:S02]  /*117d0*/  IADD3 R55, P5, R0, R248, RZ ;  /* 0x000000f800377210 */ /* 0x000fe40007fbe0ff */
[----:B------:R-:W-:-:S03]  /*117e0*/  LEA.HI.X.SX32 R51, R251, R2, 0x1, P4 ;  /* 0x00000002fb337211 */ /* 0x000fc600020f0eff */
[----:B------:R4:W-:Y:S01]  /*117f0*/  STL [R1+0xc74], R55 ;  /* 0x000c743701007387 */ /* 0x0009e20000100800 */
[----:B------:R-:W-:-:S03]  /*11800*/  IADD3 R56, P4, R0, R221, RZ ;  /* 0x000000dd00387210 */ /* 0x000fc60007f9e0ff */
[----:B------:R-:W3:Y:S01]  /*11810*/  LDL.LU R250, [R1+0x584] ;  /* 0x0005840001fa7983 */ /* 0x000ee20000300800 */
[----:B------:R-:W-:-:S03]  /*11820*/  LEA.HI.X.SX32 R53, R246, R2, 0x1, P3 ;  /* 0x00000002f6357211 */ /* 0x000fc600018f0eff */
[----:B------:R4:W-:Y:S04]  /*11830*/  STL [R1+0xc70], R56 ;  /* 0x000c703801007387 */ /* 0x0009e80000100800 */
[----:B------:R-:W3:Y:S04]  /*11840*/  LDL.LU R251, [R1+0x600] ;  /* 0x0006000001fb7983 */ /* 0x000ee80000300800 */
[----:B------:R-:W3:Y:S01]  /*11850*/  LDL.LU R246, [R1+0x604] ;  /* 0x0006040001f67983 */ /* 0x000ee20000300800 */
[----:B------:R-:W-:Y:S02]  /*11860*/  IADD3 R57, P3, R0, R249, RZ ;  /* 0x000000f900397210 */ /* 0x000fe40007f7e0ff */
[----:B-1----:R-:W-:-:S02]  /*11870*/  LEA.HI.X.SX32 R54, R225, R2, 0x1, P2 ;  /* 0x00000002e1367211 */ /* 0x002fc400010f0eff */
[----:B----4-:R-:W-:Y:S01]  /*11880*/  IADD3 R58, P2, R0, R218, RZ ;  /* 0x000000da003a7210 */ /* 0x010fe20007f5e0ff */
[----:B------:R1:W-:Y:S01]  /*11890*/  STL [R1+0xc6c], R57 ;  /* 0x000c6c3901007387 */ /* 0x0003e20000100800 */
[-C--:B------:R-:W-:Y:S02]  /*118a0*/  LEA.HI.X.SX32 R55, R222, R2.reuse, 0x1, P1 ;  /* 0x00000002de377211 */ /* 0x080fe400008f0eff */
[-C--:B------:R-:W-:Y:S01]  /*118b0*/  LEA.HI.X.SX32 R56, R223, R2.reuse, 0x1, P0 ;  /* 0x00000002df387211 */ /* 0x080fe200000f0eff */
[----:B------:R4:W-:Y:S01]  /*118c0*/  STL [R1+0xc68], R58 ;  /* 0x000c683a01007387 */ /* 0x0009e20000100800 */
[-C--:B-1----:R-:W-:Y:S02]  /*118d0*/  LEA.HI.X.SX32 R57, R220, R2.reuse, 0x1, P6 ;  /* 0x00000002dc397211 */ /* 0x082fe400030f0eff */
[----:B----4-:R-:W-:Y:S02]  /*118e0*/  LEA.HI.X.SX32 R58, R248, R2, 0x1, P5 ;  /* 0x00000002f83a7211 */ /* 0x010fe400028f0eff */
[----:B--2---:R-:W-:-:S05]  /*118f0*/  IADD3 R59, P1, R0, R219, RZ ;  /* 0x000000db003b7210 */ /* 0x004fca0007f3e0ff */
[----:B------:R1:W-:Y:S01]  /*11900*/  STL [R1+0xc64], R59 ;  /* 0x000c643b01007387 */ /* 0x0003e20000100800 */
[C---:B---3--:R-:W-:Y:S02]  /*11910*/  IADD3 R60, P0, R0.reuse, R216, RZ ;  /* 0x000000d8003c7210 */ /* 0x048fe40007f1e0ff */
[----:B------:R-:W-:-:S03]  /*11920*/  IADD3 R61, P6, R0, R217, RZ ;  /* 0x000000d9003d7210 */ /* 0x000fc60007fde0ff */
[----:B------:R2:W-:Y:S01]  /*11930*/  STL [R1+0xc60], R60 ;  /* 0x000c603c01007387 */ /* 0x0005e20000100800 */
[----:B-1----:R-:W-:-:S03]  /*11940*/  LEA.HI.X.SX32 R59, R221, R2, 0x1, P4 ;  /* 0x00000002dd3b7211 */ /* 0x002fc600020f0eff */
[----:B------:R-:W-:Y:S04]  /*11950*/  STL [R1+0xc5c], R61 ;  /* 0x000c5c3d01007387 */ /* 0x000fe80000100800 */
[----:B------:R-:W3:Y:S01]  /*11960*/  LDL.LU R248, [R1+0x608] ;  /* 0x0006080001f87983 */ /* 0x000ee20000300800 */
[----:B------:R-:W-:-:S03]  /*11970*/  IADD3 R62, P5, R0, R22, RZ ;  /* 0x00000016003e7210 */ /* 0x000fc60007fbe0ff */
[----:B------:R-:W4:Y:S01]  /*11980*/  LDL.LU R38, [R1+0x500] ;  /* 0x0005000001267983 */ /* 0x000f220000300800 */
[----:B--2---:R-:W-:-:S03]  /*11990*/  LEA.HI.X.SX32 R60, R249, R2, 0x1, P3 ;  /* 0x00000002f93c7211 */ /* 0x004fc600018f0eff */
[----:B------:R-:W2:Y:S01]  /*119a0*/  LDL.LU R20, [R1+0x504] ;  /* 0x0005040001147983 */ /* 0x000ea20000300800 */
[----:B------:R-:W-:-:S03]  /*119b0*/  IADD3 R63, P4, R0, R242, RZ ;  /* 0x000000f2003f7210 */ /* 0x000fc60007f9e0ff */
[----:B------:R-:W2:Y:S04]  /*119c0*/  LDL.LU R39, [R1+0x508] ;  /* 0x0005080001277983 */ /* 0x000ea80000300800 */
[----:B------:R1:W-:Y:S04]  /*119d0*/  STL [R1+0xc58], R62 ;  /* 0x000c583e01007387 */ /* 0x0003e80000100800 */
[----:B------:R1:W-:Y:S04]  /*119e0*/  STL [R1+0xc54], R63 ;  /* 0x000c543f01007387 */ /* 0x0003e80000100800 */
[----:B------:R-:W2:Y:S01]  /*119f0*/  LDL.LU R249, [R1+0x60c] ;  /* 0x00060c0001f97983 */ /* 0x000ea20000300800 */
[----:B------:R-:W-:-:S02]  /*11a00*/  IADD3 R64, P3, R0, R250, RZ ;  /* 0x000000fa00407210 */ /* 0x000fc40007f7e0ff */
[-C--:B-1----:R-:W-:Y:S02]  /*11a10*/  LEA.HI.X.SX32 R62, R219, R2.reuse, 0x1, P1 ;  /* 0x00000002db3e7211 */ /* 0x082fe400008f0eff */
[-C--:B------:R-:W-:Y:S01]  /*11a20*/  LEA.HI.X.SX32 R61, R218, R2.reuse, 0x1, P2 ;  /* 0x00000002da3d7211 */ /* 0x080fe200010f0eff */
[----:B------:R1:W-:Y:S01]  /*11a30*/  STL [R1+0xc50], R64 ;  /* 0x000c504001007387 */ /* 0x0003e20000100800 */
[----:B------:R-:W-:Y:S02]  /*11a40*/  LEA.HI.X.SX32 R9, R242, R2, 0x1, P4 ;  /* 0x00000002f2097211 */ /* 0x000fe400020f0eff */
[C---:B------:R-:W-:Y:S02]  /*11a50*/  IADD3 R66, P1, R0.reuse, R246, RZ ;  /* 0x000000f600427210 */ /* 0x040fe40007f3e0ff */
[----:B------:R-:W-:Y:S02]  /*11a60*/  IADD3 R65, P2, R0, R251, RZ ;  /* 0x000000fb00417210 */ /* 0x000fe40007f5e0ff */
[----:B------:R-:W-:Y:S01]  /*11a70*/  LEA.HI.X.SX32 R6, R250, R2, 0x1, P3 ;  /* 0x00000002fa067211 */ /* 0x000fe200018f0eff */
[----:B------:R1:W-:Y:S01]  /*11a80*/  STL [R1+0xc4c], R66 ;  /* 0x000c4c4201007387 */ /* 0x0003e20000100800 */
[----:B------:R-:W-:-:S02]  /*11a90*/  SHF.R.S32.HI R0, RZ, 0x1f, R247 ;  /* 0x0000001fff007819 */ /* 0x000fc400000114f7 */
[-C--:B------:R-:W-:Y:S01]  /*11aa0*/  LEA.HI.X.SX32 R63, R216, R2.reuse, 0x1, P0 ;  /* 0x00000002d83f7211 */ /* 0x080fe200000f0eff */
[----:B------:R1:W-:Y:S02]  /*11ab0*/  STL [R1+0x5f8], R9 ;  /* 0x0005f80901007387 */ /* 0x0003e40000100800 */
[-C--:B-1----:R-:W-:Y:S02]  /*11ac0*/  LEA.HI.X.SX32 R64, R217, R2.reuse, 0x1, P6 ;  /* 0x00000002d9407211 */ /* 0x082fe400030f0eff */
[-C--:B------:R-:W-:Y:S01]  /*11ad0*/  LEA.HI.X.SX32 R5, R251, R2.reuse, 0x1, P2 ;  /* 0x00000002fb057211 */ /* 0x080fe200010f0eff */
[----:B------:R-:W-:Y:S01]  /*11ae0*/  STL [R1+0x5fc], R6 ;  /* 0x0005fc0601007387 */ /* 0x000fe20000100800 */
[-C--:B------:R-:W-:Y:S02]  /*11af0*/  LEA.HI.X.SX32 R66, R22, R2.reuse, 0x1, P5 ;  /* 0x0000000216427211 */ /* 0x080fe400028f0eff */
[----:B------:R-:W-:Y:S02]  /*11b00*/  LEA.HI.X.SX32 R2, R246, R2, 0x1, P1 ;  /* 0x00000002f6027211 */ /* 0x000fe400008f0eff */
[----:B------:R-:W2:Y:S01]  /*11b10*/  LDL.LU R246, [R1+0x61c] ;  /* 0x00061c0001f67983 */ /* 0x000ea20000300800 */
[----:B------:R-:W-:-:S02]  /*11b20*/  LEA.HI R9, R0, R247, RZ, 0x5 ;  /* 0x000000f700097211 */ /* 0x000fc400078f28ff */
[----:B------:R-:W-:Y:S01]  /*11b30*/  SHF.R.S32.HI R0, RZ, 0x1f, R4 ;  /* 0x0000001fff007819 */ /* 0x000fe20000011404 */
[----:B------:R-:W-:Y:S04]  /*11b40*/  STL [R1+0x600], R5 ;  /* 0x0006000501007387 */ /* 0x000fe80000100800 */
[----:B------:R-:W-:Y:S04]  /*11b50*/  STL [R1+0x604], R2 ;  /* 0x0006040201007387 */ /* 0x000fe80000100800 */
[----:B------:R-:W-:Y:S04]  /*11b60*/  STL [R1+0xb70], R9 ;  /* 0x000b700901007387 */ /* 0x000fe80000100800 */
[----:B------:R-:W2:Y:S01]  /*11b70*/  LDL.LU R247, [R1+0x62c] ;  /* 0x00062c0001f77983 */ /* 0x000ea20000300800 */
[----:B---3--:R-:W-:-:S02]  /*11b80*/  SHF.R.S32.HI R19, RZ, 0x1f, R248 ;  /* 0x0000001fff137819 */ /* 0x008fc400000114f8 */
[-C--:B------:R-:W-:Y:S02]  /*11b90*/  IADD3 R67, P6, R252, R248.reuse, RZ ;  /* 0x000000f8fc437210 */ /* 0x080fe40007fde0ff */
[-C--:B----4-:R-:W-:Y:S02]  /*11ba0*/  IADD3 R68, P5, R38, R248.reuse, RZ ;  /* 0x000000f826447210 */ /* 0x090fe40007fbe0ff */
[-C--:B--2---:R-:W-:Y:S02]  /*11bb0*/  IADD3 R69, P1, R20, R248.reuse, RZ ;  /* 0x000000f814457210 */ /* 0x084fe40007f3e0ff */
[----:B------:R-:W-:-:S05]  /*11bc0*/  IADD3 R70, P0, R39, R248, RZ ;  /* 0x000000f827467210 */ /* 0x000fca0007f1e0ff */
[----:B------:R1:W-:Y:S01]  /*11bd0*/  STL [R1+0xc48], R70 ;  /* 0x000c484601007387 */ /* 0x0003e20000100800 */
[-C--:B------:R-:W-:Y:S02]  /*11be0*/  IADD3 R71, P4, R252, R249.reuse, RZ ;  /* 0x000000f9fc477210 */ /* 0x080fe40007f9e0ff */
[-C--:B------:R-:W-:Y:S02]  /*11bf0*/  IADD3 R72, P3, R38, R249.reuse, RZ ;  /* 0x000000f926487210 */ /* 0x080fe40007f7e0ff */
[----:B------:R-:W-:Y:S01]  /*11c00*/  IADD3 R73, P2, R20, R249, RZ ;  /* 0x000000f914497210 */ /* 0x000fe20007f5e0ff */
[----:B------:R2:W-:Y:S04]  /*11c10*/  STL [R1+0xc44], R71 ;  /* 0x000c444701007387 */ /* 0x0005e80000100800 */
[----:B------:R3:W-:Y:S04]  /*11c20*/  STL [R1+0xc40], R72 ;  /* 0x000c404801007387 */ /* 0x0007e80000100800 */
[----:B------:R4:W-:Y:S04]  /*11c30*/  STL [R1+0xc3c], R73 ;  /* 0x000c3c4901007387 */ /* 0x0009e80000100800 */
[----:B------:R-:W4:Y:S01]  /*11c40*/  LDL.LU R248, [R1+0x63c] ;  /* 0x00063c0001f87983 */ /* 0x000f220000300800 */
[----:B-1----:R-:W-:-:S02]  /*11c50*/  IADD3.X R70, R16, R19, RZ, P6, !PT ;  /* 0x0000001310467210 */ /* 0x002fc400037fe4ff */
[----:B------:R-:W-:Y:S02]  /*11c60*/  SHF.R.S32.HI R21, RZ, 0x1f, R249 ;  /* 0x0000001fff157819 */ /* 0x000fe400000114f9 */
[----:B------:R-:W-:Y:S02]  /*11c70*/  IADD3 R74, P6, R39, R249, RZ ;  /* 0x000000f9274a7210 */ /* 0x000fe40007fde0ff */
[----:B------:R-:W4:Y:S01]  /*11c80*/  LDL.LU R249, [R1+0x64c] ;  /* 0x00064c0001f97983 */ /* 0x000f220000300800 */
[----:B------:R-:W-:Y:S02]  /*11c90*/  SHF.R.S32.HI R26, RZ, 0x1f, R38 ;  /* 0x0000001fff1a7819 */ /* 0x000fe40000011426 */
[----:B------:R-:W-:Y:S02]  /*11ca0*/  SHF.R.S32.HI R2, RZ, 0x1f, R20 ;  /* 0x0000001fff027819 */ /* 0x000fe40000011414 */
[----:B------:R-:W-:Y:S01]  /*11cb0*/  SHF.R.S32.HI R6, RZ, 0x1f, R39 ;  /* 0x0000001fff067819 */ /* 0x000fe20000011427 */
[--C-:B--2---:R-:W-:Y:S01]  /*11cc0*/  IMAD.X R71, R26, 0x1, R19.reuse, P5 ;  /* 0x000000011a477824 */ /* 0x104fe200028e0613 */
[-C--:B------:R-:W-:Y:S01]  /*11cd0*/  IADD3 R75, P5, R252, R246.reuse, RZ ;  /* 0x000000f6fc4b7210 */ /* 0x080fe20007fbe0ff */
[----:B---3--:R-:W-:Y:S01]  /*11ce0*/  IMAD.X R72, R2, 0x1, R19, P1 ;  /* 0x0000000102487824 */ /* 0x008fe200008e0613 */
[----:B------:R-:W-:-:S02]  /*11cf0*/  IADD3 R76, P1, R38, R246, RZ ;  /* 0x000000f6264c7210 */ /* 0x000fc40007f3e0ff */
[----:B----4-:R-:W-:Y:S02]  /*11d00*/  IADD3.X R73, R6, R19, RZ, P0, !PT ;  /* 0x0000001306497210 */ /* 0x010fe400007fe4ff */
[----:B------:R-:W-:Y:S01]  /*11d10*/  IADD3 R77, P0, R20, R246, RZ ;  /* 0x000000f6144d7210 */ /* 0x000fe20007f1e0ff */
[----:B------:R1:W-:Y:S01]  /*11d20*/  STL [R1+0xc38], R74 ;  /* 0x000c384a01007387 */ /* 0x0003e20000100800 */
[----:B------:R-:W-:-:S03]  /*11d30*/  SHF.R.S32.HI R5, RZ, 0x1f, R246 ;  /* 0x0000001fff057819 */ /* 0x000fc600000114f6 */
[----:B------:R2:W-:Y:S04]  /*11d40*/  STL [R1+0xc34], R75 ;  /* 0x000c344b01007387 */ /* 0x0005e80000100800 */
[----:B------:R3:W-:Y:S01]  /*11d50*/  STL [R1+0xc30], R76 ;  /* 0x000c304c01007387 */ /* 0x0007e20000100800 */
[--C-:B-1----:R-:W-:Y:S01]  /*11d60*/  IMAD.X R74, R16, 0x1, R21.reuse, P4 ;  /* 0x00000001104a7824 */ /* 0x102fe200020e0615 */
[----:B------:R-:W-:Y:S02]  /*11d70*/  IADD3 R78, P4, R39, R246, RZ ;  /* 0x000000f6274e7210 */ /* 0x000fe40007f9e0ff */
[----:B------:R1:W-:Y:S01]  /*11d80*/  STL [R1+0xc2c], R77 ;  /* 0x000c2c4d01007387 */ /* 0x0003e20000100800 */
[----:B--2---:R-:W-:Y:S01]  /*11d90*/  IMAD.X R75, R26, 0x1, R21, P3 ;  /* 0x000000011a4b7824 */ /* 0x004fe200018e0615 */
[----:B------:R-:W-:-:S02]  /*11da0*/  IADD3 R79, P3, R252, R247, RZ ;  /* 0x000000f7fc4f7210 */ /* 0x000fc40007f7e0ff */
[----:B---3--:R-:W-:Y:S02]  /*11db0*/  IADD3.X R76, R2, R21, RZ, P2, !PT ;  /* 0x00000015024c7210 */ /* 0x008fe400017fe4ff */
[-C--:B------:R-:W-:Y:S01]  /*11dc0*/  IADD3 R80, P2, R38, R247.reuse, RZ ;  /* 0x000000f726507210 */ /* 0x080fe20007f5e0ff */
[----:B-1----:R-:W-:Y:S01]  /*11dd0*/  IMAD.X R77, R6, 0x1, R21, P6 ;  /* 0x00000001064d7824 */ /* 0x002fe200030e0615 */
[----:B------:R-:W-:Y:S01]  /*11de0*/  IADD3 R81, P6, R20, R247, RZ ;  /* 0x000000f714517210 */ /* 0x000fe20007fde0ff */
[----:B------:R1:W-:Y:S01]  /*11df0*/  STL [R1+0xc28], R78 ;  /* 0x000c284e01007387 */ /* 0x0003e20000100800 */
[----:B------:R-:W-:-:S03]  /*11e00*/  SHF.R.S32.HI R19, RZ, 0x1f, R247 ;  /* 0x0000001fff137819 */ /* 0x000fc600000114f7 */
[----:B------:R2:W-:Y:S04]  /*11e10*/  STL [R1+0xc24], R79 ;  /* 0x000c244f01007387 */ /* 0x0005e80000100800 */
[----:B------:R3:W-:Y:S01]  /*11e20*/  STL [R1+0xc20], R80 ;  /* 0x000c205001007387 */ /* 0x0007e20000100800 */
[--C-:B-1----:R-:W-:Y:S01]  /*11e30*/  IMAD.X R78, R16, 0x1, R5.reuse, P5 ;  /* 0x00000001104e7824 */ /* 0x102fe200028e0605 */
[----:B------:R-:W-:Y:S02]  /*11e40*/  IADD3 R82, P5, R39, R247, RZ ;  /* 0x000000f727527210 */ /* 0x000fe40007fbe0ff */
[----:B------:R1:W-:Y:S04]  /*11e50*/  STL [R1+0xc1c], R81 ;  /* 0x000c1c5101007387 */ /* 0x0003e80000100800 */
[----:B------:R-:W4:Y:S01]  /*11e60*/  LDL.LU R247, [R1+0x65c] ;  /* 0x00065c0001f77983 */ /* 0x000f220000300800 */
[----:B--2---:R-:W-:Y:S01]  /*11e70*/  IADD3.X R79, R26, R5, RZ, P1, !PT ;  /* 0x000000051a4f7210 */ /* 0x004fe20000ffe4ff */
[----:B---3--:R-:W-:-:S02]  /*11e80*/  IMAD.X R80, R2, 0x1, R5, P0 ;  /* 0x0000000102507824 */ /* 0x008fc400000e0605 */
[----:B-1----:R-:W-:Y:S01]  /*11e90*/  IMAD.X R81, R6, 0x1, R5, P4 ;  /* 0x0000000106517824 */ /* 0x002fe200020e0605 */
[----:B------:R1:W-:Y:S02]  /*11ea0*/  STL [R1+0xc18], R82 ;  /* 0x000c185201007387 */ /* 0x0003e40000100800 */
[----:B-1----:R-:W-:Y:S02]  /*11eb0*/  IADD3.X R82, R16, R19, RZ, P3, !PT ;  /* 0x0000001310527210 */ /* 0x002fe40001ffe4ff */
[-C--:B------:R-:W-:Y:S02]  /*11ec0*/  IADD3 R83, P1, R252, R248.reuse, RZ ;  /* 0x000000f8fc537210 */ /* 0x080fe40007f3e0ff */
[-C--:B------:R-:W-:Y:S02]  /*11ed0*/  IADD3 R84, P0, R38, R248.reuse, RZ ;  /* 0x000000f826547210 */ /* 0x080fe40007f1e0ff */
[----:B------:R-:W-:Y:S01]  /*11ee0*/  IADD3 R85, P4, R20, R248, RZ ;  /* 0x000000f814557210 */ /* 0x000fe20007f9e0ff */
[----:B------:R1:W-:Y:S01]  /*11ef0*/  STL [R1+0xc14], R83 ;  /* 0x000c145301007387 */ /* 0x0003e20000100800 */
[----:B------:R-:W-:-:S02]  /*11f00*/  SHF.R.S32.HI R21, RZ, 0x1f, R248 ;  /* 0x0000001fff157819 */ /* 0x000fc400000114f8 */
[----:B------:R-:W-:Y:S01]  /*11f10*/  IADD3 R86, P3, R39, R248, RZ ;  /* 0x000000f827567210 */ /* 0x000fe20007f7e0ff */
[----:B------:R2:W-:Y:S04]  /*11f20*/  STL [R1+0xc10], R84 ;  /* 0x000c105401007387 */ /* 0x0005e80000100800 */
[----:B------:R3:W-:Y:S04]  /*11f30*/  STL [R1+0xc0c], R85 ;  /* 0x000c0c5501007387 */ /* 0x0007e80000100800 */
[----:B------:R-:W4:Y:S01]  /*11f40*/  LDL.LU R248, [R1+0x66c] ;  /* 0x00066c0001f87983 */ /* 0x000f220000300800 */
[--C-:B-1----:R-:W-:Y:S01]  /*11f50*/  IMAD.X R83, R26, 0x1, R19.reuse, P2 ;  /* 0x000000011a537824 */ /* 0x102fe200010e0613 */
[-C--:B------:R-:W-:Y:S01]  /*11f60*/  IADD3 R87, P2, R252, R249.reuse, RZ ;  /* 0x000000f9fc577210 */ /* 0x080fe20007f5e0ff */
[----:B--2---:R-:W-:Y:S01]  /*11f70*/  IMAD.X R84, R2, 0x1, R19, P6 ;  /* 0x0000000102547824 */ /* 0x004fe200030e0613 */
[----:B------:R-:W-:-:S02]  /*11f80*/  IADD3 R216, P6, R38, R249, RZ ;  /* 0x000000f926d87210 */ /* 0x000fc40007fde0ff */
[----:B---3--:R-:W-:Y:S02]  /*11f90*/  IADD3.X R85, R6, R19, RZ, P5, !PT ;  /* 0x0000001306557210 */ /* 0x008fe40002ffe4ff */
[----:B------:R-:W-:Y:S01]  /*11fa0*/  IADD3 R217, P5, R20, R249, RZ ;  /* 0x000000f914d97210 */ /* 0x000fe20007fbe0ff */
[----:B------:R1:W-:Y:S04]  /*11fb0*/  STL [R1+0xc08], R86 ;  /* 0x000c085601007387 */ /* 0x0003e80000100800 */
[----:B------:R2:W-:Y:S04]  /*11fc0*/  STL [R1+0xc04], R87 ;  /* 0x000c045701007387 */ /* 0x0005e80000100800 */
[----:B------:R3:W-:Y:S04]  /*11fd0*/  STL [R1+0xc00], R216 ;  /* 0x000c00d801007387 */ /* 0x0007e80000100800 */
[----:B------:R3:W-:Y:S04]  /*11fe0*/  STL [R1+0xbfc], R217 ;  /* 0x000bfcd901007387 */ /* 0x0007e80000100800 */
[----:B------:R-:W4:Y:S01]  /*11ff0*/  LDL.LU R246, [R1+0x67c] ;  /* 0x00067c0001f67983 */ /* 0x000f220000300800 */
[----:B-1----:R-:W-:Y:S01]  /*12000*/  IMAD.X R86, R16, 0x1, R21, P1 ;  /* 0x0000000110567824 */ /* 0x002fe200008e0615 */
[----:B------:R-:W-:-:S02]  /*12010*/  SHF.R.S32.HI R5, RZ, 0x1f, R249 ;  /* 0x0000001fff057819 */ /* 0x000fc400000114f9 */
[----:B------:R-:W-:Y:S02]  /*12020*/  IADD3 R218, P1, R39, R249, RZ ;  /* 0x000000f927da7210 */ /* 0x000fe40007f3e0ff */
[----:B------:R-:W4:Y:S01]  /*12030*/  LDL.LU R249, [R1+0x68c] ;  /* 0x00068c0001f97983 */ /* 0x000f220000300800 */
[--C-:B--2---:R-:W-:Y:S01]  /*12040*/  IMAD.X R87, R26, 0x1, R21.reuse, P0 ;  /* 0x000000011a577824 */ /* 0x104fe200000e0615 */
[----:B---3--:R-:W-:Y:S01]  /*12050*/  IADD3.X R216, R2, R21, RZ, P4, !PT ;  /* 0x0000001502d87210 */ /* 0x008fe200027fe4ff */
[----:B------:R-:W-:Y:S01]  /*12060*/  IMAD.X R217, R6, 0x1, R21, P3 ;  /* 0x0000000106d97824 */ /* 0x000fe200018e0615 */
[----:B------:R1:W-:Y:S01]  /*12070*/  STL [R1+0xbf8], R218 ;  /* 0x000bf8da01007387 */ /* 0x0003e20000100800 */
[-C--:B----4-:R-:W-:Y:S02]  /*12080*/  IADD3 R219, P0, R252, R247.reuse, RZ ;  /* 0x000000f7fcdb7210 */ /* 0x090fe40007f1e0ff */
[-C--:B------:R-:W-:Y:S02]  /*12090*/  IADD3 R220, P4, R38, R247.reuse, RZ ;  /* 0x000000f726dc7210 */ /* 0x080fe40007f9e0ff */
[----:B------:R-:W-:Y:S01]  /*120a0*/  IADD3 R221, P3, R20, R247, RZ ;  /* 0x000000f714dd7210 */ /* 0x000fe20007f7e0ff */
[----:B------:R2:W-:Y:S01]  /*120b0*/  STL [R1+0xbf4], R219 ;  /* 0x000bf4db01007387 */ /* 0x0005e20000100800 */
[----:B-1----:R-:W-:Y:S01]  /*120c0*/  IMAD.X R218, R16, 0x1, R5, P2 ;  /* 0x0000000110da7824 */ /* 0x002fe200010e0605 */
[----:B------:R-:W-:-:S02]  /*120d0*/  SHF.R.S32.HI R19, RZ, 0x1f, R247 ;  /* 0x0000001fff137819 */ /* 0x000fc400000114f7 */
[----:B------:R1:W-:Y:S01]  /*120e0*/  STL [R1+0xbf0], R220 ;  /* 0x000bf0dc01007387 */ /* 0x0003e20000100800 */
[----:B------:R-:W-:-:S03]  /*120f0*/  IADD3 R222, P2, R39, R247, RZ ;  /* 0x000000f727de7210 */ /* 0x000fc60007f5e0ff */
[----:B------:R3:W-:Y:S04]  /*12100*/  STL [R1+0xbec], R221 ;  /* 0x000becdd01007387 */ /* 0x0007e80000100800 */
[----:B------:R-:W4:Y:S01]  /*12110*/  LDL.LU R247, [R1+0x69c] ;  /* 0x00069c0001f77983 */ /* 0x000f220000300800 */
[----:B--2---:R-:W-:Y:S01]  /*12120*/  IADD3.X R219, R26, R5, RZ, P6, !PT ;  /* 0x000000051adb7210 */ /* 0x004fe200037fe4ff */
[--C-:B-1----:R-:W-:Y:S02]  /*12130*/  IMAD.X R220, R2, 0x1, R5.reuse, P5 ;  /* 0x0000000102dc7824 */ /* 0x102fe400028e0605 */
[----:B---3--:R-:W-:Y:S01]  /*12140*/  IMAD.X R221, R6, 0x1, R5, P1 ;  /* 0x0000000106dd7824 */ /* 0x008fe200008e0605 */
[----:B------:R1:W-:Y:S02]  /*12150*/  STL [R1+0xbe8], R222 ;  /* 0x000be8de01007387 */ /* 0x0003e40000100800 */
[----:B-1----:R-:W-:-:S02]  /*12160*/  IADD3.X R222, R16, R19, RZ, P0, !PT ;  /* 0x0000001310de7210 */ /* 0x002fc400007fe4ff */
[-C--:B------:R-:W-:Y:S02]  /*12170*/  IADD3 R223, P6, R252, R248.reuse, RZ ;  /* 0x000000f8fcdf7210 */ /* 0x080fe40007fde0ff */
[-C--:B------:R-:W-:Y:S02]  /*12180*/  IADD3 R224, P5, R38, R248.reuse, RZ ;  /* 0x000000f826e07210 */ /* 0x080fe40007fbe0ff */
[-C--:B------:R-:W-:Y:S01]  /*12190*/  IADD3 R225, P1, R20, R248.reuse, RZ ;  /* 0x000000f814e17210 */ /* 0x080fe20007f3e0ff */
[----:B------:R1:W-:Y:S01]  /*121a0*/  STL [R1+0xbe4], R223 ;  /* 0x000be4df01007387 */ /* 0x0003e20000100800 */
[----:B------:R-:W-:Y:S02]  /*121b0*/  SHF.R.S32.HI R21, RZ, 0x1f, R248 ;  /* 0x0000001fff157819 */ /* 0x000fe400000114f8 */
[----:B------:R-:W-:Y:S01]  /*121c0*/  IADD3 R226, P0, R39, R248, RZ ;  /* 0x000000f827e27210 */ /* 0x000fe20007f1e0ff */
[----:B------:R2:W-:Y:S04]  /*121d0*/  STL [R1+0xbe0], R224 ;  /* 0x000be0e001007387 */ /* 0x0005e80000100800 */
[----:B------:R3:W-:Y:S04]  /*121e0*/  STL [R1+0xbdc], R225 ;  /* 0x000bdce101007387 */ /* 0x0007e80000100800 */
[----:B------:R-:W4:Y:S01]  /*121f0*/  LDL.LU R248, [R1+0x6ac] ;  /* 0x0006ac0001f87983 */ /* 0x000f220000300800 */
[----:B-1----:R-:W-:-:S02]  /*12200*/  IMAD.X R223, R26, 0x1, R19, P4 ;  /* 0x000000011adf7824 */ /* 0x002fc400020e0613 */
[----:B--2---:R-:W-:Y:S01]  /*12210*/  IMAD.X R224, R2, 0x1, R19, P3 ;  /* 0x0000000102e07824 */ /* 0x004fe200018e0613 */
[----:B---3--:R-:W-:Y:S02]  /*12220*/  IADD3.X R225, R6, R19, RZ, P2, !PT ;  /* 0x0000001306e17210 */ /* 0x008fe400017fe4ff */
[-C--:B------:R-:W-:Y:S02]  /*12230*/  IADD3 R227, P4, R252, R246.reuse, RZ ;  /* 0x000000f6fce37210 */ /* 0x080fe40007f9e0ff */
[-C--:B------:R-:W-:Y:S02]  /*12240*/  IADD3 R228, P3, R38, R246.reuse, RZ ;  /* 0x000000f626e47210 */ /* 0x080fe40007f7e0ff */
        /* <DEDUP_REMOVED lines=23> */
[----:B---3--:R-:W-:Y:S01]  /*123c0*/  IMAD.X R232, R2, 0x1, R5, P2 ;  /* 0x0000000102e87824 */ /* 0x008fe200010e0605 */
[----:B----4-:R-:W-:-:S02]  /*123d0*/  IADD3 R235, P3, R252, R247, RZ ;  /* 0x000000f7fceb7210 */ /* 0x010fc40007f7e0ff */
[-C--:B------:R-:W-:Y:S01]  /*123e0*/  IADD3 R236, P2, R38, R247.reuse, RZ ;  /* 0x000000f726ec7210 */ /* 0x080fe20007f5e0ff */
[----:B-1----:R-:W-:Y:S01]  /*123f0*/  IMAD.X R233, R6, 0x1, R5, P6 ;  /* 0x0000000106e97824 */ /* 0x002fe200030e0605 */
[----:B------:R-:W-:Y:S01]  /*12400*/  IADD3 R237, P6, R20, R247, RZ ;  /* 0x000000f714ed7210 */ /* 0x000fe20007fde0ff */
[----:B------:R1:W-:Y:S04]  /*12410*/  STL [R1+0xbb8], R234 ;  /* 0x000bb8ea01007387 */ /* 0x0003e80000100800 */
[----:B------:R2:W-:Y:S04]  /*12420*/  STL [R1+0xbb4], R235 ;  /* 0x000bb4eb01007387 */ /* 0x0005e80000100800 */
[----:B------:R3:W-:Y:S04]  /*12430*/  STL [R1+0xbb0], R236 ;  /* 0x000bb0ec01007387 */ /* 0x0007e80000100800 */
[----:B------:R4:W-:Y:S04]  /*12440*/  STL [R1+0xbac], R237 ;  /* 0x000baced01007387 */ /* 0x0009e80000100800 */
[----:B------:R-:W4:Y:S01]  /*12450*/  LDL.LU R251, [R1+0x6c8] ;  /* 0x0006c80001fb7983 */ /* 0x000f220000300800 */
[----:B-1----:R-:W-:Y:S01]  /*12460*/  IADD3.X R234, R16, R19, RZ, P5, !PT ;  /* 0x0000001310ea7210 */ /* 0x002fe20002ffe4ff */
[--C-:B--2---:R-:W-:Y:S01]  /*12470*/  IMAD.X R235, R26, 0x1, R19.reuse, P1 ;  /* 0x000000011aeb7824 */ /* 0x104fe200008e0613 */
[----:B------:R-:W-:Y:S01]  /*12480*/  IADD3 R238, P5, R39, R247, RZ ;  /* 0x000000f727ee7210 */ /* 0x000fe20007fbe0ff */
[----:B---3--:R-:W-:Y:S01]  /*12490*/  IMAD.X R236, R2, 0x1, R19, P0 ;  /* 0x0000000102ec7824 */ /* 0x008fe200000e0613 */
[----:B----4-:R-:W-:-:S03]  /*124a0*/  IADD3.X R237, R6, R19, RZ, P4, !PT ;  /* 0x0000001306ed7210 */ /* 0x010fc600027fe4ff */
[----:B------:R1:W-:Y:S01]  /*124b0*/  STL [R1+0xba8], R238 ;  /* 0x000ba8ee01007387 */ /* 0x0003e20000100800 */
[----:B------:R-:W-:-:S05]  /*124c0*/  SHF.R.S32.HI R21, RZ, 0x1f, R247 ;  /* 0x0000001fff157819 */ /* 0x000fca00000114f7 */
[--C-:B-1----:R-:W-:Y:S01]  /*124d0*/  IMAD.X R238, R16, 0x1, R21.reuse, P3 ;  /* 0x0000000110ee7824 */ /* 0x102fe200018e0615 */
[-C--:B------:R-:W-:Y:S02]  /*124e0*/  IADD3 R239, P1, R252, R248.reuse, RZ ;  /* 0x000000f8fcef7210 */ /* 0x080fe40007f3e0ff */
[-C--:B------:R-:W-:Y:S02]  /*124f0*/  IADD3 R240, P0, R38, R248.reuse, RZ ;  /* 0x000000f826f07210 */ /* 0x080fe40007f1e0ff */
[-C--:B------:R-:W-:Y:S01]  /*12500*/  IADD3 R241, P4, R20, R248.reuse, RZ ;  /* 0x000000f814f17210 */ /* 0x080fe20007f9e0ff */
[----:B------:R1:W-:Y:S04]  /*12510*/  STL [R1+0xba4], R239 ;  /* 0x000ba4ef01007387 */ /* 0x0003e80000100800 */
[----:B------:R2:W-:Y:S04]  /*12520*/  STL [R1+0xba0], R240 ;  /* 0x000ba0f001007387 */ /* 0x0005e80000100800 */
[----:B------:R3:W-:Y:S04]  /*12530*/  STL [R1+0xb9c], R241 ;  /* 0x000b9cf101007387 */ /* 0x0007e80000100800 */
[----:B------:R-:W4:Y:S04]  /*12540*/  LDL.LU R36, [R1+0x6cc] ;  /* 0x0006cc0001247983 */ /* 0x000f280000300800 */
[----:B------:R-:W4:Y:S01]  /*12550*/  LDL.LU R37, [R1+0x6d0] ;  /* 0x0006d00001257983 */ /* 0x000f220000300800 */
[----:B------:R-:W-:Y:S01]  /*12560*/  IADD3 R242, P3, R39, R248, RZ ;  /* 0x000000f827f27210 */ /* 0x000fe20007f7e0ff */
[--C-:B-1----:R-:W-:Y:S01]  /*12570*/  IMAD.X R239, R26, 0x1, R21.reuse, P2 ;  /* 0x000000011aef7824 */ /* 0x102fe200010e0615 */
[----:B--2---:R-:W-:Y:S01]  /*12580*/  IADD3.X R240, R2, R21, RZ, P6, !PT ;  /* 0x0000001502f07210 */ /* 0x004fe200037fe4ff */
[----:B---3--:R-:W-:-:S02]  /*12590*/  IMAD.X R241, R6, 0x1, R21, P5 ;  /* 0x0000000106f17824 */ /* 0x008fc400028e0615 */
[----:B------:R1:W-:Y:S01]  /*125a0*/  STL [R1+0xb98], R242 ;  /* 0x000b98f201007387 */ /* 0x0003e20000100800 */
[----:B------:R-:W-:-:S05]  /*125b0*/  SHF.R.S32.HI R5, RZ, 0x1f, R248 ;  /* 0x0000001fff057819 */ /* 0x000fca00000114f8 */
[--C-:B-1----:R-:W-:Y:S01]  /*125c0*/  IMAD.X R242, R16, 0x1, R5.reuse, P1 ;  /* 0x0000000110f27824 */ /* 0x102fe200008e0605 */
[-C--:B------:R-:W-:Y:S02]  /*125d0*/  IADD3 R243, P2, R252, R249.reuse, RZ ;  /* 0x000000f9fcf37210 */ /* 0x080fe40007f5e0ff */
[-C--:B------:R-:W-:Y:S02]  /*125e0*/  IADD3 R244, P6, R38, R249.reuse, RZ ;  /* 0x000000f926f47210 */ /* 0x080fe40007fde0ff */
[-C--:B------:R-:W-:Y:S01]  /*125f0*/  IADD3 R245, P5, R20, R249.reuse, RZ ;  /* 0x000000f914f57210 */ /* 0x080fe20007fbe0ff */
[----:B------:R-:W-:Y:S04]  /*12600*/  STL [R1+0xb94], R243 ;  /* 0x000b94f301007387 */ /* 0x000fe80000100800 */
[----:B------:R1:W-:Y:S04]  /*12610*/  STL [R1+0xb90], R244 ;  /* 0x000b90f401007387 */ /* 0x0003e80000100800 */
[----:B------:R2:W-:Y:S04]  /*12620*/  STL [R1+0xb8c], R245 ;  /* 0x000b8cf501007387 */ /* 0x0005e80000100800 */
[----:B------:R-:W3:Y:S01]  /*12630*/  LDL.LU R22, [R1+0x6d4] ;  /* 0x0006d40001167983 */ /* 0x000ee20000300800 */
[----:B------:R-:W-:Y:S01]  /*12640*/  IADD3 R246, P1, R39, R249, RZ ;  /* 0x000000f927f67210 */ /* 0x000fe20007f3e0ff */
[----:B-1----:R-:W-:Y:S01]  /*12650*/  IMAD.X R244, R2, 0x1, R5, P4 ;  /* 0x0000000102f47824 */ /* 0x002fe200020e0605 */
[----:B------:R-:W-:-:S02]  /*12660*/  IADD3.X R243, R26, R5, RZ, P0, !PT ;  /* 0x000000051af37210 */ /* 0x000fc400007fe4ff */
[----:B------:R-:W-:Y:S01]  /*12670*/  SHF.R.S32.HI R19, RZ, 0x1f, R249 ;  /* 0x0000001fff137819 */ /* 0x000fe200000114f9 */
[----:B--2---:R-:W-:Y:S01]  /*12680*/  IMAD.X R245, R6, 0x1, R5, P3 ;  /* 0x0000000106f57824 */ /* 0x004fe200018e0605 */
[-C--:B------:R-:W-:Y:S02]  /*12690*/  IADD3 R247, P0, R252, R251.reuse, RZ ;  /* 0x000000fbfcf77210 */ /* 0x080fe40007f1e0ff */
[-C--:B------:R-:W-:Y:S02]  /*126a0*/  IADD3 R248, P4, R38, R251.reuse, RZ ;  /* 0x000000fb26f87210 */ /* 0x080fe40007f9e0ff */
[----:B------:R-:W-:Y:S01]  /*126b0*/  IADD3 R249, P3, R20, R251, RZ ;  /* 0x000000fb14f97210 */ /* 0x000fe20007f7e0ff */
[----:B------:R1:W-:Y:S04]  /*126c0*/  STL [R1+0xb88], R246 ;  /* 0x000b88f601007387 */ /* 0x0003e80000100800 */
[----:B------:R2:W-:Y:S04]  /*126d0*/  STL [R1+0xb84], R247 ;  /* 0x000b84f701007387 */ /* 0x0005e80000100800 */
[----:B------:R2:W-:Y:S04]  /*126e0*/  STL [R1+0xb80], R248 ;  /* 0x000b80f801007387 */ /* 0x0005e80000100800 */
[----:B------:R2:W-:Y:S04]  /*126f0*/  STL [R1+0xb7c], R249 ;  /* 0x000b7cf901007387 */ /* 0x0005e80000100800 */
[----:B------:R-:W3:Y:S01]  /*12700*/  LDL.LU R35, [R1+0x6d8] ;  /* 0x0006d80001237983 */ /* 0x000ee20000300800 */
[----:B-1----:R-:W-:Y:S01]  /*12710*/  IADD3.X R246, R16, R19, RZ, P2, !PT ;  /* 0x0000001310f67210 */ /* 0x002fe200017fe4ff */
[----:B--2---:R-:W-:Y:S01]  /*12720*/  IMAD.X R247, R26, 0x1, R19, P6 ;  /* 0x000000011af77824 */ /* 0x004fe200030e0613 */
[----:B------:R-:W-:Y:S01]  /*12730*/  SHF.R.S32.HI R21, RZ, 0x1f, R251 ;  /* 0x0000001fff157819 */ /* 0x000fe200000114fb */
[----:B------:R-:W-:Y:S01]  /*12740*/  IMAD.X R248, R2, 0x1, R19, P5 ;  /* 0x0000000102f87824 */ /* 0x000fe200028e0613 */
[----:B------:R-:W-:-:S02]  /*12750*/  IADD3 R250, P2, R39, R251, RZ ;  /* 0x000000fb27fa7210 */ /* 0x000fc40007f5e0ff */
[----:B------:R-:W-:-:S03]  /*12760*/  IADD3.X R249, R6, R19, RZ, P1, !PT ;  /* 0x0000001306f97210 */ /* 0x000fc60000ffe4ff */
[----:B------:R1:W-:Y:S01]  /*12770*/  STL [R1+0xb78], R250 ;  /* 0x000b78fa01007387 */ /* 0x0003e20000100800 */
[----:B------:R-:W-:Y:S01]  /*12780*/  IADD3.X R12, R2, R21, RZ, P3, !PT ;  /* 0x00000015020c7210 */ /* 0x000fe20001ffe4ff */
[----:B-1----:R-:W-:Y:S01]  /*12790*/  IMAD.X R250, R16, 0x1, R21, P0 ;  /* 0x0000000110fa7824 */ /* 0x002fe200000e0615 */
[-C--:B----4-:R-:W-:Y:S02]  /*127a0*/  IADD3 R251, P6, R252, R36.reuse, RZ ;  /* 0x00000024fcfb7210 */ /* 0x090fe40007fde0ff */
[-C--:B------:R-:W-:Y:S02]  /*127b0*/  IADD3 R4, P5, R38, R36.reuse, RZ ;  /* 0x0000002426047210 */ /* 0x080fe40007fbe0ff */
[----:B------:R-:W-:Y:S01]  /*127c0*/  IADD3 R9, P1, R20, R36, RZ ;  /* 0x0000002414097210 */ /* 0x000fe20007f3e0ff */
[----:B------:R-:W-:Y:S01]  /*127d0*/  STL [R1+0xb74], R251 ;  /* 0x000b74fb01007387 */ /* 0x000fe20000100800 */
[----:B------:R-:W-:-:S03]  /*127e0*/  SHF.R.S32.HI R5, RZ, 0x1f, R36 ;  /* 0x0000001fff057819 */ /* 0x000fc60000011424 */
[----:B------:R1:W-:Y:S04]  /*127f0*/  STL [R1+0x50c], R4 ;  /* 0x00050c0401007387 */ /* 0x0003e80000100800 */
[----:B------:R2:W-:Y:S01]  /*12800*/  STL [R1+0x510], R9 ;  /* 0x0005100901007387 */ /* 0x0005e20000100800 */
[----:B-1----:R-:W-:-:S03]  /*12810*/  IADD3 R4, P0, R39, R36, RZ ;  /* 0x0000002427047210 */ /* 0x002fc60007f1e0ff */
[----:B------:R-:W4:Y:S01]  /*12820*/  LDL.LU R36, [R1+0x6dc] ;  /* 0x0006dc0001247983 */ /* 0x000f220000300800 */
[--C-:B------:R-:W-:Y:S01]  /*12830*/  IMAD.X R251, R26, 0x1, R21.reuse, P4 ;  /* 0x000000011afb7824 */ /* 0x100fe200020e0615 */
[-C--:B--2---:R-:W-:Y:S02]  /*12840*/  IADD3 R9, P4, R252, R37.reuse, RZ ;  /* 0x00000025fc097210 */ /* 0x084fe40007f9e0ff */
[----:B------:R1:W-:Y:S04]  /*12850*/  STL [R1+0x514], R4 ;  /* 0x0005140401007387 */ /* 0x0003e80000100800 */
[----:B------:R2:W-:Y:S04]  /*12860*/  STL [R1+0x518], R9 ;  /* 0x0005180901007387 */ /* 0x0005e80000100800 */
[----:B------:R2:W-:Y:S01]  /*12870*/  STL [R1+0xa10], R12 ;  /* 0x000a100c01007387 */ /* 0x0005e20000100800 */
[----:B-1----:R-:W-:Y:S01]  /*12880*/  IADD3 R4, P3, R38, R37, RZ ;  /* 0x0000002526047210 */ /* 0x002fe20007f7e0ff */
[----:B--2---:R-:W-:-:S04]  /*12890*/  IMAD.X R9, R6, 0x1, R21, P2 ;  /* 0x0000000106097824 */ /* 0x004fc800010e0615 */
[----:B------:R1:W-:Y:S01]  /*128a0*/  STL [R1+0x51c], R4 ;  /* 0x00051c0401007387 */ /* 0x0003e20000100800 */
[----:B------:R-:W-:-:S03]  /*128b0*/  IADD3 R12, P2, R20, R37, RZ ;  /* 0x00000025140c7210 */ /* 0x000fc60007f5e0ff */
[----:B------:R2:W-:Y:S01]  /*128c0*/  STL [R1+0xa14], R9 ;  /* 0x000a140901007387 */ /* 0x0005e20000100800 */
[----:B------:R-:W-:-:S03]  /*128d0*/  SHF.R.S32.HI R19, RZ, 0x1f, R37 ;  /* 0x0000001fff137819 */ /* 0x000fc60000011425 */
[----:B------:R2:W-:Y:S01]  /*128e0*/  STL [R1+0x520], R12 ;  /* 0x0005200c01007387 */ /* 0x0005e20000100800 */
[----:B-1----:R-:W-:Y:S01]  /*128f0*/  IMAD.X R4, R16, 0x1, R5, P6 ;  /* 0x0000000110047824 */ /* 0x002fe200030e0605 */
[----:B--2---:R-:W-:Y:S02]  /*12900*/  IADD3 R9, P6, R39, R37, RZ ;  /* 0x0000002527097210 */ /* 0x004fe40007fde0ff */
[----:B------:R-:W2:Y:S01]  /*12910*/  LDL.LU R37, [R1+0x6e0] ;  /* 0x0006e00001257983 */ /* 0x000ea20000300800 */
[----:B------:R-:W-:-:S03]  /*12920*/  IADD3.X R13, R26, R5, RZ, P5, !PT ;  /* 0x000000051a0d7210 */ /* 0x000fc60002ffe4ff */
[----:B------:R-:W-:Y:S01]  /*12930*/  STL [R1+0xa18], R4 ;  /* 0x000a180401007387 */ /* 0x000fe20000100800 */
[----:B------:R-:W-:-:S03]  /*12940*/  IMAD.X R12, R2, 0x1, R5, P1 ;  /* 0x00000001020c7824 */ /* 0x000fc600008e0605 */
[----:B------:R3:W-:Y:S04]  /*12950*/  STL [R1+0x524], R9 ;  /* 0x0005240901007387 */ /* 0x0007e80000100800 */
[----:B------:R1:W-:Y:S01]  /*12960*/  STL [R1+0xa1c], R13 ;  /* 0x000a1c0d01007387 */ /* 0x0003e20000100800 */
[-C--:B---3--:R-:W-:Y:S02]  /*12970*/  IADD3 R9, P5, R252, R22.reuse, RZ ;  /* 0x00000016fc097210 */ /* 0x088fe40007fbe0ff */
[----:B-1----:R-:W-:-:S03]  /*12980*/  IADD3 R13, P1, R38, R22, RZ ;  /* 0x00000016260d7210 */ /* 0x002fc60007f3e0ff */
[----:B------:R1:W-:Y:S04]  /*12990*/  STL [R1+0x528], R9 ;  /* 0x0005280901007387 */ /* 0x0003e80000100800 */
[----:B------:R3:W-:Y:S01]  /*129a0*/  STL [R1+0xa20], R12 ;  /* 0x000a200c01007387 */ /* 0x0007e20000100800 */
[----:B-1----:R-:W-:-:S03]  /*129b0*/  IMAD.X R9, R6, 0x1, R5, P0 ;  /* 0x0000000106097824 */ /* 0x002fc600000e0605 */
[----:B------:R-:W-:Y:S01]  /*129c0*/  STL [R1+0x52c], R13 ;  /* 0x00052c0d01007387 */ /* 0x000fe20000100800 */
[----:B---3--:R-:W-:-:S03]  /*129d0*/  IADD3 R12, P0, R20, R22, RZ ;  /* 0x00000016140c7210 */ /* 0x008fc60007f1e0ff */
[----:B------:R1:W-:Y:S01]  /*129e0*/  STL [R1+0xa24], R9 ;  /* 0x000a240901007387 */ /* 0x0003e20000100800 */
[----:B------:R-:W-:Y:S02]  /*129f0*/  IADD3.X R5, R16, R19, RZ, P4, !PT ;  /* 0x0000001310057210 */ /* 0x000fe400027fe4ff */
[----:B------:R-:W-:Y:S01]  /*12a00*/  SHF.R.S32.HI R4, RZ, 0x1f, R22 ;  /* 0x0000001fff047819 */ /* 0x000fe20000011416 */
[----:B------:R3:W-:Y:S01]  /*12a10*/  STL [R1+0x530], R12 ;  /* 0x0005300c01007387 */ /* 0x0007e20000100800 */
[----:B-1----:R-:W-:-:S03]  /*12a20*/  IADD3 R9, P4, R39, R22, RZ ;  /* 0x0000001627097210 */ /* 0x002fc60007f9e0ff */
[----:B------:R-:W2:Y:S01]  /*12a30*/  LDL.LU R22, [R1+0x6e4] ;  /* 0x0006e40001167983 */ /* 0x000ea20000300800 */
[----:B---3--:R-:W-:-:S03]  /*12a40*/  IMAD.X R12, R26, 0x1, R19, P3 ;  /* 0x000000011a0c7824 */ /* 0x008fc600018e0613 */
[----:B------:R-:W-:Y:S01]  /*12a50*/  STL [R1+0xa28], R5 ;  /* 0x000a280501007387 */ /* 0x000fe20000100800 */
[----:B------:R-:W-:-:S03]  /*12a60*/  IMAD.X R13, R2, 0x1, R19, P2 ;  /* 0x00000001020d7824 */ /* 0x000fc600010e0613 */
[----:B------:R1:W-:Y:S04]  /*12a70*/  STL [R1+0x534], R9 ;  /* 0x0005340901007387 */ /* 0x0003e80000100800 */
[----:B------:R3:W-:Y:S01]  /*12a80*/  STL [R1+0xa2c], R12 ;  /* 0x000a2c0c01007387 */ /* 0x0007e20000100800 */
[-C--:B-1----:R-:W-:Y:S02]  /*12a90*/  IADD3 R9, P3, R252, R35.reuse, RZ ;  /* 0x00000023fc097210 */ /* 0x082fe40007f7e0ff */
[----:B---3--:R-:W-:-:S03]  /*12aa0*/  IADD3 R12, P2, R38, R35, RZ ;  /* 0x00000023260c7210 */ /* 0x008fc60007f5e0ff */
[----:B------:R1:W-:Y:S04]  /*12ab0*/  STL [R1+0x538], R9 ;  /* 0x0005380901007387 */ /* 0x0003e80000100800 */
[----:B------:R3:W-:Y:S01]  /*12ac0*/  STL [R1+0xa30], R13 ;  /* 0x000a300d01007387 */ /* 0x0007e20000100800 */
[----:B-1----:R-:W-:-:S03]  /*12ad0*/  IADD3.X R9, R6, R19, RZ, P6, !PT ;  /* 0x0000001306097210 */ /* 0x002fc600037fe4ff */
[----:B------:R1:W-:Y:S01]  /*12ae0*/  STL [R1+0x53c], R12 ;  /* 0x00053c0c01007387 */ /* 0x0003e20000100800 */
[----:B---3--:R-:W-:-:S03]  /*12af0*/  IADD3 R13, P6, R20, R35, RZ ;  /* 0x00000023140d7210 */ /* 0x008fc60007fde0ff */
[----:B------:R3:W-:Y:S01]  /*12b00*/  STL [R1+0xa34], R9 ;  /* 0x000a340901007387 */ /* 0x0007e20000100800 */
[----:B------:R-:W-:-:S03]  /*12b10*/  SHF.R.S32.HI R5, RZ, 0x1f, R35 ;  /* 0x0000001fff057819 */ /* 0x000fc60000011423 */
[----:B------:R3:W-:Y:S01]  /*12b20*/  STL [R1+0x540], R13 ;  /* 0x0005400d01007387 */ /* 0x0007e20000100800 */
[--C-:B-1----:R-:W-:Y:S01]  /*12b30*/  IMAD.X R12, R16, 0x1, R4.reuse, P5 ;  /* 0x00000001100c7824 */ /* 0x102fe200028e0604 */
[----:B---3--:R-:W-:Y:S02]  /*12b40*/  IADD3 R9, P5, R39, R35, RZ ;  /* 0x0000002327097210 */ /* 0x008fe40007fbe0ff */
[----:B------:R-:W3:Y:S01]  /*12b50*/  LDL.LU R35, [R1+0x6e8] ;  /* 0x0006e80001237983 */ /* 0x000ee20000300800 */
[----:B------:R-:W-:-:S03]  /*12b60*/  IMAD.X R13, R26, 0x1, R4, P1 ;  /* 0x000000011a0d7824 */ /* 0x000fc600008e0604 */
[----:B------:R1:W-:Y:S04]  /*12b70*/  STL [R1+0xa38], R12 ;  /* 0x000a380c01007387 */ /* 0x0003e80000100800 */
[----:B------:R4:W-:Y:S01]  /*12b80*/  STL [R1+0x544], R9 ;  /* 0x0005440901007387 */ /* 0x0009e20000100800 */
[----:B-1----:R-:W-:-:S03]  /*12b90*/  IADD3.X R12, R2, R4, RZ, P0, !PT ;  /* 0x00000004020c7210 */ /* 0x002fc600007fe4ff */
[----:B------:R1:W-:Y:S01]  /*12ba0*/  STL [R1+0xa3c], R13 ;  /* 0x000a3c0d01007387 */ /* 0x0003e20000100800 */
[-C--:B----4-:R-:W-:Y:S02]  /*12bb0*/  IADD3 R9, P1, R252, R36.reuse, RZ ;  /* 0x00000024fc097210 */ /* 0x090fe40007f3e0ff */
[----:B-1----:R-:W-:-:S03]  /*12bc0*/  IADD3 R13, P0, R38, R36, RZ ;  /* 0x00000024260d7210 */ /* 0x002fc60007f1e0ff */
[----:B------:R1:W-:Y:S04]  /*12bd0*/  STL [R1+0x548], R9 ;  /* 0x0005480901007387 */ /* 0x0003e80000100800 */
[----:B------:R4:W-:Y:S01]  /*12be0*/  STL [R1+0xa40], R12 ;  /* 0x000a400c01007387 */ /* 0x0009e20000100800 */
[----:B-1----:R-:W-:-:S03]  /*12bf0*/  IMAD.X R9, R6, 0x1, R4, P4 ;  /* 0x0000000106097824 */ /* 0x002fc600020e0604 */
[----:B------:R-:W-:Y:S01]  /*12c00*/  STL [R1+0x54c], R13 ;  /* 0x00054c0d01007387 */ /* 0x000fe20000100800 */
[----:B----4-:R-:W-:Y:S01]  /*12c10*/  IADD3 R12, P4, R20, R36, RZ ;  /* 0x00000024140c7210 */ /* 0x010fe20007f9e0ff */
[----:B------:R-:W-:Y:S02]  /*12c20*/  IMAD.X R4, R16, 0x1, R5, P3 ;  /* 0x0000000110047824 */ /* 0x000fe400018e0605 */
[----:B------:R1:W-:Y:S01]  /*12c30*/  STL [R1+0xa44], R9 ;  /* 0x000a440901007387 */ /* 0x0003e20000100800 */
[----:B------:R-:W-:-:S03]  /*12c40*/  SHF.R.S32.HI R19, RZ, 0x1f, R36 ;  /* 0x0000001fff137819 */ /* 0x000fc60000011424 */
[----:B------:R4:W-:Y:S01]  /*12c50*/  STL [R1+0x550], R12 ;  /* 0x0005500c01007387 */ /* 0x0009e20000100800 */
[----:B-1----:R-:W-:-:S03]  /*12c60*/  IADD3 R9, P3, R39, R36, RZ ;  /* 0x0000002427097210 */ /* 0x002fc60007f7e0ff */
[----:B------:R-:W3:Y:S01]  /*12c70*/  LDL.LU R36, [R1+0x6ec] ;  /* 0x0006ec0001247983 */ /* 0x000ee20000300800 */
[----:B------:R-:W-:-:S03]  /*12c80*/  IADD3.X R13, R26, R5, RZ, P2, !PT ;  /* 0x000000051a0d7210 */ /* 0x000fc600017fe4ff */
[----:B------:R-:W-:Y:S01]  /*12c90*/  STL [R1+0xa48], R4 ;  /* 0x000a480401007387 */ /* 0x000fe20000100800 */
[----:B----4-:R-:W-:-:S03]  /*12ca0*/  IMAD.X R12, R2, 0x1, R5, P6 ;  /* 0x00000001020c7824 */ /* 0x010fc600030e0605 */
[----:B------:R2:W-:Y:S04]  /*12cb0*/  STL [R1+0x554], R9 ;  /* 0x0005540901007387 */ /* 0x0005e80000100800 */
[----:B------:R1:W-:Y:S01]  /*12cc0*/  STL [R1+0xa4c], R13 ;  /* 0x000a4c0d01007387 */ /* 0x0003e20000100800 */
[-C--:B--2---:R-:W-:Y:S02]  /*12cd0*/  IADD3 R9, P2, R252, R37.reuse, RZ ;  /* 0x00000025fc097210 */ /* 0x084fe40007f5e0ff */
[----:B-1----:R-:W-:-:S03]  /*12ce0*/  IADD3 R13, P6, R38, R37, RZ ;  /* 0x00000025260d7210 */ /* 0x002fc60007fde0ff */
[----:B------:R1:W-:Y:S04]  /*12cf0*/  STL [R1+0x558], R9 ;  /* 0x0005580901007387 */ /* 0x0003e80000100800 */
[----:B------:R2:W-:Y:S01]  /*12d00*/  STL [R1+0xa50], R12 ;  /* 0x000a500c01007387 */ /* 0x0005e20000100800 */
[----:B-1----:R-:W-:-:S03]  /*12d10*/  IMAD.X R9, R6, 0x1, R5, P5 ;  /* 0x0000000106097824 */ /* 0x002fc600028e0605 */
[----:B------:R-:W-:Y:S01]  /*12d20*/  STL [R1+0x55c], R13 ;  /* 0x00055c0d01007387 */ /* 0x000fe20000100800 */
[----:B--2---:R-:W-:-:S03]  /*12d30*/  IADD3 R12, P5, R20, R37, RZ ;  /* 0x00000025140c7210 */ /* 0x004fc60007fbe0ff */
[----:B------:R1:W-:Y:S01]  /*12d40*/  STL [R1+0xa54], R9 ;  /* 0x000a540901007387 */ /* 0x0003e20000100800 */
[----:B------:R-:W-:Y:S02]  /*12d50*/  IADD3.X R5, R16, R19, RZ, P1, !PT ;  /* 0x0000001310057210 */ /* 0x000fe40000ffe4ff */
[----:B------:R-:W-:Y:S01]  /*12d60*/  SHF.R.S32.HI R4, RZ, 0x1f, R37 ;  /* 0x0000001fff047819 */ /* 0x000fe20000011425 */
[----:B------:R2:W-:Y:S01]  /*12d70*/  STL [R1+0x560], R12 ;  /* 0x0005600c01007387 */ /* 0x0005e20000100800 */
[----:B-1----:R-:W-:-:S03]  /*12d80*/  IADD3 R9, P1, R39, R37, RZ ;  /* 0x0000002527097210 */ /* 0x002fc60007f3e0ff */
[----:B------:R-:W4:Y:S01]  /*12d90*/  LDL.LU R37, [R1+0x6f0] ;  /* 0x0006f00001257983 */ /* 0x000f220000300800 */
[----:B--2---:R-:W-:-:S03]  /*12da0*/  IMAD.X R12, R26, 0x1, R19, P0 ;  /* 0x000000011a0c7824 */ /* 0x004fc600000e0613 */
[----:B------:R-:W-:Y:S01]  /*12db0*/  STL [R1+0xa58], R5 ;  /* 0x000a580501007387 */ /* 0x000fe20000100800 */
[----:B------:R-:W-:-:S03]  /*12dc0*/  IMAD.X R13, R2, 0x1, R19, P4 ;  /* 0x00000001020d7824 */ /* 0x000fc600020e0613 */
[----:B------:R1:W-:Y:S04]  /*12dd0*/  STL [R1+0x564], R9 ;  /* 0x0005640901007387 */ /* 0x0003e80000100800 */
[----:B------:R2:W-:Y:S01]  /*12de0*/  STL [R1+0xa5c], R12 ;  /* 0x000a5c0c01007387 */ /* 0x0005e20000100800 */
[-C--:B-1----:R-:W-:Y:S02]  /*12df0*/  IADD3 R9, P0, R252, R22.reuse, RZ ;  /* 0x00000016fc097210 */ /* 0x082fe40007f1e0ff */
[----:B--2---:R-:W-:-:S03]  /*12e00*/  IADD3 R12, P4, R38, R22, RZ ;  /* 0x00000016260c7210 */ /* 0x004fc60007f9e0ff */
[----:B------:R1:W-:Y:S04]  /*12e10*/  STL [R1+0x568], R9 ;  /* 0x0005680901007387 */ /* 0x0003e80000100800 */
[----:B------:R2:W-:Y:S01]  /*12e20*/  STL [R1+0xa60], R13 ;  /* 0x000a600d01007387 */ /* 0x0005e20000100800 */
[----:B-1----:R-:W-:-:S03]  /*12e30*/  IADD3.X R9, R6, R19, RZ, P3, !PT ;  /* 0x0000001306097210 */ /* 0x002fc60001ffe4ff */
[----:B------:R1:W-:Y:S01]  /*12e40*/  STL [R1+0x56c], R12 ;  /* 0x00056c0c01007387 */ /* 0x0003e20000100800 */
[----:B--2---:R-:W-:-:S03]  /*12e50*/  IADD3 R13, P3, R20, R22, RZ ;  /* 0x00000016140d7210 */ /* 0x004fc60007f7e0ff */
[----:B------:R2:W-:Y:S01]  /*12e60*/  STL [R1+0xa64], R9 ;  /* 0x000a640901007387 */ /* 0x0005e20000100800 */
[----:B------:R-:W-:-:S03]  /*12e70*/  SHF.R.S32.HI R5, RZ, 0x1f, R22 ;  /* 0x0000001fff057819 */ /* 0x000fc60000011416 */
[----:B------:R2:W-:Y:S01]  /*12e80*/  STL [R1+0x570], R13 ;  /* 0x0005700d01007387 */ /* 0x0005e20000100800 */
[--C-:B-1----:R-:W-:Y:S01]  /*12e90*/  IMAD.X R12, R16, 0x1, R4.reuse, P2 ;  /* 0x00000001100c7824 */ /* 0x102fe200010e0604 */
[----:B--2---:R-:W-:Y:S02]  /*12ea0*/  IADD3 R9, P2, R39, R22, RZ ;  /* 0x0000001627097210 */ /* 0x004fe40007f5e0ff */
[----:B------:R-:W2:Y:S01]  /*12eb0*/  LDL.LU R22, [R1+0x6f4] ;  /* 0x0006f40001167983 */ /* 0x000ea20000300800 */
[----:B------:R-:W-:-:S03]  /*12ec0*/  IMAD.X R13, R26, 0x1, R4, P6 ;  /* 0x000000011a0d7824 */ /* 0x000fc600030e0604 */
[----:B------:R1:W-:Y:S04]  /*12ed0*/  STL [R1+0xa68], R12 ;  /* 0x000a680c01007387 */ /* 0x0003e80000100800 */
[----:B------:R3:W-:Y:S01]  /*12ee0*/  STL [R1+0x574], R9 ;  /* 0x0005740901007387 */ /* 0x0007e20000100800 */
[----:B-1----:R-:W-:Y:S02]  /*12ef0*/  IADD3.X R12, R2, R4, RZ, P5, !PT ;  /* 0x00000004020c7210 */ /* 0x002fe40002ffe4ff */
[-C--:B---3--:R-:W-:Y:S01]  /*12f00*/  IADD3 R9, P6, R252, R35.reuse, RZ ;  /* 0x00000023fc097210 */ /* 0x088fe20007fde0ff */
[----:B------:R1:W-:Y:S04]  /*12f10*/  STL [R1+0xa6c], R13 ;  /* 0x000a6c0d01007387 */ /* 0x0003e80000100800 */
[----:B------:R3:W-:Y:S04]  /*12f20*/  STL [R1+0x578], R9 ;  /* 0x0005780901007387 */ /* 0x0007e80000100800 */
[----:B------:R3:W-:Y:S01]  /*12f30*/  STL [R1+0xa70], R12 ;  /* 0x000a700c01007387 */ /* 0x0007e20000100800 */
[----:B-1----:R-:W-:Y:S01]  /*12f40*/  IADD3 R13, P5, R38, R35, RZ ;  /* 0x00000023260d7210 */ /* 0x002fe20007fbe0ff */
[----:B---3--:R-:W-:-:S04]  /*12f50*/  IMAD.X R9, R6, 0x1, R4, P1 ;  /* 0x0000000106097824 */ /* 0x008fc800008e0604 */
[----:B------:R-:W-:Y:S01]  /*12f60*/  STL [R1+0x57c], R13 ;  /* 0x00057c0d01007387 */ /* 0x000fe20000100800 */
[----:B------:R-:W-:-:S03]  /*12f70*/  IADD3 R12, P1, R20, R35, RZ ;  /* 0x00000023140c7210 */ /* 0x000fc60007f3e0ff */
[----:B------:R1:W-:Y:S04]  /*12f80*/  STL [R1+0xa74], R9 ;  /* 0x000a740901007387 */ /* 0x0003e80000100800 */
[----:B------:R3:W-:Y:S04]  /*12f90*/  STL [R1+0x580], R12 ;  /* 0x0005800c01007387 */ /* 0x0007e80000100800 */
[----:B------:R-:W2:Y:S01]  /*12fa0*/  LDL.LU R34, [R1+0x6f8] ;  /* 0x0006f80001227983 */ /* 0x000ea20000300800 */
[----:B------:R-:W-:Y:S01]  /*12fb0*/  IMAD.X R4, R16, 0x1, R5, P0 ;  /* 0x0000000110047824 */ /* 0x000fe200000e0605 */
[----:B-1----:R-:W-:-:S02]  /*12fc0*/  IADD3 R9, P0, R39, R35, RZ ;  /* 0x0000002327097210 */ /* 0x002fc40007f1e0ff */
[----:B------:R-:W-:Y:S02]  /*12fd0*/  IADD3.X R13, R26, R5, RZ, P4, !PT ;  /* 0x000000051a0d7210 */ /* 0x000fe400027fe4ff */
[----:B------:R-:W-:Y:S01]  /*12fe0*/  STL [R1+0xa78], R4 ;  /* 0x000a780401007387 */ /* 0x000fe20000100800 */
[----:B---3--:R-:W-:-:S03]  /*12ff0*/  IMAD.X R12, R2, 0x1, R5, P3 ;  /* 0x00000001020c7824 */ /* 0x008fc600018e0605 */
[----:B------:R1:W-:Y:S04]  /*13000*/  STL [R1+0x584], R9 ;  /* 0x0005840901007387 */ /* 0x0003e80000100800 */
[----:B------:R3:W-:Y:S01]  /*13010*/  STL [R1+0xa7c], R13 ;  /* 0x000a7c0d01007387 */ /* 0x0007e20000100800 */
[----:B------:R-:W-:Y:S02]  /*13020*/  SHF.R.S32.HI R19, RZ, 0x1f, R35 ;  /* 0x0000001fff137819 */ /* 0x000fe40000011423 */
[-C--:B-1----:R-:W-:Y:S02]  /*13030*/  IADD3 R9, P4, R252, R36.reuse, RZ ;  /* 0x00000024fc097210 */ /* 0x082fe40007f9e0ff */
[----:B---3--:R-:W-:-:S03]  /*13040*/  IADD3 R13, P3, R38, R36, RZ ;  /* 0x00000024260d7210 */ /* 0x008fc60007f7e0ff */
[----:B------:R1:W-:Y:S04]  /*13050*/  STL [R1+0x948], R9 ;  /* 0x0009480901007387 */ /* 0x0003e80000100800 */
[----:B------:R3:W-:Y:S01]  /*13060*/  STL [R1+0xa80], R12 ;  /* 0x000a800c01007387 */ /* 0x0007e20000100800 */
[----:B-1----:R-:W-:-:S03]  /*13070*/  IMAD.X R9, R6, 0x1, R5, P2 ;  /* 0x0000000106097824 */ /* 0x002fc600010e0605 */
[----:B------:R-:W-:Y:S01]  /*13080*/  STL [R1+0x94c], R13 ;  /* 0x00094c0d01007387 */ /* 0x000fe20000100800 */
[----:B---3--:R-:W-:-:S03]  /*13090*/  IADD3 R12, P2, R20, R36, RZ ;  /* 0x00000024140c7210 */ /* 0x008fc60007f5e0ff */
[----:B------:R1:W-:Y:S04]  /*130a0*/  STL [R1+0xa84], R9 ;  /* 0x000a840901007387 */ /* 0x0003e80000100800 */
[----:B------:R3:W-:Y:S01]  /*130b0*/  STL [R1+0x970], R12 ;  /* 0x0009700c01007387 */ /* 0x0007e20000100800 */
[----:B------:R-:W-:-:S03]  /*130c0*/  IADD3.X R5, R16, R19, RZ, P6, !PT ;  /* 0x0000001310057210 */ /* 0x000fc600037fe4ff */
[----:B------:R-:W2:Y:S01]  /*130d0*/  LDL.LU R35, [R1+0x6fc] ;  /* 0x0006fc0001237983 */ /* 0x000ea20000300800 */
[----:B-1----:R-:W-:Y:S01]  /*130e0*/  IADD3 R9, P6, R39, R36, RZ ;  /* 0x0000002427097210 */ /* 0x002fe20007fde0ff */
[----:B---3--:R-:W-:Y:S02]  /*130f0*/  IMAD.X R12, R26, 0x1, R19, P5 ;  /* 0x000000011a0c7824 */ /* 0x008fe400028e0613 */
[----:B------:R-:W-:Y:S04]  /*13100*/  STL [R1+0xa88], R5 ;  /* 0x000a880501007387 */ /* 0x000fe80000100800 */
[----:B------:R1:W-:Y:S01]  /*13110*/  STL [R1+0x974], R9 ;  /* 0x0009740901007387 */ /* 0x0003e20000100800 */
[----:B------:R-:W-:-:S03]  /*13120*/  SHF.R.S32.HI R4, RZ, 0x1f, R36 ;  /* 0x0000001fff047819 */ /* 0x000fc60000011424 */
[----:B------:R3:W-:Y:S01]  /*13130*/  STL [R1+0xa8c], R12 ;  /* 0x000a8c0c01007387 */ /* 0x0007e20000100800 */
[-C--:B----4-:R-:W-:Y:S01]  /*13140*/  IADD3 R13, P5, R252, R37.reuse, RZ ;  /* 0x00000025fc0d7210 */ /* 0x090fe20007fbe0ff */
[----:B-1----:R-:W-:Y:S01]  /*13150*/  IMAD.X R9, R2, 0x1, R19, P1 ;  /* 0x0000000102097824 */ /* 0x002fe200008e0613 */
[----:B---3--:R-:W-:-:S03]  /*13160*/  IADD3 R12, P1, R38, R37, RZ ;  /* 0x00000025260c7210 */ /* 0x008fc60007f3e0ff */
[----:B------:R1:W-:Y:S04]  /*13170*/  STL [R1+0x978], R13 ;  /* 0x0009780d01007387 */ /* 0x0003e80000100800 */
[----:B------:R3:W-:Y:S01]  /*13180*/  STL [R1+0xa90], R9 ;  /* 0x000a900901007387 */ /* 0x0007e20000100800 */
[----:B-1----:R-:W-:-:S03]  /*13190*/  IADD3.X R13, R6, R19, RZ, P0, !PT ;  /* 0x00000013060d7210 */ /* 0x002fc600007fe4ff */
[----:B------:R1:W-:Y:S01]  /*131a0*/  STL [R1+0x97c], R12 ;  /* 0x00097c0c01007387 */ /* 0x0003e20000100800 */
[----:B---3--:R-:W-:-:S03]  /*131b0*/  IADD3 R9, P0, R20, R37, RZ ;  /* 0x0000002514097210 */ /* 0x008fc60007f1e0ff */
[----:B------:R-:W-:Y:S04]  /*131c0*/  STL [R1+0xa94], R13 ;  /* 0x000a940d01007387 */ /* 0x000fe80000100800 */
[----:B------:R-:W3:Y:S01]  /*131d0*/  LDL.LU R36, [R1+0x700] ;  /* 0x0007000001247983 */ /* 0x000ee20000300800 */
[----:B-1----:R-:W-:-:S03]  /*131e0*/  IMAD.X R12, R16, 0x1, R4, P4 ;  /* 0x00000001100c7824 */ /* 0x002fc600020e0604 */
[----:B------:R1:W-:Y:S04]  /*131f0*/  STL [R1+0x980], R9 ;  /* 0x0009800901007387 */ /* 0x0003e80000100800 */
[----:B------:R4:W-:Y:S01]  /*13200*/  STL [R1+0xa98], R12 ;  /* 0x000a980c01007387 */ /* 0x0009e20000100800 */
[----:B-1----:R-:W-:Y:S01]  /*13210*/  IADD3 R9, P4, R39, R37, RZ ;  /* 0x0000002527097210 */ /* 0x002fe20007f9e0ff */
[----:B----4-:R-:W-:-:S04]  /*13220*/  IMAD.X R12, R26, 0x1, R4, P3 ;  /* 0x000000011a0c7824 */ /* 0x010fc800018e0604 */
[----:B------:R2:W-:Y:S01]  /*13230*/  STL [R1+0x984], R9 ;  /* 0x0009840901007387 */ /* 0x0005e20000100800 */
[----:B------:R-:W-:-:S03]  /*13240*/  IADD3.X R13, R2, R4, RZ, P2, !PT ;  /* 0x00000004020d7210 */ /* 0x000fc600017fe4ff */
[----:B------:R1:W-:Y:S01]  /*13250*/  STL [R1+0xa9c], R12 ;  /* 0x000a9c0c01007387 */ /* 0x0003e20000100800 */
[-C--:B--2---:R-:W-:Y:S02]  /*13260*/  IADD3 R9, P3, R252, R22.reuse, RZ ;  /* 0x00000016fc097210 */ /* 0x084fe40007f7e0ff */
[----:B-1----:R-:W-:-:S03]  /*13270*/  IADD3 R12, P2, R38, R22, RZ ;  /* 0x00000016260c7210 */ /* 0x002fc60007f5e0ff */
[----:B------:R1:W-:Y:S01]  /*13280*/  STL [R1+0x988], R9 ;  /* 0x0009880901007387 */ /* 0x0003e20000100800 */
[----:B------:R-:W-:-:S03]  /*13290*/  SHF.R.S32.HI R5, RZ, 0x1f, R37 ;  /* 0x0000001fff057819 */ /* 0x000fc60000011425 */
[----:B------:R-:W-:Y:S04]  /*132a0*/  STL [R1+0xaa4], R13 ;  /* 0x000aa40d01007387 */ /* 0x000fe80000100800 */
[----:B------:R2:W-:Y:S01]  /*132b0*/  STL [R1+0x98c], R12 ;  /* 0x00098c0c01007387 */ /* 0x0005e20000100800 */
[----:B-1----:R-:W-:-:S03]  /*132c0*/  IMAD.X R9, R6, 0x1, R4, P6 ;  /* 0x0000000106097824 */ /* 0x002fc600030e0604 */
[----:B------:R-:W4:Y:S01]  /*132d0*/  LDL.LU R37, [R1+0x704] ;  /* 0x0007040001257983 */ /* 0x000f220000300800 */
[----:B------:R-:W-:-:S03]  /*132e0*/  IADD3 R4, P6, R20, R22, RZ ;  /* 0x0000001614047210 */ /* 0x000fc60007fde0ff */
[----:B------:R1:W-:Y:S01]  /*132f0*/  STL [R1+0xaa8], R9 ;  /* 0x000aa80901007387 */ /* 0x0003e20000100800 */
[----:B--2---:R-:W-:-:S03]  /*13300*/  IMAD.X R12, R16, 0x1, R5, P5 ;  /* 0x00000001100c7824 */ /* 0x004fc600028e0605 */
[----:B------:R-:W-:Y:S01]  /*13310*/  STL [R1+0x990], R4 ;  /* 0x0009900401007387 */ /* 0x000fe20000100800 */
[----:B-1----:R-:W-:-:S03]  /*13320*/  IADD3 R9, P5, R39, R22, RZ ;  /* 0x0000001627097210 */ /* 0x002fc60007fbe0ff */
[----:B------:R1:W-:Y:S01]  /*13330*/  STL [R1+0xaac], R12 ;  /* 0x000aac0c01007387 */ /* 0x0003e20000100800 */
[----:B------:R-:W-:-:S03]  /*13340*/  IMAD.X R13, R2, 0x1, R5, P0 ;  /* 0x00000001020d7824 */ /* 0x000fc600000e0605 */
[----:B------:R2:W-:Y:S01]  /*13350*/  STL [R1+0x994], R9 ;  /* 0x0009940901007387 */ /* 0x0005e20000100800 */
[----:B-1----:R-:W-:Y:S02]  /*13360*/  IADD3.X R12, R26, R5, RZ, P1, !PT ;  /* 0x000000051a0c7210 */ /* 0x002fe40000ffe4ff */
[----:B--2---:R-:W-:-:S03]  /*13370*/  IADD3 R9, P1, R252, R34, RZ ;  /* 0x00000022fc097210 */ /* 0x004fc60007f3e0ff */
[----:B------:R1:W-:Y:S01]  /*13380*/  STL [R1+0xab0], R12 ;  /* 0x000ab00c01007387 */ /* 0x0003e20000100800 */
[----:B------:R-:W-:-:S03]  /*13390*/  SHF.R.S32.HI R19, RZ, 0x1f, R22 ;  /* 0x0000001fff137819 */ /* 0x000fc60000011416 */
[----:B------:R2:W-:Y:S04]  /*133a0*/  STL [R1+0x998], R9 ;  /* 0x0009980901007387 */ /* 0x0005e80000100800 */
[----:B------:R-:W-:Y:S04]  /*133b0*/  STL [R1+0xab4], R13 ;  /* 0x000ab40d01007387 */ /* 0x000fe80000100800 */
[----:B------:R-:W4:Y:S01]  /*133c0*/  LDL.LU R22, [R1+0x708] ;  /* 0x0007080001167983 */ /* 0x000f220000300800 */
[-C--:B-1----:R-:W-:Y:S01]  /*133d0*/  IADD3 R12, P0, R38, R34.reuse, RZ ;  /* 0x00000022260c7210 */ /* 0x082fe20007f1e0ff */
[----:B--2---:R-:W-:Y:S01]  /*133e0*/  IMAD.X R9, R6, 0x1, R5, P4 ;  /* 0x0000000106097824 */ /* 0x004fe200020e0605 */
[----:B------:R-:W-:-:S03]  /*133f0*/  IADD3 R5, P4, R20, R34, RZ ;  /* 0x0000002214057210 */ /* 0x000fc60007f9e0ff */
[----:B------:R-:W-:Y:S04]  /*13400*/  STL [R1+0x99c], R12 ;  /* 0x00099c0c01007387 */ /* 0x000fe80000100800 */
[----:B------:R1:W-:Y:S04]  /*13410*/  STL [R1+0xab8], R9 ;  /* 0x000ab80901007387 */ /* 0x0003e80000100800 */
[----:B------:R-:W-:Y:S01]  /*13420*/  STL [R1+0x9a0], R5 ;  /* 0x0009a00501007387 */ /* 0x000fe20000100800 */
[----:B-1----:R-:W-:Y:S02]  /*13430*/  IADD3.X R9, R16, R19, RZ, P3, !PT ;  /* 0x0000001310097210 */ /* 0x002fe40001ffe4ff */
[----:B------:R-:W-:-:S03]  /*13440*/  IADD3 R12, P3, R39, R34, RZ ;  /* 0x00000022270c7210 */ /* 0x000fc60007f7e0ff */
[----:B------:R1:W-:Y:S04]  /*13450*/  STL [R1+0xabc], R9 ;  /* 0x000abc0901007387 */ /* 0x0003e80000100800 */
[----:B------:R2:W-:Y:S01]  /*13460*/  STL [R1+0x9a4], R12 ;  /* 0x0009a40c01007387 */ /* 0x0005e20000100800 */
[--C-:B------:R-:W-:Y:S02]  /*13470*/  IMAD.X R13, R2, 0x1, R19.reuse, P6 ;  /* 0x00000001020d7824 */ /* 0x100fe400030e0613 */
[----:B-1----:R-:W-:Y:S01]  /*13480*/  IMAD.X R9, R26, 0x1, R19, P2 ;  /* 0x000000011a097824 */ /* 0x002fe200010e0613 */
[----:B------:R-:W-:-:S04]  /*13490*/  SHF.R.S32.HI R4, RZ, 0x1f, R34 ;  /* 0x0000001fff047819 */ /* 0x000fc80000011422 */
[----:B------:R1:W-:Y:S01]  /*134a0*/  STL [R1+0xac0], R9 ;  /* 0x000ac00901007387 */ /* 0x0003e20000100800 */
[-C--:B--2---:R-:W-:Y:S02]  /*134b0*/  IADD3 R12, P2, R252, R35.reuse, RZ ;  /* 0x00000023fc0c7210 */ /* 0x084fe40007f5e0ff */
[----:B-1----:R-:W-:-:S03]  /*134c0*/  IADD3 R9, P6, R38, R35, RZ ;  /* 0x0000002326097210 */ /* 0x002fc60007fde0ff */
[----:B------:R1:W-:Y:S04]  /*134d0*/  STL [R1+0x9a8], R12 ;  /* 0x0009a80c01007387 */ /* 0x0003e80000100800 */
[----:B------:R2:W-:Y:S01]  /*134e0*/  STL [R1+0xac4], R13 ;  /* 0x000ac40d01007387 */ /* 0x0005e20000100800 */
[----:B-1----:R-:W-:-:S03]  /*134f0*/  IADD3.X R12, R6, R19, RZ, P5, !PT ;  /* 0x00000013060c7210 */ /* 0x002fc60002ffe4ff */
[----:B------:R1:W-:Y:S01]  /*13500*/  STL [R1+0x9ac], R9 ;  /* 0x0009ac0901007387 */ /* 0x0003e20000100800 */
[----:B--2---:R-:W-:-:S03]  /*13510*/  IADD3 R13, P5, R20, R35, RZ ;  /* 0x00000023140d7210 */ /* 0x004fc60007fbe0ff */
[----:B------:R2:W-:Y:S01]  /*13520*/  STL [R1+0xac8], R12 ;  /* 0x000ac80c01007387 */ /* 0x0005e20000100800 */
[----:B-1----:R-:W-:-:S03]  /*13530*/  IMAD.X R9, R16, 0x1, R4, P1 ;  /* 0x0000000110097824 */ /* 0x002fc600008e0604 */
[----:B------:R-:W-:Y:S01]  /*13540*/  STL [R1+0x9b0], R13 ;  /* 0x0009b00d01007387 */ /* 0x000fe20000100800 */
[----:B--2---:R-:W-:-:S03]  /*13550*/  IADD3 R12, P1, R39, R35, RZ ;  /* 0x00000023270c7210 */ /* 0x004fc60007f3e0ff */
[----:B------:R1:W-:Y:S04]  /*13560*/  STL [R1+0xacc], R9 ;  /* 0x000acc0901007387 */ /* 0x0003e80000100800 */
[----:B------:R3:W-:Y:S01]  /*13570*/  STL [R1+0x9b4], R12 ;  /* 0x0009b40c01007387 */ /* 0x0007e20000100800 */
[----:B-1----:R-:W-:Y:S01]  /*13580*/  IMAD.X R9, R26, 0x1, R4, P0 ;  /* 0x000000011a097824 */ /* 0x002fe200000e0604 */
[----:B------:R-:W-:Y:S02]  /*13590*/  IADD3.X R13, R2, R4, RZ, P4, !PT ;  /* 0x00000004020d7210 */ /* 0x000fe400027fe4ff */
[----:B---3--:R-:W-:Y:S02]  /*135a0*/  IADD3 R12, P0, R252, R36, RZ ;  /* 0x00000024fc0c7210 */ /* 0x008fe40007f1e0ff */
[----:B------:R1:W-:Y:S01]  /*135b0*/  STL [R1+0xad0], R9 ;  /* 0x000ad00901007387 */ /* 0x0003e20000100800 */
[----:B------:R-:W-:-:S03]  /*135c0*/  SHF.R.S32.HI R5, RZ, 0x1f, R35 ;  /* 0x0000001fff057819 */ /* 0x000fc60000011423 */
[----:B------:R2:W-:Y:S01]  /*135d0*/  STL [R1+0x9b8], R12 ;  /* 0x0009b80c01007387 */ /* 0x0005e20000100800 */
[----:B-1----:R-:W-:-:S03]  /*135e0*/  IADD3 R9, P4, R38, R36, RZ ;  /* 0x0000002426097210 */ /* 0x002fc60007f9e0ff */
[----:B------:R-:W-:Y:S01]  /*135f0*/  STL [R1+0xad4], R13 ;  /* 0x000ad40d01007387 */ /* 0x000fe20000100800 */
[----:B--2---:R-:W-:Y:S01]  /*13600*/  IMAD.X R12, R6, 0x1, R4, P3 ;  /* 0x00000001060c7824 */ /* 0x004fe200018e0604 */
[----:B------:R-:W-:Y:S02]  /*13610*/  IADD3 R4, P3, R20, R36, RZ ;  /* 0x0000002414047210 */ /* 0x000fe40007f7e0ff */
[----:B------:R1:W-:Y:S04]  /*13620*/  STL [R1+0x9bc], R9 ;  /* 0x0009bc0901007387 */ /* 0x0003e80000100800 */
[----:B------:R2:W-:Y:S01]  /*13630*/  STL [R1+0xad8], R12 ;  /* 0x000ad80c01007387 */ /* 0x0005e20000100800 */
[----:B-1----:R-:W-:-:S03]  /*13640*/  IMAD.X R9, R16, 0x1, R5, P2 ;  /* 0x0000000110097824 */ /* 0x002fc600010e0605 */
[----:B------:R-:W-:Y:S01]  /*13650*/  STL [R1+0x9c0], R4 ;  /* 0x0009c00401007387 */ /* 0x000fe20000100800 */
[----:B--2---:R-:W-:-:S03]  /*13660*/  IADD3 R12, P2, R39, R36, RZ ;  /* 0x00000024270c7210 */ /* 0x004fc60007f5e0ff */
[----:B------:R1:W-:Y:S04]  /*13670*/  STL [R1+0xadc], R9 ;  /* 0x000adc0901007387 */ /* 0x0003e80000100800 */
[----:B------:R4:W-:Y:S01]  /*13680*/  STL [R1+0x9c4], R12 ;  /* 0x0009c40c01007387 */ /* 0x0009e20000100800 */
[----:B------:R-:W-:Y:S01]  /*13690*/  IMAD.X R13, R2, 0x1, R5, P5 ;  /* 0x00000001020d7824 */ /* 0x000fe200028e0605 */
[----:B-1----:R-:W-:Y:S02]  /*136a0*/  IADD3.X R9, R26, R5, RZ, P6, !PT ;  /* 0x000000051a097210 */ /* 0x002fe400037fe4ff */
[----:B----4-:R-:W-:-:S03]  /*136b0*/  IADD3 R12, P6, R252, R37, RZ ;  /* 0x00000025fc0c7210 */ /* 0x010fc60007fde0ff */
        /* <DEDUP_REMOVED lines=9> */
[----:B-1----:R-:W-:-:S03]  /*13750*/  IADD3.X R9, R16, R19, RZ, P0, !PT ;  /* 0x0000001310097210 */ /* 0x002fc600007fe4ff */
[----:B------:R-:W-:Y:S01]  /*13760*/  STL [R1+0x9d0], R5 ;  /* 0x0009d00501007387 */ /* 0x000fe20000100800 */
[----:B--2---:R-:W-:-:S03]  /*13770*/  IADD3 R12, P0, R39, R37, RZ ;  /* 0x00000025270c7210 */ /* 0x004fc60007f1e0ff */
[----:B------:R1:W-:Y:S04]  /*13780*/  STL [R1+0xaec], R9 ;  /* 0x000aec0901007387 */ /* 0x0003e80000100800 */
[----:B------:R2:W-:Y:S01]  /*13790*/  STL [R1+0x9d4], R12 ;  /* 0x0009d40c01007387 */ /* 0x0005e20000100800 */
[--C-:B-1----:R-:W-:Y:S01]  /*137a0*/  IMAD.X R9, R26, 0x1, R19.reuse, P4 ;  /* 0x000000011a097824 */ /* 0x102fe200020e0613 */
[----:B------:R-:W-:Y:S01]  /*137b0*/  IADD3 R13, P4, R252, R22, RZ ;  /* 0x00000016fc0d7210 */ /* 0x000fe20007f9e0ff */
[----:B--2---:R-:W-:-:S03]  /*137c0*/  IMAD.X R12, R2, 0x1, R19, P3 ;  /* 0x00000001020c7824 */ /* 0x004fc600018e0613 */
[----:B------:R1:W-:Y:S01]  /*137d0*/  STL [R1+0xaf0], R9 ;  /* 0x000af00901007387 */ /* 0x0003e20000100800 */
[----:B------:R-:W-:-:S03]  /*137e0*/  SHF.R.S32.HI R4, RZ, 0x1f, R37 ;  /* 0x0000001fff047819 */ /* 0x000fc60000011425 */
[----:B------:R-:W-:Y:S04]  /*137f0*/  STL [R1+0x9d8], R13 ;  /* 0x0009d80d01007387 */ /* 0x000fe80000100800 */
[----:B------:R2:W-:Y:S01]  /*13800*/  STL [R1+0xaf4], R12 ;  /* 0x000af40c01007387 */ /* 0x0005e20000100800 */
[----:B-1----:R-:W-:Y:S01]  /*13810*/  IADD3 R9, P3, R38, R22, RZ ;  /* 0x0000001626097210 */ /* 0x002fe20007f7e0ff */
[----:B------:R-:W-:Y:S01]  /*13820*/  IMAD.X R14, R26, 0x1, R4, P5 ;  /* 0x000000011a0e7824 */ /* 0x000fe200028e0604 */
[----:B--2---:R-:W-:-:S03]  /*13830*/  IADD3.X R12, R6, R19, RZ, P2, !PT ;  /* 0x00000013060c7210 */ /* 0x004fc600017fe4ff */
[----:B------:R1:W-:Y:S01]  /*13840*/  STL [R1+0x9dc], R9 ;  /* 0x0009dc0901007387 */ /* 0x0003e20000100800 */
[----:B------:R-:W-:-:S03]  /*13850*/  IADD3 R13, P2, R20, R22, RZ ;  /* 0x00000016140d7210 */ /* 0x000fc60007f5e0ff */
[----:B------:R2:W-:Y:S01]  /*13860*/  STL [R1+0xaf8], R12 ;  /* 0x000af80c01007387 */ /* 0x0005e20000100800 */
[----:B------:R-:W-:Y:S01]  /*13870*/  SHF.R.S32.HI R5, RZ, 0x1f, R22 ;  /* 0x0000001fff057819 */ /* 0x000fe20000011416 */
[----:B-1----:R-:W-:Y:S02]  /*13880*/  IMAD.X R9, R16, 0x1, R4, P6 ;  /* 0x0000000110097824 */ /* 0x002fe400030e0604 */
[----:B------:R-:W-:Y:S01]  /*13890*/  STL [R1+0x9e0], R13 ;  /* 0x0009e00d01007387 */ /* 0x000fe20000100800 */
[----:B--2---:R-:W-:-:S03]  /*138a0*/  IADD3 R12, P6, R39, R22, RZ ;  /* 0x00000016270c7210 */ /* 0x004fc60007fde0ff */
[----:B------:R-:W-:Y:S01]  /*138b0*/  STL [R1+0xafc], R9 ;  /* 0x000afc0901007387 */ /* 0x000fe20000100800 */
[----:B------:R-:W-:-:S03]  /*138c0*/  IADD3.X R15, R2, R4, RZ, P1, !PT ;  /* 0x00000004020f7210 */ /* 0x000fc60000ffe4ff */
[----:B------:R1:W-:Y:S04]  /*138d0*/  STL [R1+0x9e4], R12 ;  /* 0x0009e40c01007387 */ /* 0x0003e80000100800 */
[----:B------:R2:W-:Y:S01]  /*138e0*/  STL [R1+0xb00], R14 ;  /* 0x000b000e01007387 */ /* 0x0005e20000100800 */
[----:B-1----:R-:W-:Y:S01]  /*138f0*/  IMAD.X R12, R6, 0x1, R4, P0 ;  /* 0x00000001060c7824 */ /* 0x002fe200000e0604 */
[----:B------:R-:W-:Y:S01]  /*13900*/  IADD3.X R4, R26, R5, RZ, P3, !PT ;  /* 0x000000051a047210 */ /* 0x000fe20001ffe4ff */
[----:B--2---:R-:W-:Y:S01]  /*13910*/  IMAD.X R14, R16, 0x1, R5, P4 ;  /* 0x00000001100e7824 */ /* 0x004fe200020e0605 */
[----:B------:R-:W-:Y:S01]  /*13920*/  STL [R1+0xb04], R15 ;  /* 0x000b040f01007387 */ /* 0x000fe20000100800 */
[----:B------:R-:W-:-:S03]  /*13930*/  SHF.R.S32.HI R13, RZ, 0x1f, R8 ;  /* 0x0000001fff0d7819 */ /* 0x000fc60000011408 */
[----:B------:R1:W-:Y:S04]  /*13940*/  STL [R1+0xb08], R12 ;  /* 0x000b080c01007387 */ /* 0x0003e80000100800 */
[----:B------:R-:W-:Y:S04]  /*13950*/  STL [R1+0xb0c], R14 ;  /* 0x000b0c0e01007387 */ /* 0x000fe80000100800 */
[----:B------:R2:W-:Y:S01]  /*13960*/  STL [R1+0xb10], R4 ;  /* 0x000b100401007387 */ /* 0x0005e20000100800 */
[--C-:B-1----:R-:W-:Y:S02]  /*13970*/  IMAD.X R12, R2, 0x1, R5.reuse, P2 ;  /* 0x00000001020c7824 */ /* 0x102fe400010e0605 */
[----:B------:R-:W-:-:S02]  /*13980*/  IMAD.X R5, R6, 0x1, R5, P6 ;  /* 0x0000000106057824 */ /* 0x000fc400030e0605 */
[----:B------:R-:W-:Y:S01]  /*13990*/  IMAD R28, R13, 0x18, RZ ;  /* 0x000000180d1c7824 */ /* 0x000fe200078e02ff */
[----:B--2---:R-:W-:Y:S01]  /*139a0*/  IADD3 R4, P0, R252, UR4, RZ ;  /* 0x00000004fc047c10 */ /* 0x004fe2000ff1e0ff */
[----:B------:R-:W-:Y:S03]  /*139b0*/  STL [R1+0xb14], R12 ;  /* 0x000b140c01007387 */ /* 0x000fe60000100800 */
[----:B------:R-:W-:Y:S01]  /*139c0*/  IADD3.X R13, R16, R0, RZ, P0, !PT ;  /* 0x00000000100d7210 */ /* 0x000fe200007fe4ff */
[----:B------:R-:W-:Y:S04]  /*139d0*/  STL [R1+0xb18], R5 ;  /* 0x000b180501007387 */ /* 0x000fe80000100800 */
[----:B------:R-:W-:Y:S04]  /*139e0*/  STL [R1+0x9e8], R4 ;  /* 0x0009e80401007387 */ /* 0x000fe80000100800 */
[----:B------:R-:W-:Y:S04]  /*139f0*/  STL [R1+0xb1c], R13 ;  /* 0x000b1c0d01007387 */ /* 0x000fe80000100800 */
[----:B------:R-:W-:Y:S04]  /*13a00*/  STL [R1+0x400], RZ ;  /* 0x000400ff01007387 */ /* 0x000fe80000100800 */
        /* <DEDUP_REMOVED lines=255> */
[----:B------:R-:W-:Y:S04]  /*14a00*/  STL [R1], RZ ;  /* 0x000000ff01007387 */ /* 0x000fe80000100800 */
        /* <DEDUP_REMOVED lines=57> */
[----:B------:R-:W-:Y:S01]  /*14da0*/  STL [R1+0xe8], RZ ;  /* 0x0000e8ff01007387 */ /* 0x000fe20000100800 */
[----:B------:R-:W-:-:S03]  /*14db0*/  SHF.L.U64.HI R22, R252, 0x2, R16 ;  /* 0x00000002fc167819 */ /* 0x000fc60000010210 */
[----:B------:R-:W-:Y:S01]  /*14dc0*/  STL [R1+0xec], RZ ;  /* 0x0000ecff01007387 */ /* 0x000fe20000100800 */
[----:B------:R-:W-:-:S03]  /*14dd0*/  SHF.L.U64.HI R252, R7, 0x2, R18 ;  /* 0x0000000207fc7819 */ /* 0x000fc60000010212 */
[----:B------:R-:W-:Y:S04]  /*14de0*/  STL [R1+0xf0], RZ ;  /* 0x0000f0ff01007387 */ /* 0x000fe80000100800 */
[----:B------:R-:W-:Y:S04]  /*14df0*/  STL [R1+0xf4], RZ ;  /* 0x0000f4ff01007387 */ /* 0x000fe80000100800 */
[----:B------:R-:W-:Y:S04]  /*14e00*/  STL [R1+0xf8], RZ ;  /* 0x0000f8ff01007387 */ /* 0x000fe80000100800 */
[----:B------:R-:W-:Y:S04]  /*14e10*/  STL [R1+0xfc], RZ ;  /* 0x0000fcff01007387 */ /* 0x000fe80000100800 */
[----:B------:R-:W2:Y:S01]  /*14e20*/  LDL.LU R18, [R1+0xcb8] ;  /* 0x000cb80001127983 */ /* 0x000ea20000300800 */
[----:B------:R-:W-:-:S03]  /*14e30*/  IMAD.SHL.U32 R7, R7, 0x4, RZ ;  /* 0x0000000407077824 */ /* 0x000fc600078e00ff */
[----:B------:R1:W-:Y:S02]  /*14e40*/  STL [R1+0x944], R252 ;  /* 0x000944fc01007387 */ /* 0x0003e40000100800 */
[C---:B-1----:R-:W-:Y:S02]  /*14e50*/  SHF.L.U64.HI R252, R10.reuse, 0x2, R23 ;  /* 0x000000020afc7819 */ /* 0x042fe40000010217 */
[----:B------:R-:W3:Y:S04]  /*14e60*/  LDL.LU R23, [R1+0xcb4] ;  /* 0x000cb40001177983 */ /* 0x000ee80000300800 */
[----:B------:R1:W-:Y:S04]  /*14e70*/  STL [R1+0x940], R7 ;  /* 0x0009400701007387 */ /* 0x0003e80000100800 */
[----:B------:R-:W-:Y:S01]  /*14e80*/  STL [R1+0x93c], R252 ;  /* 0x00093cfc01007387 */ /* 0x000fe20000100800 */
[----:B-1----:R-:W-:-:S02]  /*14e90*/  SHF.L.U32 R7, R10, 0x2, RZ ;  /* 0x000000020a077819 */ /* 0x002fc400000006ff */
[C---:B------:R-:W-:Y:S02]  /*14ea0*/  SHF.L.U64.HI R10, R11.reuse, 0x2, R40 ;  /* 0x000000020b0a7819 */ /* 0x040fe40000010228 */
[----:B------:R-:W4:Y:S04]  /*14eb0*/  LDL.LU R40, [R1+0xcb0] ;  /* 0x000cb00001287983 */ /* 0x000f280000300800 */
[----:B------:R1:W-:Y:S04]  /*14ec0*/  STL [R1+0x938], R7 ;  /* 0x0009380701007387 */ /* 0x0003e80000100800 */
[----:B------:R-:W-:Y:S01]  /*14ed0*/  STL [R1+0x934], R10 ;  /* 0x0009340a01007387 */ /* 0x000fe20000100800 */
[----:B-1----:R-:W-:Y:S01]  /*14ee0*/  IMAD.SHL.U32 R7, R11, 0x4, RZ ;  /* 0x000000040b077824 */ /* 0x002fe200078e00ff */
[----:B--2---:R-:W-:-:S02]  /*14ef0*/  SHF.L.U64.HI R11, R18, 0x2, R41 ;  /* 0x00000002120b7819 */ /* 0x004fc40000010229 */
[----:B------:R-:W2:Y:S04]  /*14f00*/  LDL.LU R41, [R1+0xcac] ;  /* 0x000cac0001297983 */ /* 0x000ea80000300800 */
[----:B------:R1:W-:Y:S04]  /*14f10*/  STL [R1+0x930], R7 ;  /* 0x0009300701007387 */ /* 0x0003e80000100800 */
[----:B------:R4:W-:Y:S01]  /*14f20*/  STL [R1+0x92c], R11 ;  /* 0x00092c0b01007387 */ /* 0x0009e20000100800 */
[----:B-1----:R-:W-:Y:S01]  /*14f30*/  IMAD.SHL.U32 R7, R18, 0x4, RZ ;  /* 0x0000000412077824 */ /* 0x002fe200078e00ff */
[----:B---3--:R-:W-:-:S02]  /*14f40*/  SHF.L.U64.HI R10, R23, 0x2, R42 ;  /* 0x00000002170a7819 */ /* 0x008fc4000001022a */
[----:B------:R-:W3:Y:S04]  /*14f50*/  LDL.LU R42, [R1+0xca8] ;  /* 0x000ca800012a7983 */ /* 0x000ee80000300800 */
[----:B------:R1:W-:Y:S04]  /*14f60*/  STL [R1+0x928], R7 ;  /* 0x0009280701007387 */ /* 0x0003e80000100800 */
[----:B------:R2:W-:Y:S01]  /*14f70*/  STL [R1+0x924], R10 ;  /* 0x0009240a01007387 */ /* 0x0005e20000100800 */
[----:B----4-:R-:W-:-:S03]  /*14f80*/  SHF.L.U64.HI R11, R40, 0x2, R43 ;  /* 0x00000002280b7819 */ /* 0x010fc6000001022b */
[----:B------:R-:W4:Y:S01]  /*14f90*/  LDL.LU R43, [R1+0xca4] ;  /* 0x000ca400012b7983 */ /* 0x000f220000300800 */
[----:B-1----:R-:W-:-:S05]  /*14fa0*/  SHF.L.U32 R7, R23, 0x2, RZ ;  /* 0x0000000217077819 */ /* 0x002fca00000006ff */
[----:B------:R1:W-:Y:S04]  /*14fb0*/  STL [R1+0x920], R7 ;  /* 0x0009200701007387 */ /* 0x0003e80000100800 */
[----:B------:R3:W-:Y:S01]  /*14fc0*/  STL [R1+0x91c], R11 ;  /* 0x00091c0b01007387 */ /* 0x0007e20000100800 */
[----:B--2---:R-:W-:-:S03]  /*14fd0*/  SHF.L.U64.HI R10, R41, 0x2, R44 ;  /* 0x00000002290a7819 */ /* 0x004fc6000001022c */
[----:B------:R-:W2:Y:S01]  /*14fe0*/  LDL.LU R44, [R1+0xca0] ;  /* 0x000ca000012c7983 */ /* 0x000ea20000300800 */
[----:B-1----:R-:W-:-:S05]  /*14ff0*/  IMAD.SHL.U32 R7, R40, 0x4, RZ ;  /* 0x0000000428077824 */ /* 0x002fca00078e00ff */
[----:B------:R1:W-:Y:S04]  /*15000*/  STL [R1+0x918], R7 ;  /* 0x0009180701007387 */ /* 0x0003e80000100800 */
[----:B------:R4:W-:Y:S01]  /*15010*/  STL [R1+0x914], R10 ;  /* 0x0009140a01007387 */ /* 0x0009e20000100800 */
[----:B---3--:R-:W-:Y:S01]  /*15020*/  SHF.L.U64.HI R11, R42, 0x2, R45 ;  /* 0x000000022a0b7819 */ /* 0x008fe2000001022d */
[----:B-1----:R-:W-:Y:S02]  /*15030*/  IMAD.SHL.U32 R7, R41, 0x4, RZ ;  /* 0x0000000429077824 */ /* 0x002fe400078e00ff */
        /* <DEDUP_REMOVED lines=27> */
[----:B------:R-:W-:Y:S01]  /*151f0*/  STL [R1+0x8e4], R10 ;  /* 0x0008e40a01007387 */ /* 0x000fe20000100800 */
[C---:B---3--:R-:W-:Y:S01]  /*15200*/  SHF.L.U64.HI R11, R48.reuse, 0x2, R52 ;  /* 0x00000002300b7819 */ /* 0x048fe20000010234 */
[----:B-1----:R-:W-:Y:S02]  /*15210*/  IMAD.SHL.U32 R7, R47, 0x4, RZ ;  /* 0x000000042f077824 */ /* 0x002fe400078e00ff */
[----:B------:R-:W3:Y:S04]  /*15220*/  LDL.LU R52, [R1+0xc84] ;  /* 0x000c840001347983 */ /* 0x000ee80000300800 */
[----:B------:R1:W-:Y:S04]  /*15230*/  STL [R1+0x8e0], R7 ;  /* 0x0008e00701007387 */ /* 0x0003e80000100800 */
[----:B------:R4:W-:Y:S01]  /*15240*/  STL [R1+0x8dc], R11 ;  /* 0x0008dc0b01007387 */ /* 0x0009e20000100800 */
[----:B-1----:R-:W-:-:S02]  /*15250*/  SHF.L.U32 R7, R48, 0x2, RZ ;  /* 0x0000000230077819 */ /* 0x002fc400000006ff */
[C---:B----4-:R-:W-:Y:S02]  /*15260*/  SHF.L.U64.HI R10, R49.reuse, 0x2, R51 ;  /* 0x00000002310a7819 */ /* 0x050fe40000010233 */
[----:B------:R-:W4:Y:S04]  /*15270*/  LDL.LU R51, [R1+0xc80] ;  /* 0x000c800001337983 */ /* 0x000f280000300800 */
[----:B------:R1:W-:Y:S04]  /*15280*/  STL [R1+0x8d8], R7 ;  /* 0x0008d80701007387 */ /* 0x0003e80000100800 */
[----:B------:R-:W4:Y:S01]  /*15290*/  LDL.LU R11, [R1+0x5f8] ;  /* 0x0005f800010b7983 */ /* 0x000f220000300800 */
[----:B-1----:R-:W-:-:S03]  /*152a0*/  IMAD.SHL.U32 R7, R49, 0x4, RZ ;  /* 0x0000000431077824 */ /* 0x002fc600078e00ff */
[----:B------:R1:W-:Y:S04]  /*152b0*/  STL [R1+0x8d4], R10 ;  /* 0x0008d40a01007387 */ /* 0x0003e80000100800 */
[----:B-1----:R-:W4:Y:S04]  /*152c0*/  LDL.LU R10, [R1+0x5fc] ;  /* 0x0005fc00010a7983 */ /* 0x002f280000300800 */
[----:B------:R1:W-:Y:S01]  /*152d0*/  STL [R1+0x8d0], R7 ;  /* 0x0008d00701007387 */ /* 0x0003e20000100800 */
[----:B--2---:R-:W-:-:S03]  /*152e0*/  SHF.L.U64.HI R23, R50, 0x2, R53 ;  /* 0x0000000232177819 */ /* 0x004fc60000010235 */
[----:B------:R-:W2:Y:S01]  /*152f0*/  LDL.LU R53, [R1+0xc7c] ;  /* 0x000c7c0001357983 */ /* 0x000ea20000300800 */
[----:B------:R-:W-:-:S03]  /*15300*/  IMAD.SHL.U32 R18, R50, 0x4, RZ ;  /* 0x0000000432127824 */ /* 0x000fc600078e00ff */
[----:B-1----:R-:W2:Y:S04]  /*15310*/  LDL.LU R7, [R1+0x600] ;  /* 0x0006000001077983 */ /* 0x002ea80000300800 */
[----:B------:R3:W-:Y:S04]  /*15320*/  STL [R1+0x8cc], R23 ;  /* 0x0008cc1701007387 */ /* 0x0007e80000100800 */
[----:B------:R-:W2:Y:S04]  /*15330*/  LDL.LU R252, [R1+0x604] ;  /* 0x0006040001fc7983 */ /* 0x000ea80000300800 */
[----:B------:R1:W-:Y:S01]  /*15340*/  STL [R1+0x8c8], R18 ;  /* 0x0008c81201007387 */ /* 0x0003e20000100800 */
[----:B---3--:R-:W-:-:S02]  /*15350*/  SHF.L.U64.HI R23, R52, 0x2, R55 ;  /* 0x0000000234177819 */ /* 0x008fc40000010237 */
[C---:B----4-:R-:W-:Y:S02]  /*15360*/  SHF.L.U64.HI R40, R51.reuse, 0x2, R54 ;  /* 0x0000000233287819 */ /* 0x050fe40000010236 */
[----:B------:R-:W3:Y:S01]  /*15370*/  LDL.LU R54, [R1+0xc78] ;  /* 0x000c780001367983 */ /* 0x000ee20000300800 */
[----:B-1----:R-:W-:-:S03]  /*15380*/  SHF.L.U32 R18, R51, 0x2, RZ ;  /* 0x0000000233127819 */ /* 0x002fc600000006ff */
[----:B------:R2:W-:Y:S04]  /*15390*/  STL [R1+0x8c4], R40 ;  /* 0x0008c42801007387 */ /* 0x0005e80000100800 */
[----:B------:R-:W4:Y:S04]  /*153a0*/  LDL.LU R55, [R1+0xc74] ;  /* 0x000c740001377983 */ /* 0x000f280000300800 */
[----:B------:R1:W-:Y:S04]  /*153b0*/  STL [R1+0x8c0], R18 ;  /* 0x0008c01201007387 */ /* 0x0003e80000100800 */
[----:B------:R-:W-:Y:S01]  /*153c0*/  STL [R1+0x8bc], R23 ;  /* 0x0008bc1701007387 */ /* 0x000fe20000100800 */
[----:B--2---:R-:W-:-:S03]  /*153d0*/  SHF.L.U64.HI R40, R53, 0x2, R56 ;  /* 0x0000000235287819 */ /* 0x004fc60000010238 */
[----:B------:R-:W2:Y:S01]  /*153e0*/  LDL.LU R56, [R1+0xc70] ;  /* 0x000c700001387983 */ /* 0x000ea20000300800 */
[----:B-1----:R-:W-:-:S05]  /*153f0*/  IMAD.SHL.U32 R18, R52, 0x4, RZ ;  /* 0x0000000434127824 */ /* 0x002fca00078e00ff */
[----:B------:R1:W-:Y:S04]  /*15400*/  STL [R1+0x8b8], R18 ;  /* 0x0008b81201007387 */ /* 0x0003e80000100800 */
[----:B------:R4:W-:Y:S01]  /*15410*/  STL [R1+0x8b4], R40 ;  /* 0x0008b42801007387 */ /* 0x0009e20000100800 */
[----:B-1----:R-:W-:Y:S01]  /*15420*/  IMAD.SHL.U32 R18, R53, 0x4, RZ ;  /* 0x0000000435127824 */ /* 0x002fe200078e00ff */
[----:B---3--:R-:W-:Y:S02]  /*15430*/  SHF.L.U64.HI R23, R54, 0x2, R57 ;  /* 0x0000000236177819 */ /* 0x008fe40000010239 */
[----:B------:R-:W3:Y:S04]  /*15440*/  LDL.LU R57, [R1+0xc6c] ;  /* 0x000c6c0001397983 */ /* 0x000ee80000300800 */
[----:B------:R1:W-:Y:S01]  /*15450*/  STL [R1+0x8b0], R18 ;  /* 0x0008b01201007387 */ /* 0x0003e20000100800 */
[----:B----4-:R-:W-:-:S03]  /*15460*/  SHF.L.U64.HI R40, R55, 0x2, R58 ;  /* 0x0000000237287819 */ /* 0x010fc6000001023a */
[----:B------:R2:W-:Y:S04]  /*15470*/  STL [R1+0x8ac], R23 ;  /* 0x0008ac1701007387 */ /* 0x0005e80000100800 */
[----:B------:R-:W4:Y:S01]  /*15480*/  LDL.LU R58, [R1+0xc68] ;  /* 0x000c6800013a7983 */ /* 0x000f220000300800 */
[----:B-1----:R-:W-:-:S05]  /*15490*/  SHF.L.U32 R18, R54, 0x2, RZ ;  /* 0x0000000236127819 */ /* 0x002fca00000006ff */
        /* <DEDUP_REMOVED lines=10> */
[----:B------:R1:W-:Y:S04]  /*15540*/  STL [R1+0x898], R18 ;  /* 0x0008981201007387 */ /* 0x0003e80000100800 */
[----:B------:R2:W-:Y:S01]  /*15550*/  STL [R1+0x894], R40 ;  /* 0x0008942801007387 */ /* 0x0005e20000100800 */
[----:B----4-:R-:W-:-:S03]  /*15560*/  SHF.L.U64.HI R23, R58, 0x2, R61 ;  /* 0x000000023a177819 */ /* 0x010fc6000001023d */
        /* <DEDUP_REMOVED lines=13> */
[----:B------:R-:W-:Y:S01]  /*15640*/  STL [R1+0x87c], R23 ;  /* 0x00087c1701007387 */ /* 0x000fe20000100800 */
[----:B----4-:R-:W-:-:S03]  /*15650*/  SHF.L.U64.HI R40, R61, 0x2, R64 ;  /* 0x000000023d287819 */ /* 0x010fc60000010240 */
[----:B------:R-:W4:Y:S01]  /*15660*/  LDL.LU R64, [R1+0xc50] ;  /* 0x000c500001407983 */ /* 0x000f220000300800 */
[----:B-1----:R-:W-:-:S05]  /*15670*/  SHF.L.U32 R18, R60, 0x2, RZ ;  /* 0x000000023c127819 */ /* 0x002fca00000006ff */
[----:B------:R2:W-:Y:S04]  /*15680*/  STL [R1+0x878], R18 ;  /* 0x0008781201007387 */ /* 0x0005e80000100800 */
[----:B------:R-:W-:Y:S01]  /*15690*/  STL [R1+0x874], R40 ;  /* 0x0008742801007387 */ /* 0x000fe20000100800 */
[----:B--2---:R-:W-:-:S03]  /*156a0*/  SHF.L.U64.HI R18, R62, 0x2, R66 ;  /* 0x000000023e127819 */ /* 0x004fc60000010242 */
[----:B------:R-:W2:Y:S01]  /*156b0*/  LDL.LU R66, [R1+0xc4c] ;  /* 0x000c4c0001427983 */ /* 0x000ea20000300800 */
[----:B------:R-:W-:-:S05]  /*156c0*/  IMAD.SHL.U32 R23, R61, 0x4, RZ ;  /* 0x000000043d177824 */ /* 0x000fca00078e00ff */
[----:B------:R1:W-:Y:S04]  /*156d0*/  STL [R1+0x870], R23 ;  /* 0x0008701701007387 */ /* 0x0003e80000100800 */
[----:B------:R3:W-:Y:S01]  /*156e0*/  STL [R1+0x86c], R18 ;  /* 0x00086c1201007387 */ /* 0x0007e20000100800 */
[----:B-1----:R-:W-:-:S05]  /*156f0*/  IMAD.SHL.U32 R23, R62, 0x4, RZ ;  /* 0x000000043e177824 */ /* 0x002fca00078e00ff */
[----:B------:R-:W-:Y:S01]  /*15700*/  STL [R1+0x868], R23 ;  /* 0x0008681701007387 */ /* 0x000fe20000100800 */
[----:B------:R-:W-:Y:S02]  /*15710*/  SHF.L.U64.HI R7, R65, 0x2, R7 ;  /* 0x0000000241077819 */ /* 0x000fe40000010207 */
[C---:B---3--:R-:W-:Y:S02]  /*15720*/  SHF.L.U64.HI R11, R63.reuse, 0x2, R11 ;  /* 0x000000023f0b7819 */ /* 0x048fe4000001020b */
[----:B------:R-:W-:-:S03]  /*15730*/  SHF.L.U32 R18, R63, 0x2, RZ ;  /* 0x000000023f127819 */ /* 0x000fc600000006ff */
[----:B------:R1:W-:Y:S01]  /*15740*/  STL [R1+0x864], R11 ;  /* 0x0008640b01007387 */ /* 0x0003e20000100800 */
[C---:B----4-:R-:W-:Y:S01]  /*15750*/  SHF.L.U64.HI R10, R64.reuse, 0x2, R10 ;  /* 0x00000002400a7819 */ /* 0x050fe2000001020a */
[----:B-1----:R-:W-:Y:S02]  /*15760*/  IMAD.SHL.U32 R11, R64, 0x4, RZ ;  /* 0x00000004400b7824 */ /* 0x002fe400078e00ff */
[----:B------:R-:W-:Y:S04]  /*15770*/  STL [R1+0x860], R18 ;  /* 0x0008601201007387 */ /* 0x000fe80000100800 */
[----:B------:R1:W-:Y:S04]  /*15780*/  STL [R1+0x85c], R10 ;  /* 0x00085c0a01007387 */ /* 0x0003e80000100800 */
[----:B------:R-:W-:Y:S01]  /*15790*/  STL [R1+0x858], R11 ;  /* 0x0008580b01007387 */ /* 0x000fe20000100800 */
[----:B-1----:R-:W-:-:S03]  /*157a0*/  IMAD.SHL.U32 R10, R65, 0x4, RZ ;  /* 0x00000004410a7824 */ /* 0x002fc600078e00ff */
[----:B------:R-:W-:Y:S04]  /*157b0*/  STL [R1+0x854], R7 ;  /* 0x0008540701007387 */ /* 0x000fe80000100800 */
[----:B------:R1:W-:Y:S02]  /*157c0*/  STL [R1+0x850], R10 ;  /* 0x0008500a01007387 */ /* 0x0003e40000100800 */
[----:B-1----:R-:W-:Y:S02]  /*157d0*/  SHF.L.U64.HI R10, R67, 0x2, R70 ;  /* 0x00000002430a7819 */ /* 0x002fe40000010246 */
[C---:B--2---:R-:W-:Y:S02]  /*157e0*/  SHF.L.U64.HI R11, R66.reuse, 0x2, R252 ;  /* 0x00000002420b7819 */ /* 0x044fe400000102fc */
[----:B------:R-:W-:-:S03]  /*157f0*/  SHF.L.U32 R7, R66, 0x2, RZ ;  /* 0x0000000242077819 */ /* 0x000fc600000006ff */
[----:B------:R1:W-:Y:S04]  /*15800*/  STL [R1+0x84c], R11 ;  /* 0x00084c0b01007387 */ /* 0x0003e80000100800 */
[----:B------:R-:W2:Y:S04]  /*15810*/  LDL.LU R70, [R1+0xc48] ;  /* 0x000c480001467983 */ /* 0x000ea80000300800 */
[----:B------:R3:W-:Y:S01]  /*15820*/  STL [R1+0x848], R7 ;  /* 0x0008480701007387 */ /* 0x0007e20000100800 */
[----:B-1----:R-:W-:-:S03]  /*15830*/  SHF.L.U64.HI R11, R68, 0x2, R71 ;  /* 0x00000002440b7819 */ /* 0x002fc60000010247 */
[----:B------:R1:W-:Y:S04]  /*15840*/  STL [R1+0x844], R10 ;  /* 0x0008440a01007387 */ /* 0x0003e80000100800 */
[----:B------:R-:W4:Y:S01]  /*15850*/  LDL.LU R71, [R1+0xc44] ;  /* 0x000c440001477983 */ /* 0x000f220000300800 */
[----:B---3--:R-:W-:Y:S01]  /*15860*/  IMAD.SHL.U32 R7, R67, 0x4, RZ ;  /* 0x0000000443077824 */ /* 0x008fe200078e00ff */
[----:B-1----:R-:W-:-:S04]  /*15870*/  SHF.L.U64.HI R10, R69, 0x2, R72 ;  /* 0x00000002450a7819 */ /* 0x002fc80000010248 */
[----:B------:R1:W-:Y:S04]  /*15880*/  STL [R1+0x840], R7 ;  /* 0x0008400701007387 */ /* 0x0003e80000100800 */
[----:B------:R-:W-:Y:S04]  /*15890*/  STL [R1+0x83c], R11 ;  /* 0x00083c0b01007387 */ /* 0x000fe80000100800 */
[----:B------:R-:W3:Y:S01]  /*158a0*/  LDL.LU R72, [R1+0xc40] ;  /* 0x000c400001487983 */ /* 0x000ee20000300800 */
[----:B-1----:R-:W-:-:S05]  /*158b0*/  IMAD.SHL.U32 R7, R68, 0x4, RZ ;  /* 0x0000000444077824 */ /* 0x002fca00078e00ff */
[----:B------:R1:W-:Y:S04]  /*158c0*/  STL [R1+0x838], R7 ;  /* 0x0008380701007387 */ /* 0x0003e80000100800 */
[----:B------:R4:W-:Y:S01]  /*158d0*/  STL [R1+0x834], R10 ;  /* 0x0008340a01007387 */ /* 0x0009e20000100800 */
[----:B-1----:R-:W-:Y:S02]  /*158e0*/  SHF.L.U32 R7, R69, 0x2, RZ ;  /* 0x0000000245077819 */ /* 0x002fe400000006ff */
[----:B--2---:R-:W-:Y:S02]  /*158f0*/  SHF.L.U64.HI R11, R70, 0x2, R73 ;  /* 0x00000002460b7819 */ /* 0x004fe40000010249 */
[----:B------:R-:W2:Y:S04]  /*15900*/  LDL.LU R73, [R1+0xc3c] ;  /* 0x000c3c0001497983 */ /* 0x000ea80000300800 */
[----:B------:R1:W-:Y:S04]  /*15910*/  STL [R1+0x830], R7 ;  /* 0x0008300701007387 */ /* 0x0003e80000100800 */
[----:B------:R3:W-:Y:S01]  /*15920*/  STL [R1+0x82c], R11 ;  /* 0x00082c0b01007387 */ /* 0x0007e20000100800 */
[----:B----4-:R-:W-:-:S03]  /*15930*/  SHF.L.U64.HI R10, R71, 0x2, R74 ;  /* 0x00000002470a7819 */ /* 0x010fc6000001024a */
[----:B------:R-:W4:Y:S01]  /*15940*/  LDL.LU R74, [R1+0xc38] ;  /* 0x000c3800014a7983 */ /* 0x000f220000300800 */
[----:B-1----:R-:W-:-:S05]  /*15950*/  IMAD.SHL.U32 R7, R70, 0x4, RZ ;  /* 0x0000000446077824 */ /* 0x002fca00078e00ff */
[----:B------:R1:W-:Y:S04]  /*15960*/  STL [R1+0x828], R7 ;  /* 0x0008280701007387 */ /* 0x0003e80000100800 */
[----:B------:R-:W-:Y:S01]  /*15970*/  STL [R1+0x824], R10 ;  /* 0x0008240a01007387 */ /* 0x000fe20000100800 */
[----:B---3--:R-:W-:-:S03]  /*15980*/  SHF.L.U64.HI R11, R72, 0x2, R75 ;  /* 0x00000002480b7819 */ /* 0x008fc6000001024b */
        /* <DEDUP_REMOVED lines=170> */
[C---:B--2---:R-:W-:Y:S02]  /*16430*/  SHF.L.U64.HI R11, R234.reuse, 0x2, R237 ;  /* 0x00000002ea0b7819 */ /* 0x044fe400000102ed */
[----:B------:R-:W2:Y:S04]  /*16440*/  LDL.LU R237, [R1+0xbac] ;  /* 0x000bac0001ed7983 */ /* 0x000ea80000300800 */
[----:B------:R1:W-:Y:S04]  /*16450*/  STL [R1+0x710], R7 ;  /* 0x0007100701007387 */ /* 0x0003e80000100800 */
[----:B------:R-:W2:Y:S01]  /*16460*/  LDL.LU R10, [R1+0xa10] ;  /* 0x000a1000010a7983 */ /* 0x000ea20000300800 */
[----:B-1----:R-:W-:-:S03]  /*16470*/  IMAD.SHL.U32 R7, R234, 0x4, RZ ;  /* 0x00000004ea077824 */ /* 0x002fc600078e00ff */
[----:B------:R4:W-:Y:S04]  /*16480*/  STL [R1+0x70c], R11 ;  /* 0x00070c0b01007387 */ /* 0x0009e80000100800 */
[----:B------:R1:W-:Y:S01]  /*16490*/  STL [R1+0x708], R7 ;  /* 0x0007080701007387 */ /* 0x0003e20000100800 */
[----:B----4-:R-:W-:-:S03]  /*164a0*/  SHF.L.U64.HI R11, R235, 0x2, R238 ;  /* 0x00000002eb0b7819 */ /* 0x010fc600000102ee */
[----:B------:R-:W4:Y:S01]  /*164b0*/  LDL.LU R238, [R1+0xba8] ;  /* 0x000ba80001ee7983 */ /* 0x000f220000300800 */
[----:B---3--:R-:W-:-:S03]  /*164c0*/  SHF.L.U64.HI R18, R236, 0x2, R239 ;  /* 0x00000002ec127819 */ /* 0x008fc600000102ef */
[----:B------:R3:W-:Y:S04]  /*164d0*/  STL [R1+0x704], R11 ;  /* 0x0007040b01007387 */ /* 0x0007e80000100800 */
[----:B------:R-:W4:Y:S01]  /*164e0*/  LDL.LU R239, [R1+0xba4] ;  /* 0x000ba40001ef7983 */ /* 0x000f220000300800 */
[----:B-1----:R-:W-:Y:S01]  /*164f0*/  IMAD.SHL.U32 R7, R235, 0x4, RZ ;  /* 0x00000004eb077824 */ /* 0x002fe200078e00ff */
[----:B---3--:R-:W-:-:S04]  /*16500*/  SHF.L.U32 R11, R236, 0x2, RZ ;  /* 0x00000002ec0b7819 */ /* 0x008fc800000006ff */
[----:B------:R1:W-:Y:S04]  /*16510*/  STL [R1+0x700], R7 ;  /* 0x0007000701007387 */ /* 0x0003e80000100800 */
[----:B-1----:R-:W3:Y:S04]  /*16520*/  LDL.LU R7, [R1+0xa14] ;  /* 0x000a140001077983 */ /* 0x002ee80000300800 */
[----:B------:R-:W-:Y:S04]  /*16530*/  STL [R1+0x6fc], R18 ;  /* 0x0006fc1201007387 */ /* 0x000fe80000100800 */
[----:B------:R-:W3:Y:S04]  /*16540*/  LDL.LU R252, [R1+0xa18] ;  /* 0x000a180001fc7983 */ /* 0x000ee80000300800 */
[----:B------:R1:W-:Y:S01]  /*16550*/  STL [R1+0x6f8], R11 ;  /* 0x0006f80b01007387 */ /* 0x0003e20000100800 */
[----:B--2---:R-:W-:-:S03]  /*16560*/  SHF.L.U64.HI R23, R237, 0x2, R240 ;  /* 0x00000002ed177819 */ /* 0x004fc600000102f0 */
[----:B------:R-:W2:Y:S01]  /*16570*/  LDL.LU R240, [R1+0xba0] ;  /* 0x000ba00001f07983 */ /* 0x000ea20000300800 */
[----:B-1----:R-:W-:-:S03]  /*16580*/  IMAD.SHL.U32 R11, R237, 0x4, RZ ;  /* 0x00000004ed0b7824 */ /* 0x002fc600078e00ff */
[----:B------:R1:W-:Y:S01]  /*16590*/  STL [R1+0x6f4], R23 ;  /* 0x0006f41701007387 */ /* 0x0003e20000100800 */
[----:B----4-:R-:W-:-:S03]  /*165a0*/  SHF.L.U64.HI R18, R238, 0x2, R241 ;  /* 0x00000002ee127819 */ /* 0x010fc600000102f1 */
[----:B------:R-:W4:Y:S04]  /*165b0*/  LDL.LU R241, [R1+0xb9c] ;  /* 0x000b9c0001f17983 */ /* 0x000f280000300800 */
[----:B------:R1:W-:Y:S02]  /*165c0*/  STL [R1+0x6f0], R11 ;  /* 0x0006f00b01007387 */ /* 0x0003e40000100800 */
[----:B-1----:R-:W-:Y:S02]  /*165d0*/  SHF.L.U64.HI R23, R239, 0x2, R242 ;  /* 0x00000002ef177819 */ /* 0x002fe400000102f2 */
[----:B------:R-:W-:Y:S04]  /*165e0*/  STL [R1+0x6ec], R18 ;  /* 0x0006ec1201007387 */ /* 0x000fe80000100800 */
[----:B------:R-:W3:Y:S01]  /*165f0*/  LDL.LU R242, [R1+0xb98] ;  /* 0x000b980001f27983 */ /* 0x000ee20000300800 */
[----:B------:R-:W-:-:S05]  /*16600*/  IMAD.SHL.U32 R11, R238, 0x4, RZ ;  /* 0x00000004ee0b7824 */ /* 0x000fca00078e00ff */
[----:B------:R1:W-:Y:S04]  /*16610*/  STL [R1+0x6e8], R11 ;  /* 0x0006e80b01007387 */ /* 0x0003e80000100800 */
[----:B------:R-:W-:Y:S01]  /*16620*/  STL [R1+0x6e4], R23 ;  /* 0x0006e41701007387 */ /* 0x000fe20000100800 */
[----:B-1----:R-:W-:Y:S02]  /*16630*/  SHF.L.U32 R11, R239, 0x2, RZ ;  /* 0x00000002ef0b7819 */ /* 0x002fe400000006ff */
[C---:B--2---:R-:W-:Y:S02]  /*16640*/  SHF.L.U64.HI R18, R240.reuse, 0x2, R243 ;  /* 0x00000002f0127819 */ /* 0x044fe400000102f3 */
[----:B------:R-:W2:Y:S04]  /*16650*/  LDL.LU R243, [R1+0xb94] ;  /* 0x000b940001f37983 */ /* 0x000ea80000300800 */
[----:B------:R1:W-:Y:S04]  /*16660*/  STL [R1+0x6e0], R11 ;  /* 0x0006e00b01007387 */ /* 0x0003e80000100800 */
[----:B------:R3:W-:Y:S01]  /*16670*/  STL [R1+0x6dc], R18 ;  /* 0x0006dc1201007387 */ /* 0x0007e20000100800 */
[----:B-1----:R-:W-:Y:S01]  /*16680*/  IMAD.SHL.U32 R11, R240, 0x4, RZ ;  /* 0x00000004f00b7824 */ /* 0x002fe200078e00ff */
[----:B----4-:R-:W-:-:S02]  /*16690*/  SHF.L.U64.HI R23, R241, 0x2, R244 ;  /* 0x00000002f1177819 */ /* 0x010fc400000102f4 */
[----:B------:R-:W4:Y:S04]  /*166a0*/  LDL.LU R244, [R1+0xb90] ;  /* 0x000b900001f47983 */ /* 0x000f280000300800 */
[----:B------:R1:W-:Y:S04]  /*166b0*/  STL [R1+0x6d8], R11 ;  /* 0x0006d80b01007387 */ /* 0x0003e80000100800 */
[----:B------:R-:W-:Y:S01]  /*166c0*/  STL [R1+0x6d4], R23 ;  /* 0x0006d41701007387 */ /* 0x000fe20000100800 */
[----:B---3--:R-:W-:-:S03]  /*166d0*/  SHF.L.U64.HI R18, R242, 0x2, R245 ;  /* 0x00000002f2127819 */ /* 0x008fc600000102f5 */
[----:B------:R-:W3:Y:S01]  /*166e0*/  LDL.LU R245, [R1+0xb8c] ;  /* 0x000b8c0001f57983 */ /* 0x000ee20000300800 */
[----:B-1----:R-:W-:-:S05]  /*166f0*/  IMAD.SHL.U32 R11, R241, 0x4, RZ ;  /* 0x00000004f10b7824 */ /* 0x002fca00078e00ff */
        /* <DEDUP_REMOVED lines=32> */
[----:B-1----:R-:W-:-:S05]  /*16900*/  SHF.L.U32 R11, R248, 0x2, RZ ;  /* 0x00000002f80b7819 */ /* 0x002fca00000006ff */
[----:B------:R1:W-:Y:S04]  /*16910*/  STL [R1+0x698], R11 ;  /* 0x0006980b01007387 */ /* 0x0003e80000100800 */
[----:B-1----:R-:W3:Y:S01]  /*16920*/  LDL.LU R11, [R1+0xa1c] ;  /* 0x000a1c00010b7983 */ /* 0x002ee20000300800 */
[C---:B--2---:R-:W-:Y:S01]  /*16930*/  SHF.L.U64.HI R10, R249.reuse, 0x2, R10 ;  /* 0x00000002f90a7819 */ /* 0x044fe2000001020a */
[----:B------:R-:W-:-:S04]  /*16940*/  IMAD.SHL.U32 R18, R249, 0x4, RZ ;  /* 0x00000004f9127824 */ /* 0x000fc800078e00ff */
[----:B------:R1:W-:Y:S04]  /*16950*/  STL [R1+0x694], R10 ;  /* 0x0006940a01007387 */ /* 0x0003e80000100800 */
[----:B-1----:R-:W2:Y:S04]  /*16960*/  LDL.LU R10, [R1+0x50c] ;  /* 0x00050c00010a7983 */ /* 0x002ea80000300800 */
[----:B------:R3:W-:Y:S01]  /*16970*/  STL [R1+0x690], R18 ;  /* 0x0006901201007387 */ /* 0x0007e20000100800 */
[C---:B----4-:R-:W-:Y:S01]  /*16980*/  SHF.L.U64.HI R7, R250.reuse, 0x2, R7 ;  /* 0x00000002fa077819 */ /* 0x050fe20000010207 */
[----:B------:R-:W-:-:S04]  /*16990*/  IMAD.SHL.U32 R23, R250, 0x4, RZ ;  /* 0x00000004fa177824 */ /* 0x000fc800078e00ff */
[----:B------:R1:W-:Y:S04]  /*169a0*/  STL [R1+0x68c], R7 ;  /* 0x00068c0701007387 */ /* 0x0003e80000100800 */
[----:B------:R-:W-:Y:S01]  /*169b0*/  STL [R1+0x688], R23 ;  /* 0x0006881701007387 */ /* 0x000fe20000100800 */
[----:B---3--:R-:W-:-:S03]  /*169c0*/  SHF.L.U64.HI R18, R251, 0x2, R252 ;  /* 0x00000002fb127819 */ /* 0x008fc600000102fc */
[----:B------:R-:W3:Y:S01]  /*169d0*/  LDL.LU R63, [R1+0xa20] ;  /* 0x000a2000013f7983 */ /* 0x000ee20000300800 */
[----:B-1----:R-:W-:-:S03]  /*169e0*/  SHF.L.U32 R7, R251, 0x2, RZ ;  /* 0x00000002fb077819 */ /* 0x002fc600000006ff */
[----:B------:R-:W-:Y:S04]  /*169f0*/  STL [R1+0x684], R18 ;  /* 0x0006841201007387 */ /* 0x000fe80000100800 */
[----:B------:R-:W3:Y:S04]  /*16a00*/  LDL.LU R62, [R1+0x510] ;  /* 0x00051000013e7983 */ /* 0x000ee80000300800 */
[----:B------:R1:W-:Y:S04]  /*16a10*/  STL [R1+0x680], R7 ;  /* 0x0006800701007387 */ /* 0x0003e80000100800 */
        /* <DEDUP_REMOVED lines=22> */
[----:B-1----:R-:W4:Y:S04]  /*16b80*/  LDL.LU R7, [R1+0xa50] ;  /* 0x000a500001077983 */ /* 0x002f280000300800 */
[----:B------:R-:W4:Y:S04]  /*16b90*/  LDL.LU R252, [R1+0x540] ;  /* 0x0005400001fc7983 */ /* 0x000f280000300800 */
[----:B------:R-:W4:Y:S01]  /*16ba0*/  LDL.LU R23, [R1+0xa54] ;  /* 0x000a540001177983 */ /* 0x000f220000300800 */
[C---:B--2---:R-:W-:Y:S01]  /*16bb0*/  SHF.L.U64.HI R11, R10.reuse, 0x2, R11 ;  /* 0x000000020a0b7819 */ /* 0x044fe2000001020b */
[----:B------:R-:W-:-:S04]  /*16bc0*/  IMAD.SHL.U32 R10, R10, 0x4, RZ ;  /* 0x000000040a0a7824 */ /* 0x000fc800078e00ff */
[----:B------:R1:W-:Y:S04]  /*16bd0*/  STL [R1+0x67c], R11 ;  /* 0x00067c0b01007387 */ /* 0x0003e80000100800 */
[----:B------:R-:W2:Y:S04]  /*16be0*/  LDL.LU R18, [R1+0x544] ;  /* 0x0005440001127983 */ /* 0x000ea80000300800 */
[----:B------:R1:W-:Y:S04]  /*16bf0*/  STL [R1+0x678], R10 ;  /* 0x0006780a01007387 */ /* 0x0003e80000100800 */
[----:B-1----:R-:W2:Y:S04]  /*16c00*/  LDL.LU R11, [R1+0xa58] ;  /* 0x000a5800010b7983 */ /* 0x002ea80000300800 */
[----:B------:R-:W2:Y:S01]  /*16c10*/  LDL.LU R10, [R1+0x548] ;  /* 0x00054800010a7983 */ /* 0x000ea20000300800 */
[C---:B---3--:R-:W-:Y:S01]  /*16c20*/  SHF.L.U64.HI R65, R62.reuse, 0x2, R63 ;  /* 0x000000023e417819 */ /* 0x048fe2000001023f */
[----:B------:R-:W-:-:S04]  /*16c30*/  IMAD.SHL.U32 R64, R62, 0x4, RZ ;  /* 0x000000043e407824 */ /* 0x000fc800078e00ff */
[----:B------:R-:W-:Y:S01]  /*16c40*/  STL [R1+0x674], R65 ;  /* 0x0006744101007387 */ /* 0x000fe20000100800 */
[C---:B----4-:R-:W-:Y:S02]  /*16c50*/  SHF.L.U64.HI R63, R60.reuse, 0x2, R61 ;  /* 0x000000023c3f7819 */ /* 0x050fe4000001023d */
[----:B------:R-:W-:Y:S01]  /*16c60*/  SHF.L.U32 R62, R60, 0x2, RZ ;  /* 0x000000023c3e7819 */ /* 0x000fe200000006ff */
[----:B------:R-:W-:Y:S01]  /*16c70*/  STL [R1+0x670], R64 ;  /* 0x0006704001007387 */ /* 0x000fe20000100800 */
[C---:B------:R-:W-:Y:S01]  /*16c80*/  SHF.L.U64.HI R61, R58.reuse, 0x2, R59 ;  /* 0x000000023a3d7819 */ /* 0x040fe2000001023b */
[----:B------:R-:W-:Y:S02]  /*16c90*/  IMAD.SHL.U32 R60, R58, 0x4, RZ ;  /* 0x000000043a3c7824 */ /* 0x000fe400078e00ff */
[----:B------:R1:W-:Y:S04]  /*16ca0*/  STL [R1+0x66c], R63 ;  /* 0x00066c3f01007387 */ /* 0x0003e80000100800 */
[----:B------:R3:W-:Y:S01]  /*16cb0*/  STL [R1+0x668], R62 ;  /* 0x0006683e01007387 */ /* 0x0007e20000100800 */
[C---:B------:R-:W-:Y:S01]  /*16cc0*/  SHF.L.U64.HI R59, R56.reuse, 0x2, R57 ;  /* 0x00000002383b7819 */ /* 0x040fe20000010239 */
[----:B------:R-:W-:-:S02]  /*16cd0*/  IMAD.SHL.U32 R58, R56, 0x4, RZ ;  /* 0x00000004383a7824 */ /* 0x000fc400078e00ff */
[----:B------:R4:W-:Y:S04]  /*16ce0*/  STL [R1+0x664], R61 ;  /* 0x0006643d01007387 */ /* 0x0009e80000100800 */
[----:B------:R4:W-:Y:S01]  /*16cf0*/  STL [R1+0x660], R60 ;  /* 0x0006603c01007387 */ /* 0x0009e20000100800 */
[C---:B------:R-:W-:Y:S02]  /*16d00*/  SHF.L.U64.HI R57, R54.reuse, 0x2, R55 ;  /* 0x0000000236397819 */ /* 0x040fe40000010237 */
[----:B------:R-:W-:Y:S01]  /*16d10*/  SHF.L.U32 R56, R54, 0x2, RZ ;  /* 0x0000000236387819 */ /* 0x000fe200000006ff */
[----:B------:R4:W-:Y:S01]  /*16d20*/  STL [R1+0x65c], R59 ;  /* 0x00065c3b01007387 */ /* 0x0009e20000100800 */
[C---:B------:R-:W-:Y:S01]  /*16d30*/  SHF.L.U64.HI R55, R52.reuse, 0x2, R53 ;  /* 0x0000000234377819 */ /* 0x040fe20000010235 */
[----:B------:R-:W-:-:S02]  /*16d40*/  IMAD.SHL.U32 R54, R52, 0x4, RZ ;  /* 0x0000000434367824 */ /* 0x000fc400078e00ff */
[----:B------:R4:W-:Y:S04]  /*16d50*/  STL [R1+0x658], R58 ;  /* 0x0006583a01007387 */ /* 0x0009e80000100800 */
[----:B------:R4:W-:Y:S01]  /*16d60*/  STL [R1+0x654], R57 ;  /* 0x0006543901007387 */ /* 0x0009e20000100800 */
[C---:B------:R-:W-:Y:S01]  /*16d70*/  SHF.L.U64.HI R53, R50.reuse, 0x2, R51 ;  /* 0x0000000232357819 */ /* 0x040fe20000010233 */
[----:B------:R-:W-:Y:S02]  /*16d80*/  IMAD.SHL.U32 R52, R50, 0x4, RZ ;  /* 0x0000000432347824 */ /* 0x000fe400078e00ff */
[----:B------:R4:W-:Y:S04]  /*16d90*/  STL [R1+0x650], R56 ;  /* 0x0006503801007387 */ /* 0x0009e80000100800 */
[----:B------:R4:W-:Y:S01]  /*16da0*/  STL [R1+0x64c], R55 ;  /* 0x00064c3701007387 */ /* 0x0009e20000100800 */
[----:B------:R-:W-:-:S02]  /*16db0*/  SHF.L.U64.HI R51, R48, 0x2, R49 ;  /* 0x0000000230337819 */ /* 0x000fc40000010231 */
[----:B------:R-:W-:Y:S01]  /*16dc0*/  SHF.L.U32 R50, R48, 0x2, RZ ;  /* 0x0000000230327819 */ /* 0x000fe200000006ff */
[----:B------:R4:W-:Y:S04]  /*16dd0*/  STL [R1+0x648], R54 ;  /* 0x0006483601007387 */ /* 0x0009e80000100800 */
[----:B------:R4:W-:Y:S01]  /*16de0*/  STL [R1+0x644], R53 ;  /* 0x0006443501007387 */ /* 0x0009e20000100800 */
        /* <DEDUP_REMOVED lines=10> */
[----:B------:R4:W-:Y:S04]  /*16e90*/  STL [R1+0x630], R48 ;  /* 0x0006303001007387 */ /* 0x0009e80000100800 */
[----:B------:R4:W-:Y:S01]  /*16ea0*/  STL [R1+0x62c], R47 ;  /* 0x00062c2f01007387 */ /* 0x0009e20000100800 */
[C---:B------:R-:W-:Y:S01]  /*16eb0*/  SHF.L.U64.HI R43, R40.reuse, 0x2, R41 ;  /* 0x00000002282b7819 */ /* 0x040fe20000010229 */
[----:B------:R-:W-:-:S02]  /*16ec0*/  IMAD.SHL.U32 R42, R40, 0x4, RZ ;  /* 0x00000004282a7824 */ /* 0x000fc400078e00ff */
[----:B------:R4:W-:Y:S04]  /*16ed0*/  STL [R1+0x628], R46 ;  /* 0x0006282e01007387 */ /* 0x0009e80000100800 */
[----:B------:R4:W-:Y:S01]  /*16ee0*/  STL [R1+0x624], R45 ;  /* 0x0006242d01007387 */ /* 0x0009e20000100800 */
[----:B------:R-:W-:-:S03]  /*16ef0*/  SHF.L.U64.HI R41, R252, 0x2, R7 ;  /* 0x00000002fc297819 */ /* 0x000fc60000010207 */
[----:B------:R4:W-:Y:S01]  /*16f00*/  STL [R1+0x620], R44 ;  /* 0x0006202c01007387 */ /* 0x0009e20000100800 */
[----:B------:R-:W-:-:S03]  /*16f10*/  IMAD.SHL.U32 R40, R252, 0x4, RZ ;  /* 0x00000004fc287824 */ /* 0x000fc600078e00ff */
[----:B------:R4:W-:Y:S04]  /*16f20*/  STL [R1+0x61c], R43 ;  /* 0x00061c2b01007387 */ /* 0x0009e80000100800 */
[----:B------:R4:W-:Y:S04]  /*16f30*/  STL [R1+0x618], R42 ;  /* 0x0006182a01007387 */ /* 0x0009e80000100800 */
[----:B------:R-:W4:Y:S04]  /*16f40*/  LDL.LU R7, [R1+0xa5c] ;  /* 0x000a5c0001077983 */ /* 0x000f280000300800 */
[----:B------:R4:W-:Y:S04]  /*16f50*/  STL [R1+0x614], R41 ;  /* 0x0006142901007387 */ /* 0x0009e80000100800 */
[----:B------:R-:W4:Y:S04]  /*16f60*/  LDL.LU R252, [R1+0x54c] ;  /* 0x00054c0001fc7983 */ /* 0x000f280000300800 */
[----:B------:R4:W-:Y:S01]  /*16f70*/  STL [R1+0x610], R40 ;  /* 0x0006102801007387 */ /* 0x0009e20000100800 */
[----:B--2---:R-:W-:-:S02]  /*16f80*/  SHF.L.U64.HI R23, R18, 0x2, R23 ;  /* 0x0000000212177819 */ /* 0x004fc40000010217 */
[----:B------:R-:W-:-:S03]  /*16f90*/  SHF.L.U32 R18, R18, 0x2, RZ ;  /* 0x0000000212127819 */ /* 0x000fc600000006ff */
[----:B------:R-:W-:Y:S04]  /*16fa0*/  STL [R1+0x60c], R23 ;  /* 0x00060c1701007387 */ /* 0x000fe80000100800 */
[----:B------:R-:W-:Y:S04]  /*16fb0*/  STL [R1+0x608], R18 ;  /* 0x0006081201007387 */ /* 0x000fe80000100800 */
[----:B-1----:R-:W2:Y:S01]  /*16fc0*/  LDL.LU R63, [R1+0xa60] ;  /* 0x000a6000013f7983 */ /* 0x002ea20000300800 */
[C---:B------:R-:W-:Y:S01]  /*16fd0*/  SHF.L.U64.HI R11, R10.reuse, 0x2, R11 ;  /* 0x000000020a0b7819 */ /* 0x040fe2000001020b */
[----:B------:R-:W-:-:S04]  /*16fe0*/  IMAD.SHL.U32 R10, R10, 0x4, RZ ;  /* 0x000000040a0a7824 */ /* 0x000fc800078e00ff */
[----:B------:R1:W-:Y:S04]  /*16ff0*/  STL [R1+0x604], R11 ;  /* 0x0006040b01007387 */ /* 0x0003e80000100800 */
[----:B---3--:R-:W2:Y:S04]  /*17000*/  LDL.LU R62, [R1+0x550] ;  /* 0x00055000013e7983 */ /* 0x008ea80000300800 */
[----:B------:R3:W-:Y:S04]  /*17010*/  STL [R1+0x600], R10 ;  /* 0x0006000a01007387 */ /* 0x0007e80000100800 */
[----:B----4-:R-:W4:Y:S04]  /*17020*/  LDL.LU R61, [R1+0xa64] ;  /* 0x000a6400013d7983 */ /* 0x010f280000300800 */
        /* <DEDUP_REMOVED lines=22> */
[----:B---3--:R-:W3:Y:S04]  /*17190*/  LDL.LU R10, [R1+0x580] ;  /* 0x00058000010a7983 */ /* 0x008ee80000300800 */
[----:B------:R-:W3:Y:S01]  /*171a0*/  LDL.LU R23, [R1+0xa94] ;  /* 0x000a940001177983 */ /* 0x000ee20000300800 */
[C---:B------:R-:W-:Y:S01]  /*171b0*/  SHF.L.U64.HI R18, R252.reuse, 0x2, R7 ;  /* 0x00000002fc127819 */ /* 0x040fe20000010207 */
[----:B------:R-:W-:-:S04]  /*171c0*/  IMAD.SHL.U32 R7, R252, 0x4, RZ ;  /* 0x00000004fc077824 */ /* 0x000fc800078e00ff */
[----:B------:R1:W-:Y:S04]  /*171d0*/  STL [R1+0x5fc], R18 ;  /* 0x0005fc1201007387 */ /* 0x0003e80000100800 */
[----:B-1----:R-:W3:Y:S04]  /*171e0*/  LDL.LU R18, [R1+0x584] ;  /* 0x0005840001127983 */ /* 0x002ee80000300800 */
[----:B------:R1:W-:Y:S04]  /*171f0*/  STL [R1+0x5f8], R7 ;  /* 0x0005f80701007387 */ /* 0x0003e80000100800 */
[----:B-1----:R-:W3:Y:S04]  /*17200*/  LDL.LU R7, [R1+0xa98] ;  /* 0x000a980001077983 */ /* 0x002ee80000300800 */
[----:B------:R-:W3:Y:S01]  /*17210*/  LDL R252, [R1+0x948] ;  /* 0x0009480001fc7983 */ /* 0x000ee20000100800 */
[----:B--2---:R-:W-:-:S02]  /*17220*/  SHF.L.U64.HI R65, R62, 0x2, R63 ;  /* 0x000000023e417819 */ /* 0x004fc4000001023f */
[----:B------:R-:W-:-:S03]  /*17230*/  SHF.L.U32 R64, R62, 0x2, RZ ;  /* 0x000000023e407819 */ /* 0x000fc600000006ff */
[----:B------:R-:W-:Y:S01]  /*17240*/  STL [R1+0x5f4], R65 ;  /* 0x0005f44101007387 */ /* 0x000fe20000100800 */
[C---:B----4-:R-:W-:Y:S01]  /*17250*/  SHF.L.U64.HI R63, R60.reuse, 0x2, R61 ;  /* 0x000000023c3f7819 */ /* 0x050fe2000001023d */
[----:B------:R-:W-:Y:S02]  /*17260*/  IMAD.SHL.U32 R62, R60, 0x4, RZ ;  /* 0x000000043c3e7824 */ /* 0x000fe400078e00ff */
[----:B------:R-:W-:Y:S01]  /*17270*/  STL [R1+0x5f0], R64 ;  /* 0x0005f04001007387 */ /* 0x000fe20000100800 */
[C---:B------:R-:W-:Y:S01]  /*17280*/  SHF.L.U64.HI R61, R58.reuse, 0x2, R59 ;  /* 0x000000023a3d7819 */ /* 0x040fe2000001023b */
[----:B------:R-:W-:Y:S02]  /*17290*/  IMAD.SHL.U32 R60, R58, 0x4, RZ ;  /* 0x000000043a3c7824 */ /* 0x000fe400078e00ff */
[----:B------:R-:W-:Y:S04]  /*172a0*/  STL [R1+0x5ec], R63 ;  /* 0x0005ec3f01007387 */ /* 0x000fe80000100800 */
[----:B------:R-:W-:Y:S01]  /*172b0*/  STL [R1+0x5e8], R62 ;  /* 0x0005e83e01007387 */ /* 0x000fe20000100800 */
[----:B------:R-:W-:-:S02]  /*172c0*/  SHF.L.U64.HI R59, R56, 0x2, R57 ;  /* 0x00000002383b7819 */ /* 0x000fc40000010239 */
[----:B------:R-:W-:Y:S01]  /*172d0*/  SHF.L.U32 R58, R56, 0x2, RZ ;  /* 0x00000002383a7819 */ /* 0x000fe200000006ff */
[----:B------:R-:W-:Y:S01]  /*172e0*/  STL [R1+0x5e4], R61 ;  /* 0x0005e43d01007387 */ /* 0x000fe20000100800 */
[C---:B------:R-:W-:Y:S01]  /*172f0*/  SHF.L.U64.HI R57, R54.reuse, 0x2, R55 ;  /* 0x0000000236397819 */ /* 0x040fe20000010237 */
[----:B------:R-:W-:Y:S02]  /*17300*/  IMAD.SHL.U32 R56, R54, 0x4, RZ ;  /* 0x0000000436387824 */ /* 0x000fe400078e00ff */
[----:B------:R-:W-:Y:S04]  /*17310*/  STL [R1+0x5e0], R60 ;  /* 0x0005e03c01007387 */ /* 0x000fe80000100800 */
[----:B------:R-:W-:Y:S01]  /*17320*/  STL [R1+0x5dc], R59 ;  /* 0x0005dc3b01007387 */ /* 0x000fe20000100800 */
[C---:B------:R-:W-:Y:S01]  /*17330*/  SHF.L.U64.HI R55, R52.reuse, 0x2, R53 ;  /* 0x0000000234377819 */ /* 0x040fe20000010235 */
[----:B------:R-:W-:-:S02]  /*17340*/  IMAD.SHL.U32 R54, R52, 0x4, RZ ;  /* 0x0000000434367824 */ /* 0x000fc400078e00ff */
[----:B------:R-:W-:Y:S04]  /*17350*/  STL [R1+0x5d8], R58 ;  /* 0x0005d83a01007387 */ /* 0x000fe80000100800 */
[----:B------:R-:W-:Y:S01]  /*17360*/  STL [R1+0x5d4], R57 ;  /* 0x0005d43901007387 */ /* 0x000fe20000100800 */
[C---:B------:R-:W-:Y:S02]  /*17370*/  SHF.L.U64.HI R53, R50.reuse, 0x2, R51 ;  /* 0x0000000232357819 */ /* 0x040fe40000010233 */
[----:B------:R-:W-:Y:S01]  /*17380*/  SHF.L.U32 R52, R50, 0x2, RZ ;  /* 0x0000000232347819 */ /* 0x000fe200000006ff */
[----:B------:R-:W-:Y:S04]  /*17390*/  STL [R1+0x5d0], R56 ;  /* 0x0005d03801007387 */ /* 0x000fe80000100800 */
[----:B------:R-:W-:Y:S01]  /*173a0*/  STL [R1+0x5cc], R55 ;  /* 0x0005cc3701007387 */ /* 0x000fe20000100800 */
[C---:B------:R-:W-:Y:S01]  /*173b0*/  SHF.L.U64.HI R51, R48.reuse, 0x2, R49 ;  /* 0x0000000230337819 */ /* 0x040fe20000010231 */
[----:B------:R-:W-:-:S02]  /*173c0*/  IMAD.SHL.U32 R50, R48, 0x4, RZ ;  /* 0x0000000430327824 */ /* 0x000fc400078e00ff */
[----:B------:R-:W-:Y:S04]  /*173d0*/  STL [R1+0x5c8], R54 ;  /* 0x0005c83601007387 */ /* 0x000fe80000100800 */
[----:B------:R-:W-:Y:S01]  /*173e0*/  STL [R1+0x5c4], R53 ;  /* 0x0005c43501007387 */ /* 0x000fe20000100800 */
[C---:B------:R-:W-:Y:S01]  /*173f0*/  SHF.L.U64.HI R49, R46.reuse, 0x2, R47 ;  /* 0x000000022e317819 */ /* 0x040fe2000001022f */
[----:B------:R-:W-:Y:S02]  /*17400*/  IMAD.SHL.U32 R48, R46, 0x4, RZ ;  /* 0x000000042e307824 */ /* 0x000fe400078e00ff */
[----:B------:R-:W-:Y:S04]  /*17410*/  STL [R1+0x5c0], R52 ;  /* 0x0005c03401007387 */ /* 0x000fe80000100800 */
[----:B------:R-:W-:Y:S01]  /*17420*/  STL [R1+0x5bc], R51 ;  /* 0x0005bc3301007387 */ /* 0x000fe20000100800 */
[----:B------:R-:W-:-:S02]  /*17430*/  SHF.L.U64.HI R47, R44, 0x2, R45 ;  /* 0x000000022c2f7819 */ /* 0x000fc4000001022d */
[----:B------:R-:W-:Y:S01]  /*17440*/  SHF.L.U32 R46, R44, 0x2, RZ ;  /* 0x000000022c2e7819 */ /* 0x000fe200000006ff */
[----:B------:R-:W-:Y:S04]  /*17450*/  STL [R1+0x5b8], R50 ;  /* 0x0005b83201007387 */ /* 0x000fe80000100800 */
        /* <DEDUP_REMOVED lines=9> */
[----:B---3--:R-:W-:-:S03]  /*174f0*/  SHF.L.U64.HI R41, R10, 0x2, R11 ;  /* 0x000000020a297819 */ /* 0x008fc6000001020b */
[----:B------:R-:W-:Y:S01]  /*17500*/  STL [R1+0x5a0], R44 ;  /* 0x0005a02c01007387 */ /* 0x000fe20000100800 */
[----:B------:R-:W-:-:S03]  /*17510*/  SHF.L.U32 R40, R10, 0x2, RZ ;  /* 0x000000020a287819 */ /* 0x000fc600000006ff */
[----:B------:R-:W-:Y:S04]  /*17520*/  STL [R1+0x59c], R43 ;  /* 0x00059c2b01007387 */ /* 0x000fe80000100800 */
[----:B------:R-:W-:Y:S04]  /*17530*/  STL [R1+0x598], R42 ;  /* 0x0005982a01007387 */ /* 0x000fe80000100800 */
[----:B------:R-:W2:Y:S04]  /*17540*/  LDL.LU R11, [R1+0xa9c] ;  /* 0x000a9c00010b7983 */ /* 0x000ea80000300800 */
[----:B------:R-:W-:Y:S04]  /*17550*/  STL [R1+0x594], R41 ;  /* 0x0005942901007387 */ /* 0x000fe80000100800 */
[----:B------:R-:W2:Y:S04]  /*17560*/  LDL R10, [R1+0x94c] ;  /* 0x00094c00010a7983 */ /* 0x000ea80000100800 */
[----:B------:R1:W-:Y:S02]  /*17570*/  STL [R1+0x590], R40 ;  /* 0x0005902801007387 */ /* 0x0003e40000100800 */
[C---:B-1----:R-:W-:Y:S01]  /*17580*/  SHF.L.U64.HI R40, R18.reuse, 0x2, R23 ;  /* 0x0000000212287819 */ /* 0x042fe20000010217 */
[----:B------:R-:W-:-:S04]  /*17590*/  IMAD.SHL.U32 R23, R18, 0x4, RZ ;  /* 0x0000000412177824 */ /* 0x000fc800078e00ff */
[----:B------:R1:W-:Y:S04]  /*175a0*/  STL [R1+0x58c], R40 ;  /* 0x00058c2801007387 */ /* 0x0003e80000100800 */
[----:B------:R-:W-:Y:S04]  /*175b0*/  STL [R1+0x588], R23 ;  /* 0x0005881701007387 */ /* 0x000fe80000100800 */
[----:B------:R-:W3:Y:S01]  /*175c0*/  LDL.LU R63, [R1+0xaa4] ;  /* 0x000aa400013f7983 */ /* 0x000ee20000300800 */
[C---:B------:R-:W-:Y:S01]  /*175d0*/  SHF.L.U64.HI R18, R252.reuse, 0x2, R7 ;  /* 0x00000002fc127819 */ /* 0x040fe20000010207 */
[----:B------:R-:W-:-:S04]  /*175e0*/  IMAD.SHL.U32 R7, R252, 0x4, RZ ;  /* 0x00000004fc077824 */ /* 0x000fc800078e00ff */
[----:B------:R-:W-:Y:S04]  /*175f0*/  STL [R1+0x584], R18 ;  /* 0x0005841201007387 */ /* 0x000fe80000100800 */
[----:B------:R-:W3:Y:S04]  /*17600*/  LDL R62, [R1+0x970] ;  /* 0x00097000013e7983 */ /* 0x000ee80000100800 */
[----:B------:R4:W-:Y:S04]  /*17610*/  STL [R1+0x580], R7 ;  /* 0x0005800701007387 */ /* 0x0009e80000100800 */
[----:B------:R-:W3:Y:S04]  /*17620*/  LDL.LU R61, [R1+0xaa8] ;  /* 0x000aa800013d7983 */ /* 0x000ee80000300800 */
        /* <DEDUP_REMOVED lines=20> */
[----:B-1----:R-:W3:Y:S04]  /*17770*/  LDL.LU R40, [R1+0x99c] ;  /* 0x00099c0001287983 */ /* 0x002ee80000300800 */
[----:B----4-:R-:W4:Y:S04]  /*17780*/  LDL.LU R7, [R1+0xad4] ;  /* 0x000ad40001077983 */ /* 0x010f280000300800 */
[----:B------:R-:W4:Y:S04]  /*17790*/  LDL.LU R252, [R1+0x9a0] ;  /* 0x0009a00001fc7983 */ /* 0x000f280000300800 */
[----:B------:R-:W4:Y:S01]  /*177a0*/  LDL.LU R23, [R1+0xad8] ;  /* 0x000ad80001177983 */ /* 0x000f220000300800 */
[----:B--2---:R-:W-:-:S02]  /*177b0*/  SHF.L.U64.HI R11, R10, 0x2, R11 ;  /* 0x000000020a0b7819 */ /* 0x004fc4000001020b */
[----:B------:R-:W-:-:S03]  /*177c0*/  SHF.L.U32 R10, R10, 0x2, RZ ;  /* 0x000000020a0a7819 */ /* 0x000fc600000006ff */
        /* <DEDUP_REMOVED lines=8> */
[C---:B------:R-:W-:Y:S01]  /*17850*/  SHF.L.U64.HI R62, R60.reuse, 0x2, R61 ;  /* 0x000000023c3e7819 */ /* 0x040fe2000001023d */
[----:B------:R-:W-:Y:S02]  /*17860*/  IMAD.SHL.U32 R61, R60, 0x4, RZ ;  /* 0x000000043c3d7824 */ /* 0x000fe400078e00ff */
[----:B------:R-:W-:Y:S01]  /*17870*/  STL [R1+0x570], R63 ;  /* 0x0005703f01007387 */ /* 0x000fe20000100800 */
[C---:B------:R-:W-:Y:S02]  /*17880*/  SHF.L.U64.HI R60, R58.reuse, 0x2, R59 ;  /* 0x000000023a3c7819 */ /* 0x040fe4000001023b */
[----:B------:R-:W-:Y:S01]  /*17890*/  SHF.L.U32 R59, R58, 0x2, RZ ;  /* 0x000000023a3b7819 */ /* 0x000fe200000006ff */
        /* <DEDUP_REMOVED lines=37> */
[C---:B----4-:R-:W-:Y:S01]  /*17af0*/  SHF.L.U64.HI R7, R252.reuse, 0x2, R7 ;  /* 0x00000002fc077819 */ /* 0x050fe20000010207 */
[----:B------:R-:W-:Y:S02]  /*17b00*/  IMAD.SHL.U32 R40, R252, 0x4, RZ ;  /* 0x00000004fc287824 */ /* 0x000fe400078e00ff */
[----:B------:R-:W-:Y:S04]  /*17b10*/  STL [R1+0x520], R43 ;  /* 0x0005202b01007387 */ /* 0x000fe80000100800 */
[----:B------:R-:W-:Y:S04]  /*17b20*/  STL [R1+0x51c], R42 ;  /* 0x00051c2a01007387 */ /* 0x000fe80000100800 */
[----:B------:R-:W-:Y:S04]  /*17b30*/  STL [R1+0x518], R41 ;  /* 0x0005182901007387 */ /* 0x000fe80000100800 */
[----:B------:R-:W3:Y:S04]  /*17b40*/  LDL.LU R252, [R1+0xae0] ;  /* 0x000ae00001fc7983 */ /* 0x000ee80000300800 */
[----:B------:R1:W-:Y:S04]  /*17b50*/  STL [R1+0x514], R7 ;  /* 0x0005140701007387 */ /* 0x0003e80000100800 */
[----:B-1----:R-:W3:Y:S04]  /*17b60*/  LDL.LU R7, [R1+0x9ac] ;  /* 0x0009ac0001077983 */ /* 0x002ee80000300800 */
[----:B------:R-:W-:Y:S01]  /*17b70*/  STL [R1+0x510], R40 ;  /* 0x0005102801007387 */ /* 0x000fe20000100800 */
[----:B------:R-:W-:-:S02]  /*17b80*/  SHF.R.S32.HI R9, RZ, 0x1f, R3 ;  /* 0x0000001fff097819 */ /* 0x000fc40000011403 */
[----:B------:R-:W-:-:S03]  /*17b90*/  IADD3 R17, P1, R38, UR5, RZ ;  /* 0x0000000526117c10 */ /* 0x000fc6000ff3e0ff */
[----:B------:R-:W-:Y:S02]  /*17ba0*/  IMAD R27, R9, 0x18, RZ ;  /* 0x00000018091b7824 */ /* 0x000fe400078e02ff */
[----:B------:R-:W-:-:S05]  /*17bb0*/  IMAD.X R9, R26, 0x1, R0, P1 ;  /* 0x000000011a097824 */ /* 0x000fca00008e0600 */
[----:B------:R-:W-:Y:S02]  /*17bc0*/  SHF.L.U64.HI R220, R17, 0x2, R9 ;  /* 0x0000000211dc7819 */ /* 0x000fe40000010209 */
[C---:B--2---:R-:W-:Y:S01]  /*17bd0*/  SHF.L.U64.HI R23, R18.reuse, 0x2, R23 ;  /* 0x0000000212177819 */ /* 0x044fe20000010217 */
[----:B------:R-:W-:-:S04]  /*17be0*/  IMAD.SHL.U32 R18, R18, 0x4, RZ ;  /* 0x0000000412127824 */ /* 0x000fc800078e00ff */
[----:B------:R-:W-:Y:S04]  /*17bf0*/  STL [R1+0x50c], R23 ;  /* 0x00050c1701007387 */ /* 0x000fe80000100800 */
[----:B------:R1:W-:Y:S04]  /*17c00*/  STL [R1+0x508], R18 ;  /* 0x0005081201007387 */ /* 0x0003e80000100800 */
[----:B------:R-:W2:Y:S01]  /*17c10*/  LDL.LU R64, [R1+0xae4] ;  /* 0x000ae40001407983 */ /* 0x000ea20000300800 */
[C---:B------:R-:W-:Y:S02]  /*17c20*/  SHF.L.U64.HI R11, R10.reuse, 0x2, R11 ;  /* 0x000000020a0b7819 */ /* 0x040fe4000001020b */
[----:B------:R-:W-:-:S03]  /*17c30*/  SHF.L.U32 R10, R10, 0x2, RZ ;  /* 0x000000020a0a7819 */ /* 0x000fc600000006ff */
[----:B------:R4:W-:Y:S04]  /*17c40*/  STL [R1+0x504], R11 ;  /* 0x0005040b01007387 */ /* 0x0009e80000100800 */
[----:B------:R-:W2:Y:S04]  /*17c50*/  LDL.LU R63, [R1+0x9b0] ;  /* 0x0009b000013f7983 */ /* 0x000ea80000300800 */
[----:B------:R4:W-:Y:S04]  /*17c60*/  STL [R1+0x500], R10 ;  /* 0x0005000a01007387 */ /* 0x0009e80000100800 */
[----:B------:R-:W2:Y:S04]  /*17c70*/  LDL.LU R62, [R1+0xae8] ;  /* 0x000ae800013e7983 */ /* 0x000ea80000300800 */
        /* <DEDUP_REMOVED lines=21> */
[----:B-1----:R-:W2:Y:S04]  /*17dd0*/  LDL.LU R18, [R1+0xb14] ;  /* 0x000b140001127983 */ /* 0x002ea80000300800 */
[----:B----4-:R-:W2:Y:S04]  /*17de0*/  LDL.LU R11, [R1+0x9e0] ;  /* 0x0009e000010b7983 */ /* 0x010ea80000300800 */
[----:B------:R-:W4:Y:S04]  /*17df0*/  LDL.LU R40, [R1+0xb18] ;  /* 0x000b180001287983 */ /* 0x000f280000300800 */
[----:B------:R-:W4:Y:S04]  /*17e00*/  LDL.LU R23, [R1+0x9e4] ;  /* 0x0009e40001177983 */ /* 0x000f280000300800 */
[----:B------:R-:W4:Y:S01]  /*17e10*/  LDL.LU R10, [R1+0xb1c] ;  /* 0x000b1c00010a7983 */ /* 0x000f220000300800 */
[C---:B---3--:R-:W-:Y:S01]  /*17e20*/  SHF.L.U64.HI R252, R7.reuse, 0x2, R252 ;  /* 0x0000000207fc7819 */ /* 0x048fe200000102fc */
[----:B------:R-:W-:-:S02]  /*17e30*/  IMAD.SHL.U32 R251, R7, 0x4, RZ ;  /* 0x0000000407fb7824 */ /* 0x000fc400078e00ff */
[----:B------:R-:W3:Y:S04]  /*17e40*/  LDL.LU R7, [R1+0x9e8] ;  /* 0x0009e80001077983 */ /* 0x000ee80000300800 */
[----:B------:R-:W3:Y:S01]  /*17e50*/  LDL.LU R9, [R1+0xb70] ;  /* 0x000b700001097983 */ /* 0x000ee20000300800 */
[----:B------:R-:W-:Y:S02]  /*17e60*/  IADD3 R14, P2, R20, UR6, RZ ;  /* 0x00000006140e7c10 */ /* 0x000fe4000ff5e0ff */
[----:B------:R-:W-:-:S03]  /*17e70*/  IADD3 R12, P3, R39, UR7, RZ ;  /* 0x00000007270c7c10 */ /* 0x000fc6000ff7e0ff */
[----:B------:R-:W-:Y:S01]  /*17e80*/  IMAD.X R15, R2, 0x1, R0, P2 ;  /* 0x00000001020f7824 */ /* 0x000fe200010e0600 */
[----:B------:R-:W-:Y:S01]  /*17e90*/  IADD3.X R13, R6, R0, RZ, P3, !PT ;  /* 0x00000000060d7210 */ /* 0x000fe20001ffe4ff */
[----:B------:R-:W-:Y:S01]  /*17ea0*/  IMAD.SHL.U32 R219, R17, 0x4, RZ ;  /* 0x0000000411db7824 */ /* 0x000fe200078e00ff */
[C---:B------:R-:W-:Y:S01]  /*17eb0*/  SHF.L.U32 R217, R14.reuse, 0x2, RZ ;  /* 0x000000020ed97819 */ /* 0x040fe200000006ff */
[----:B------:R1:W5:Y:S01]  /*17ec0*/  LDL.LU R17, [R1+0xb6c] ;  /* 0x000b6c0001117983 */ /* 0x0003620000300800 */
[----:B------:R-:W-:Y:S02]  /*17ed0*/  SHF.L.U64.HI R218, R14, 0x2, R15 ;  /* 0x000000020eda7819 */ /* 0x000fe4000001020f */
[----:B------:R-:W-:Y:S01]  /*17ee0*/  SHF.L.U64.HI R216, R12, 0x2, R13 ;  /* 0x000000020cd87819 */ /* 0x000fe2000001020d */
[----:B------:R1:W5:Y:S04]  /*17ef0*/  LDL.LU R15, [R1+0xb68] ;  /* 0x000b6800010f7983 */ /* 0x0003680000300800 */
[----:B------:R1:W5:Y:S04]  /*17f00*/  LDL.LU R14, [R1+0xb64] ;  /* 0x000b6400010e7983 */ /* 0x0003680000300800 */
[----:B------:R1:W5:Y:S01]  /*17f10*/  LDL.LU R13, [R1+0xb60] ;  /* 0x000b6000010d7983 */ /* 0x0003620000300800 */
[----:B--2---:R-:W-:-:S02]  /*17f20*/  SHF.L.U64.HI R226, R11, 0x2, R18 ;  /* 0x000000020be27819 */ /* 0x004fc40000010212 */
[----:B------:R-:W-:-:S04]  /*17f30*/  SHF.R.S32.HI R18, RZ, 0x1f, R8 ;  /* 0x0000001fff127819 */ /* 0x000fc80000011408 */
[----:B------:R-:W-:Y:S02]  /*17f40*/  SHF.L.U64.HI R18, R8, 0x2, R18 ;  /* 0x0000000208127819 */ /* 0x000fe40000010212 */
[C---:B----4-:R-:W-:Y:S02]  /*17f50*/  SHF.L.U64.HI R224, R23.reuse, 0x2, R40 ;  /* 0x0000000217e07819 */ /* 0x050fe40000010228 */
[----:B------:R-:W-:Y:S01]  /*17f60*/  SHF.L.U32 R223, R23, 0x2, RZ ;  /* 0x0000000217df7819 */ /* 0x000fe200000006ff */
[----:B------:R-:W-:Y:S02]  /*17f70*/  IMAD.SHL.U32 R23, R12, 0x4, RZ ;  /* 0x000000040c177824 */ /* 0x000fe400078e00ff */
[----:B------:R1:W5:Y:S01]  /*17f80*/  LDL.LU R12, [R1+0xb5c] ;  /* 0x000b5c00010c7983 */ /* 0x0003620000300800 */
[----:B---3--:R-:W-:-:S03]  /*17f90*/  SHF.R.S32.HI R18, RZ, 0x5, R9 ;  /* 0x00000005ff127819 */ /* 0x008fc60000011409 */
[----:B------:R1:W5:Y:S01]  /*17fa0*/  LDL.LU R9, [R1+0xb58] ;  /* 0x000b580001097983 */ /* 0x0003620000300800 */
[----:B------:R-:W-:Y:S02]  /*17fb0*/  SHF.L.U64.HI R19, R39, 0x2, R6 ;  /* 0x0000000227137819 */ /* 0x000fe40000010206 */
[----:B------:R-:W2:Y:S01]  /*17fc0*/  LDC R39, c[0x0][0x230] ;  /* 0x00008c00ff277b82 */ /* 0x000ea20000000800 */
[----:B------:R-:W-:Y:S01]  /*17fd0*/  IMAD.WIDE.U32 R4, R8, 0x18, R24 ;  /* 0x0000001808047825 */ /* 0x000fe200078e0018 */
[----:B------:R-:W-:-:S03]  /*17fe0*/  SHF.L.U64.HI R20, R20, 0x2, R2 ;  /* 0x0000000214147819 */ /* 0x000fc60000010202 */
[----:B------:R-:W-:Y:S01]  /*17ff0*/  IMAD.WIDE.U32 R24, R3, 0x18, R30 ;  /* 0x0000001803187825 */ /* 0x000fe200078e001e */
[----:B------:R-:W-:-:S03]  /*18000*/  MOV R6, R4 ;  /* 0x0000000400067202 */ /* 0x000fc60000000f00 */
[----:B------:R-:W-:Y:S01]  /*18010*/  IMAD.SHL.U32 R225, R11, 0x4, RZ ;  /* 0x000000040be17824 */ /* 0x000fe200078e00ff */
[----:B------:R-:W-:Y:S01]  /*18020*/  SHF.R.S32.HI R11, RZ, 0x1f, R3 ;  /* 0x0000001fff0b7819 */ /* 0x000fe20000011403 */
[----:B------:R-:W-:Y:S01]  /*18030*/  IMAD.IADD R5, R5, 0x1, R28 ;  /* 0x0000000105057824 */ /* 0x000fe200078e021c */
[----:B------:R-:W-:Y:S01]  /*18040*/  SHF.L.U64.HI R21, R38, 0x2, R26 ;  /* 0x0000000226157819 */ /* 0x000fe2000001021a */
[----:B------:R-:W-:Y:S01]  /*18050*/  IMAD.IADD R0, R25, 0x1, R27 ;  /* 0x0000000119007824 */ /* 0x000fe200078e021b */
[----:B------:R-:W-:Y:S01]  /*18060*/  SHF.L.U64.HI R250, R63, 0x2, R64 ;  /* 0x000000023ffa7819 */ /* 0x000fe20000010240 */
[----:B------:R-:W-:Y:S01]  /*18070*/  IMAD.MOV.U32 R2, RZ, RZ, R24 ;  /* 0x000000ffff027224 */ /* 0x000fe200078e0018 */
[----:B------:R-:W-:Y:S01]  /*18080*/  SHF.L.U64.HI R248, R61, 0x2, R62 ;  /* 0x000000023df87819 */ /* 0x000fe2000001023e */
[----:B------:R-:W-:Y:S01]  /*18090*/  IMAD.SHL.U32 R249, R63, 0x4, RZ ;  /* 0x000000043ff97824 */ /* 0x000fe200078e00ff */
[----:B------:R-:W-:Y:S01]  /*180a0*/  SHF.L.U32 R247, R61, 0x2, RZ ;  /* 0x000000023df77819 */ /* 0x000fe200000006ff */
[----:B------:R-:W-:-:S02]  /*180b0*/  IMAD.SHL.U32 R245, R59, 0x4, RZ ;  /* 0x000000043bf57824 */ /* 0x000fc400078e00ff */
[----:B--2---:R-:W-:Y:S01]  /*180c0*/  VIADD R39, R39, 0xffffff40 ;  /* 0xffffff4027277836 */ /* 0x004fe20000000000 */
[----:B------:R-:W-:Y:S01]  /*180d0*/  SHF.L.U64.HI R246, R59, 0x2, R60 ;  /* 0x000000023bf67819 */ /* 0x000fe2000001023c */
[C---:B------:R-:W-:Y:S01]  /*180e0*/  IMAD.SHL.U32 R243, R57.reuse, 0x4, RZ ;  /* 0x0000000439f37824 */ /* 0x040fe200078e00ff */
[----:B------:R-:W-:Y:S01]  /*180f0*/  SHF.L.U64.HI R244, R57, 0x2, R58 ;  /* 0x0000000239f47819 */ /* 0x000fe2000001023a */
[----:B------:R-:W-:Y:S01]  /*18100*/  IMAD.SHL.U32 R239, R53, 0x4, RZ ;  /* 0x0000000435ef7824 */ /* 0x000fe200078e00ff */
[----:B------:R-:W-:Y:S01]  /*18110*/  MOV R4, R39 ;  /* 0x0000002700047202 */ /* 0x000fe20000000f00 */
[----:B------:R-:W-:Y:S01]  /*18120*/  IMAD.SHL.U32 R237, R51, 0x4, RZ ;  /* 0x0000000433ed7824 */ /* 0x000fe200078e00ff */
[----:B------:R-:W-:Y:S01]  /*18130*/  SHF.L.U64.HI R242, R55, 0x2, R56 ;  /* 0x0000000237f27819 */ /* 0x000fe20000010238 */
[----:B------:R-:W-:Y:S01]  /*18140*/  IMAD.SHL.U32 R233, R47, 0x4, RZ ;  /* 0x000000042fe97824 */ /* 0x000fe200078e00ff */
[----:B------:R-:W-:Y:S01]  /*18150*/  SHF.L.U32 R241, R55, 0x2, RZ ;  /* 0x0000000237f17819 */ /* 0x000fe200000006ff */
[----:B------:R-:W-:Y:S01]  /*18160*/  IMAD.SHL.U32 R231, R45, 0x4, RZ ;  /* 0x000000042de77824 */ /* 0x000fe200078e00ff */
[----:B------:R-:W-:Y:S01]  /*18170*/  SHF.L.U64.HI R240, R53, 0x2, R54 ;  /* 0x0000000235f07819 */ /* 0x000fe20000010236 */
[----:B------:R-:W-:Y:S01]  /*18180*/  IMAD.SHL.U32 R227, R41, 0x4, RZ ;  /* 0x0000000429e37824 */ /* 0x000fe200078e00ff */
[----:B------:R-:W-:Y:S01]  /*18190*/  SHF.L.U64.HI R238, R51, 0x2, R52 ;  /* 0x0000000233ee7819 */ /* 0x000fe20000010234 */
[----:B------:R-:W-:Y:S01]  /*181a0*/  IMAD.SHL.U32 R221, R7, 0x4, RZ ;  /* 0x0000000407dd7824 */ /* 0x000fe200078e00ff */
[C---:B------:R-:W-:Y:S01]  /*181b0*/  SHF.L.U64.HI R236, R49.reuse, 0x2, R50 ;  /* 0x0000000231ec7819 */ /* 0x040fe20000010232 */
[----:B------:R-:W-:Y:S01]  /*181c0*/  IMAD.MOV.U32 R16, RZ, RZ, RZ ;  /* 0x000000ffff107224 */ /* 0x000fe200078e00ff */
[----:B------:R-:W-:-:S02]  /*181d0*/  SHF.L.U32 R235, R49, 0x2, RZ ;  /* 0x0000000231eb7819 */ /* 0x000fc400000006ff */
[----:B------:R-:W-:Y:S02]  /*181e0*/  CS2R R152, SRZ ;  /* 0x0000000000987805 */ /* 0x000fe4000001ff00 */
[----:B------:R-:W-:Y:S02]  /*181f0*/  SHF.L.U64.HI R234, R47, 0x2, R48 ;  /* 0x000000022fea7819 */ /* 0x000fe40000010230 */
[----:B------:R-:W-:Y:S02]  /*18200*/  CS2R R154, SRZ ;  /* 0x00000000009a7805 */ /* 0x000fe4000001ff00 */
[----:B------:R-:W-:Y:S02]  /*18210*/  SHF.L.U64.HI R232, R45, 0x2, R46 ;  /* 0x000000022de87819 */ /* 0x000fe4000001022e */
[----:B------:R-:W-:Y:S02]  /*18220*/  CS2R R156, SRZ ;  /* 0x00000000009c7805 */ /* 0x000fe4000001ff00 */
[----:B------:R-:W-:-:S02]  /*18230*/  SHF.L.U64.HI R230, R43, 0x2, R44 ;  /* 0x000000022be67819 */ /* 0x000fc4000001022c */
[----:B------:R-:W-:Y:S02]  /*18240*/  CS2R R158, SRZ ;  /* 0x00000000009e7805 */ /* 0x000fe4000001ff00 */
[----:B------:R-:W-:Y:S02]  /*18250*/  SHF.L.U32 R229, R43, 0x2, RZ ;  /* 0x000000022be57819 */ /* 0x000fe400000006ff */
[----:B------:R-:W-:Y:S02]  /*18260*/  CS2R R160, SRZ ;  /* 0x0000000000a07805 */ /* 0x000fe4000001ff00 */
[----:B------:R-:W-:Y:S02]  /*18270*/  SHF.L.U64.HI R228, R41, 0x2, R42 ;  /* 0x0000000229e47819 */ /* 0x000fe4000001022a */
[----:B------:R-:W-:Y:S02]  /*18280*/  CS2R R162, SRZ ;  /* 0x0000000000a27805 */ /* 0x000fe4000001ff00 */
[----:B------:R-:W-:-:S02]  /*18290*/  SHF.L.U64.HI R222, R7, 0x2, R10 ;  /* 0x0000000207de7819 */ /* 0x000fc4000001020a */
        /* <DEDUP_REMOVED lines=66> */
[----:B------:R-:W-:Y:S02]  /*186c0*/  SHF.L.U64.HI R11, R3, 0x2, R11 ;  /* 0x00000002030b7819 */ /* 0x000fe4000001020b */
        /* <DEDUP_REMOVED lines=23> */
[----:B------:R-:W-:Y:S01]  /*18840*/  CS2R R86, SRZ ;  /* 0x0000000000567805 */ /* 0x000fe2000001ff00 */
[----:B------:R-:W-:Y:S01]  /*18850*/  VIADD R7, R18, 0xfffffffa ;  /* 0xfffffffa12077836 */ /* 0x000fe20000000000 */
[----:B------:R-:W-:Y:S01]  /*18860*/  UMOV UR14, 0x5 ;  /* 0x00000005000e7882 */ /* 0x000fe20000000000 */
[----:B-1----:R-:W-:-:S05]  /*18870*/  UMOV UR13, 0xffffffff ;  /* 0xffffffff000d7882 */ /* 0x002fca0000000000 */
.L_x_1:
[----:B------:R-:W-:Y:S01]  /*18880*/  STL.64 [R1+0xe50], R250 ;  /* 0x000e50fa01007387 */ /* 0x000fe20000100a00 */
[----:B------:R-:W-:Y:S01]  /*18890*/  UIADD3 UR13, UR13, 0x1, URZ ;  /* 0x000000010d0d7890 */ /* 0x000fe2000fffe03f */
[----:B------:R-:W-:-:S04]  /*188a0*/  DEPBAR.LE SB0, 0xa ;  /* 0x000082800000791a */ /* 0x000fc80000000000 */
[----:B------:R-:W-:Y:S04]  /*188b0*/  STL.64 [R1+0xe48], R248 ;  /* 0x000e48f801007387 */ /* 0x000fe80000100a00 */
        /* <DEDUP_REMOVED lines=29> */
[----:B------:R1:W-:Y:S04]  /*18a90*/  STL.64 [R1+0xd58], R188 ;  /* 0x000d58bc01007387 */ /* 0x0003e80000100a00 */
[----:B-1----:R-:W2:Y:S04]  /*18aa0*/  LDL.LU.64 R188, [R1+0x300] ;  /* 0x0003000001bc7983 */ /* 0x002ea80000300a00 */
[----:B------:R-:W2:Y:S04]  /*18ab0*/  LDL.LU.64 R190, [R1+0x308] ;  /* 0x0003080001be7983 */ /* 0x000ea80000300a00 */
        /* <DEDUP_REMOVED lines=62> */
[----:B-1----:R-:W3:Y:S04]  /*18ea0*/  LDL.LU.64 R88, [R1+0x400] ;  /* 0x0004000001587983 */ /* 0x002ee80000300a00 */
        /* <DEDUP_REMOVED lines=30> */
[----:B------:R-:W3:Y:S01]  /*19090*/  LDL.LU.64 R150, [R1+0x4f8] ;  /* 0x0004f80001967983 */ /* 0x000ee20000300a00 */
[----:B------:R-:W-:Y:S01]  /*190a0*/  UISETP.GT.AND UP0, UPT, UR13, 0x6, UPT ;  /* 0x000000060d00788c */ /* 0x000fe2000bf04270 */
[----:B------:R-:W-:Y:S01]  /*190b0*/  UMOV UR7, 0x40000040 ;  /* 0x4000004000077882 */ /* 0x000fe20000000000 */
[----:B------:R-:W-:Y:S02]  /*190c0*/  BAR.SYNC.DEFER_BLOCKING 0x0 ;  /* 0x0000000000007b1d */ /* 0x000fe40000010000 */
[----:B------:R-:W-:-:S04]  /*190d0*/  USEL UR13, UR13, URZ, !UP0 ;  /* 0x0000003f0d0d7287 */ /* 0x000fc8000c000000 */
[----:B------:R-:W-:Y:S02]  /*190e0*/  ULEA UR5, UR13, UR12, 0xe ;  /* 0x0000000c0d057291 */ /* 0x000fe4000f8e703f */
[----:B------:R-:W-:Y:S01]  /*190f0*/  ULEA UR4, UR13, UR12, 0x10 ;  /* 0x0000000c0d047291 */ /* 0x000fe2000f8e803f */
[----:B------:R-:W-:Y:S01]  /*19100*/  STL.64 [R1+0xc50], R86 ;  /* 0x000c505601007387 */ /* 0x000fe20000100a00 */
[----:B------:R-:W-:Y:S02]  /*19110*/  UIADD3 UR5, UR5, 0x70000, URZ ;  /* 0x0007000005057890 */ /* 0x000fe4000fffe03f */
[----:B------:R-:W-:Y:S01]  /*19120*/  USHF.R.U32.HI UR4, URZ, 0x4, UR4 ;  /* 0x000000043f047899 */ /* 0x000fe20008011604 */
[----:B------:R-:W-:Y:S01]  /*19130*/  STL.64 [R1+0xc48], R84 ;  /* 0x000c485401007387 */ /* 0x000fe20000100a00 */
[----:B------:R-:W-:Y:S02]  /*19140*/  USHF.R.U32.HI UR5, URZ, 0x4, UR5 ;  /* 0x000000043f057899 */ /* 0x000fe40008011605 */
[----:B------:R-:W-:Y:S01]  /*19150*/  USGXT.U32 UR4, UR4, 0xe ;  /* 0x0000000e0404789a */ /* 0x000fe20008000000 */
[----:B------:R-:W-:Y:S01]  /*19160*/  STL.64 [R1+0xc40], R82 ;  /* 0x000c405201007387 */ /* 0x000fe20000100a00 */
[----:B------:R-:W-:-:S02]  /*19170*/  USGXT.U32 UR6, UR5, 0xe ;  /* 0x0000000e0506789a */ /* 0x000fc40008000000 */
[----:B------:R-:W-:Y:S01]  /*19180*/  UIADD3 UR8, UP0, UR4, 0x2, URZ ;  /* 0x0000000204087890 */ /* 0x000fe2000ff1e03f */
[----:B------:R-:W-:Y:S01]  /*19190*/  STL.64 [R1+0xc38], R80 ;  /* 0x000c385001007387 */ /* 0x000fe20000100a00 */
[----:B------:R-:W-:Y:S01]  /*191a0*/  UMOV UR5, 0x40000040 ;  /* 0x4000004000057882 */ /* 0x000fe20000000000 */
[----:B------:R-:W-:Y:S02]  /*191b0*/  UIADD3 UR10, UP1, UR6, 0x2, URZ ;  /* 0x00000002060a7890 */ /* 0x000fe4000ff3e03f */
[----:B------:R-:W-:Y:S04]  /*191c0*/  STL.64 [R1+0xc30], R78 ;  /* 0x000c304e01007387 */ /* 0x000fe80000100a00 */
[----:B------:R-:W-:Y:S01]  /*191d0*/  STL.64 [R1+0xc28], R76 ;  /* 0x000c284c01007387 */ /* 0x000fe20000100a00 */
[----:B------:R-:W-:-:S03]  /*191e0*/  UMOV UR30, UR10 ;  /* 0x0000000a001e7c82 */ /* 0x000fc60008000000 */
        /* <DEDUP_REMOVED lines=25> */
[----:B------:R-:W-:Y:S01]  /*19380*/  STL.64 [R1+0xb58], R24 ;  /* 0x000b581801007387 */ /* 0x000fe20000100a00 */
[----:B---3--:R-:W-:-:S06]  /*19390*/  WARPGROUP.ARRIVE ;  /* 0x00000000000079c5 */ /* 0x008fcc0000000000 */
[----:B------:R-:W-:Y:S01]  /*193a0*/  HGMMA.64x128x8.F32.TF32 R88, gdesc[UR4], R88, gsb0 ;  /* 0x05e00000045879f0 */ /* 0x000fe20008002858 */
[----:B------:R-:W-:Y:S01]  /*193b0*/  UMOV UR4, URZ ;  /* 0x0000003f00047c82 */ /* 0x000fe20008000000 */
[----:B------:R-:W-:Y:S01]  /*193c0*/  UMOV UR5, URZ ;  /* 0x0000003f00057c82 */ /* 0x000fe20008000000 */
[----:B------:R-:W-:Y:S02]  /*193d0*/  UIADD3.X UR9, UR4, 0x40000040, URZ, UP0, !UPT ;  /* 0x4000004004097890 */ /* 0x000fe400087fe43f */
[----:B------:R-:W-:Y:S02]  /*193e0*/  UIADD3.X UR11, UR5, 0x40000040, URZ, UP1, !UPT ;  /* 0x40000040050b7890 */ /* 0x000fe40008ffe43f */
[----:B------:R-:W-:Y:S02]  /*193f0*/  UIADD3.64 UR24, UR8, 0x2, URZ ;  /* 0x0000000208187897 */ /* 0x000fe4000fffe03f */
[----:B------:R-:W-:Y:S02]  /*19400*/  UIADD3.64 UR26, UR10, 0x2, URZ ;  /* 0x000000020a1a7897 */ /* 0x000fe4000fffe03f */
[----:B------:R-:W-:-:S02]  /*19410*/  UIADD3.64 UR20, UR8, 0x4, URZ ;  /* 0x0000000408147897 */ /* 0x000fc4000fffe03f */
[----:B------:R-:W-:Y:S02]  /*19420*/  UIADD3.64 UR22, UR10, 0x4, URZ ;  /* 0x000000040a167897 */ /* 0x000fe4000fffe03f */
[----:B------:R-:W-:Y:S02]  /*19430*/  UIADD3.64 UR4, UR8, 0x1fe, URZ ;  /* 0x000001fe08047897 */ /* 0x000fe4000fffe03f */
[----:B------:R-:W-:Y:S01]  /*19440*/  UIADD3.64 UR28, UR8, 0x200, URZ ;  /* 0x00000200081c7897 */ /* 0x000fe2000fffe03f */
[----:B------:R-:W-:Y:S01]  /*19450*/  UMOV UR31, UR11 ;  /* 0x0000000b001f7c82 */ /* 0x000fe20008000000 */
[----:B------:R-:W-:Y:S02]  /*19460*/  WARPGROUP.DEPBAR.LE gsb0, 0x0 ;  /* 0x00008000000079c5 */ /* 0x000fe40000010000 */
[----:B------:R-:W-:-:S06]  /*19470*/  WARPGROUP.ARRIVE ;  /* 0x00000000000079c5 */ /* 0x000fcc0000000000 */
[----:B------:R-:W-:Y:S03]  /*19480*/  HGMMA.64x128x8.F32.TF32 R88, gdesc[UR8], R88, gsb0 ;  /* 0x05e00000085879f0 */ /* 0x000fe60008002858 */
[----:B------:R-:W-:Y:S02]  /*19490*/  WARPGROUP.DEPBAR.LE gsb0, 0x0 ;  /* 0x00008000000079c5 */ /* 0x000fe40000010000 */
[----:B------:R-:W-:-:S07]  /*194a0*/  WARPGROUP.ARRIVE ;  /* 0x00000000000079c5 */ /* 0x000fce0000000000 */
[----:B------:R-:W-:Y:S01]  /*194b0*/  HGMMA.64x128x8.F32.TF32 R88, gdesc[UR24], R88, gsb0 ;  /* 0x05e00000185879f0 */ /* 0x000fe20008002858 */
[----:B------:R-:W-:Y:S02]  /*194c0*/  UIADD3.64 UR24, UR8, 0x202, URZ ;  /* 0x0000020208187897 */ /* 0x000fe4000fffe03f */
[----:B------:R-:W-:Y:S02]  /*194d0*/  WARPGROUP.DEPBAR.LE gsb0, 0x0 ;  /* 0x00008000000079c5 */ /* 0x000fe40000010000 */
[----:B------:R-:W-:-:S07]  /*194e0*/  WARPGROUP.ARRIVE ;  /* 0x00000000000079c5 */ /* 0x000fce0000000000 */
[----:B------:R-:W-:Y:S01]  /*194f0*/  HGMMA.64x128x8.F32.TF32 R88, gdesc[UR20], R88, gsb0 ;  /* 0x05e00000145879f0 */ /* 0x000fe20008002858 */
[----:B------:R-:W-:Y:S02]  /*19500*/  UIADD3.64 UR20, UR8, 0x204, URZ ;  /* 0x0000020408147897 */ /* 0x000fe4000fffe03f */
[----:B------:R-:W-:Y:S02]  /*19510*/  WARPGROUP.DEPBAR.LE gsb0, 0x0 ;  /* 0x00008000000079c5 */ /* 0x000fe40000010000 */
[----:B--2---:R-:W-:Y:S01]  /*19520*/  WARPGROUP.ARRIVE ;  /* 0x00000000000079c5 */ /* 0x004fe20000000000 */
[----:B------:R-:W-:Y:S04]  /*19530*/  STL.64 [R1+0x400], R88 ;  /* 0x0004005801007387 */ /* 0x000fe80000100a00 */
[----:B------:R-:W-:Y:S02]  /*19540*/  STL.64 [R1+0x408], R90 ;  /* 0x0004085a01007387 */ /* 0x000fe40000100a00 */
[----:B------:R-:W-:Y:S02]  /*19550*/  HGMMA.64x128x8.F32.TF32 R188, gdesc[UR4], R188, gsb0 ;  /* 0x05e0000004bc79f0 */ /* 0x000fe400080028bc */
        /* <DEDUP_REMOVED lines=30> */
[----:B------:R-:W-:-:S02]  /*19740*/  WARPGROUP.DEPBAR.LE gsb0, 0x0 ;  /* 0x00008000000079c5 */ /* 0x000fc40000010000 */
[----:B------:R-:W-:-:S06]  /*19750*/  WARPGROUP.ARRIVE ;  /* 0x00000000000079c5 */ /* 0x000fcc0000000000 */
[----:B------:R-:W-:Y:S03]  /*19760*/  HGMMA.64x128x8.F32.TF32 R188, gdesc[UR28], R188, gsb0 ;  /* 0x05e000001cbc79f0 */ /* 0x000fe600080028bc */
[----:B------:R-:W-:Y:S02]  /*19770*/  WARPGROUP.DEPBAR.LE gsb0, 0x0 ;  /* 0x00008000000079c5 */ /* 0x000fe40000010000 */
[----:B------:R-:W-:-:S07]  /*19780*/  WARPGROUP.ARRIVE ;  /* 0x00000000000079c5 */ /* 0x000fce0000000000 */
[----:B------:R-:W-:Y:S03]  /*19790*/  HGMMA.64x128x8.F32.TF32 R188, gdesc[UR24], R188, gsb0 ;  /* 0x05e0000018bc79f0 */ /* 0x000fe600080028bc */
[----:B------:R-:W-:Y:S02]  /*197a0*/  WARPGROUP.DEPBAR.LE gsb0, 0x0 ;  /* 0x00008000000079c5 */ /* 0x000fe40000010000 */
[----:B------:R-:W-:-:S07]  /*197b0*/  WARPGROUP.ARRIVE ;  /* 0x00000000000079c5 */ /* 0x000fce0000000000 */
[----:B------:R-:W-:Y:S03]  /*197c0*/  HGMMA.64x128x8.F32.TF32 R188, gdesc[UR20], R188, gsb0 ;  /* 0x05e0000014bc79f0 */ /* 0x000fe600080028bc */
[----:B------:R-:W-:Y:S02]  /*197d0*/  WARPGROUP.DEPBAR.LE gsb0, 0x0 ;  /* 0x00008000000079c5 */ /* 0x000fe40000010000 */
[----:B------:R1:W-:Y:S04]  /*197e0*/  STL.64 [R1+0x300], R188 ;  /* 0x000300bc01007387 */ /* 0x0003e80000100a00 */
        /* <DEDUP_REMOVED lines=31> */
[----:B-1----:R-:W4:Y:S04]  /*199e0*/  LDL.LU.64 R188, [R1+0x200] ;  /* 0x0002000001bc7983 */ /* 0x002f280000300a00 */
[----:B--2---:R-:W2:Y:S04]  /*199f0*/  LDL.LU.64 R190, [R1+0x208] ;  /* 0x0002080001be7983 */ /* 0x004ea80000300a00 */
[----:B---3--:R-:W2:Y:S04]  /*19a00*/  LDL.LU.64 R192, [R1+0x210] ;  /* 0x0002100001c07983 */ /* 0x008ea80000300a00 */
[----:B----4-:R-:W2:Y:S04]  /*19a10*/  LDL.LU.64 R194, [R1+0x218] ;  /* 0x0002180001c27983 */ /* 0x010ea80000300a00 */
        /* <DEDUP_REMOVED lines=27> */
[----:B------:R-:W2:Y:S01]  /*19bd0*/  LDL.LU.64 R250, [R1+0x2f8] ;  /* 0x0002f80001fa7983 */ /* 0x000ea20000300a00 */
[----:B------:R-:W-:-:S02]  /*19be0*/  UIADD3.64 UR4, UR8, 0x3fe, URZ ;  /* 0x000003fe08047897 */ /* 0x000fc4000fffe03f */
[----:B------:R-:W-:Y:S01]  /*19bf0*/  UIADD3.64 UR28, UR8, 0x400, URZ ;  /* 0x00000400081c7897 */ /* 0x000fe2000fffe03f */
[----:B------:R-:W3:Y:S01]  /*19c00*/  LDL.LU.64 R88, [R1+0x100] ;  /* 0x0001000001587983 */ /* 0x000ee20000300a00 */
[----:B------:R-:W-:Y:S01]  /*19c10*/  UMOV UR30, UR10 ;  /* 0x0000000a001e7c82 */ /* 0x000fe20008000000 */
[----:B------:R-:W-:Y:S02]  /*19c20*/  UMOV UR31, UR11 ;  /* 0x0000000b001f7c82 */ /* 0x000fe40008000000 */
        /* <DEDUP_REMOVED lines=31> */
[----:B------:R-:W-:-:S02]  /*19e20*/  UIADD3.64 UR24, UR8, 0x402, URZ ;  /* 0x0000040208187897 */ /* 0x000fc4000fffe03f */
[----:B------:R-:W-:Y:S01]  /*19e30*/  UIADD3.64 UR20, UR8, 0x404, URZ ;  /* 0x0000040408147897 */ /* 0x000fe2000fffe03f */
[----:B------:R-:W4:Y:S04]  /*19e40*/  LDL.LU.64 R24, [R1] ;  /* 0x0000000001187983 */ /* 0x000f280000300a00 */
        /* <DEDUP_REMOVED lines=31> */
[----:B--2---:R-:W-:-:S06]  /*1a040*/  WARPGROUP.ARRIVE ;  /* 0x00000000000079c5 */ /* 0x004fcc0000000000 */
[----:B------:R-:W-:Y:S03]  /*1a050*/  HGMMA.64x128x8.F32.TF32 R188, gdesc[UR4], R188, gsb0 ;  /* 0x05e0000004bc79f0 */ /* 0x000fe600080028bc */
[----:B------:R-:W-:Y:S02]  /*1a060*/  WARPGROUP.DEPBAR.LE gsb0, 0x0 ;  /* 0x00008000000079c5 */ /* 0x000fe40000010000 */
[----:B------:R-:W-:-:S07]  /*1a070*/  WARPGROUP.ARRIVE ;  /* 0x00000000000079c5 */ /* 0x000fce0000000000 */
        /* <DEDUP_REMOVED lines=8> */
[----:B------:R-:W-:Y:S01]  /*1a100*/  UIADD3.64 UR28, UR8, 0x600, URZ ;  /* 0x00000600081c7897 */ /* 0x000fe2000fffe03f */
[----:B------:R-:W-:Y:S01]  /*1a110*/  UMOV UR30, UR10 ;  /* 0x0000000a001e7c82 */ /* 0x000fe20008000000 */
[----:B------:R-:W-:Y:S01]  /*1a120*/  UMOV UR31, UR11 ;  /* 0x0000000b001f7c82 */ /* 0x000fe20008000000 */
[----:B------:R-:W-:Y:S02]  /*1a130*/  WARPGROUP.DEPBAR.LE gsb0, 0x0 ;  /* 0x00008000000079c5 */ /* 0x000fe40000010000 */
[----:B---3--:R-:W-:Y:S01]  /*1a140*/  WARPGROUP.ARRIVE ;  /* 0x00000000000079c5 */ /* 0x008fe20000000000 */
[----:B------:R-:W-:Y:S01]  /*1a150*/  UIADD3.64 UR24, UR8, 0x602, URZ ;  /* 0x0000060208187897 */ /* 0x000fe2000fffe03f */
[----:B------:R-:W-:Y:S04]  /*1a160*/  STL.64 [R1+0x200], R188 ;  /* 0x000200bc01007387 */ /* 0x000fe80000100a00 */
[----:B------:R-:W-:Y:S01]  /*1a170*/  HGMMA.64x128x8.F32.TF32 R88, gdesc[UR4], R88, gsb0 ;  /* 0x05e00000045879f0 */ /* 0x000fe20008002858 */
[----:B------:R-:W-:Y:S01]  /*1a180*/  UIADD3.64 UR20, UR8, 0x604, URZ ;  /* 0x0000060408147897 */ /* 0x000fe2000fffe03f */
[----:B------:R-:W-:Y:S01]  /*1a190*/  STL.64 [R1+0x208], R190 ;  /* 0x000208be01007387 */ /* 0x000fe20000100a00 */
[----:B------:R-:W-:-:S03]  /*1a1a0*/  UIADD3.64 UR4, UR8, 0x7fe, URZ ;  /* 0x000007fe08047897 */ /* 0x000fc6000fffe03f */
        /* <DEDUP_REMOVED lines=29> */
[----:B------:R1:W-:Y:S01]  /*1a380*/  STL.64 [R1+0x2f8], R250 ;  /* 0x0002f8fa01007387 */ /* 0x0003e20000100a00 */
[----:B------:R-:W-:-:S02]  /*1a390*/  WARPGROUP.DEPBAR.LE gsb0, 0x0 ;  /* 0x00008000000079c5 */ /* 0x000fc40000010000 */
[----:B------:R-:W-:Y:S01]  /*1a3a0*/  WARPGROUP.ARRIVE ;  /* 0x00000000000079c5 */ /* 0x000fe20000000000 */
[----:B-1----:R-:W2:Y:S04]  /*1a3b0*/  LDL.LU.64 R250, [R1+0xe50] ;  /* 0x000e500001fa7983 */ /* 0x002ea80000300a00 */
[----:B------:R-:W3:Y:S01]  /*1a3c0*/  LDL.LU.64 R248, [R1+0xe48] ;  /* 0x000e480001f87983 */ /* 0x000ee20000300a00 */
[----:B------:R-:W-:Y:S03]  /*1a3d0*/  HGMMA.64x128x8.F32.TF32 R88, gdesc[UR28], R88, gsb0 ;  /* 0x05e000001c5879f0 */ /* 0x000fe60008002858 */
[----:B------:R-:W2:Y:S01]  /*1a3e0*/  LDL.LU.64 R246, [R1+0xe40] ;  /* 0x000e400001f67983 */ /* 0x000ea20000300a00 */
[----:B------:R-:W-:Y:S01]  /*1a3f0*/  UIADD3.64 UR28, UR8, 0x800, URZ ;  /* 0x00000800081c7897 */ /* 0x000fe2000fffe03f */
[----:B------:R-:W-:Y:S01]  /*1a400*/  UMOV UR30, UR10 ;  /* 0x0000000a001e7c82 */ /* 0x000fe20008000000 */
[----:B------:R-:W-:Y:S01]  /*1a410*/  UMOV UR31, UR11 ;  /* 0x0000000b001f7c82 */ /* 0x000fe20008000000 */
[----:B------:R-:W3:Y:S04]  /*1a420*/  LDL.LU.64 R244, [R1+0xe38] ;  /* 0x000e380001f47983 */ /* 0x000ee80000300a00 */
[----:B------:R-:W2:Y:S04]  /*1a430*/  LDL.LU.64 R242, [R1+0xe30] ;  /* 0x000e300001f27983 */ /* 0x000ea80000300a00 */
        /* <DEDUP_REMOVED lines=27> */
[----:B------:R-:W-:-:S02]  /*1a5f0*/  WARPGROUP.DEPBAR.LE gsb0, 0x0 ;  /* 0x00008000000079c5 */ /* 0x000fc40000010000 */
[----:B------:R-:W-:-:S06]  /*1a600*/  WARPGROUP.ARRIVE ;  /* 0x00000000000079c5 */ /* 0x000fcc0000000000 */
[----:B------:R-:W-:Y:S03]  /*1a610*/  HGMMA.64x128x8.F32.TF32 R88, gdesc[UR24], R88, gsb0 ;  /* 0x05e00000185879f0 */ /* 0x000fe60008002858 */
[----:B------:R-:W-:Y:S02]  /*1a620*/  WARPGROUP.DEPBAR.LE gsb0, 0x0 ;  /* 0x00008000000079c5 */ /* 0x000fe40000010000 */
[----:B------:R-:W-:-:S07]  /*1a630*/  WARPGROUP.ARRIVE ;  /* 0x00000000000079c5 */ /* 0x000fce0000000000 */
[----:B------:R-:W-:Y:S03]  /*1a640*/  HGMMA.64x128x8.F32.TF32 R88, gdesc[UR20], R88, gsb0 ;  /* 0x05e00000145879f0 */ /* 0x000fe60008002858 */
[----:B------:R-:W-:Y:S02]  /*1a650*/  WARPGROUP.DEPBAR.LE gsb0, 0x0 ;  /* 0x00008000000079c5 */ /* 0x000fe40000010000 */
[----:B----4-:R-:W-:Y:S01]  /*1a660*/  WARPGROUP.ARRIVE ;  /* 0x00000000000079c5 */ /* 0x010fe20000000000 */
[----:B------:R-:W-:Y:S01]  /*1a670*/  UIADD3.64 UR24, UR8, 0x802, URZ ;  /* 0x0000080208187897 */ /* 0x000fe2000fffe03f */
[----:B------:R-:W-:Y:S05]  /*1a680*/  STL.64 [R1+0x100], R88 ;  /* 0x0001005801007387 */ /* 0x000fea0000100a00 */
        /* <DEDUP_REMOVED lines=36> */
[----:B-1----:R-:W4:Y:S04]  /*1a8d0*/  LDL.LU.64 R150, [R1+0xd50] ;  /* 0x000d500001967983 */ /* 0x002f280000300a00 */
[----:B------:R-:W4:Y:S01]  /*1a8e0*/  LDL.LU.64 R148, [R1+0xd48] ;  /* 0x000d480001947983 */ /* 0x000f220000300a00 */
[----:B------:R-:W-:Y:S03]  /*1a8f0*/  HGMMA.64x128x8.F32.TF32 R24, gdesc[UR28], R24, gsb0 ;  /* 0x05e000001c1879f0 */ /* 0x000fe60008002818 */
[----:B------:R-:W4:Y:S01]  /*1a900*/  LDL.LU.64 R146, [R1+0xd40] ;  /* 0x000d400001927983 */ /* 0x000f220000300a00 */
[----:B------:R-:W-:Y:S01]  /*1a910*/  UIADD3.64 UR28, UR8, 0xa00, URZ ;  /* 0x00000a00081c7897 */ /* 0x000fe2000fffe03f */
[----:B------:R-:W-:Y:S01]  /*1a920*/  UMOV UR30, UR10 ;  /* 0x0000000a001e7c82 */ /* 0x000fe20008000000 */
[----:B------:R-:W-:Y:S01]  /*1a930*/  UMOV UR31, UR11 ;  /* 0x0000000b001f7c82 */ /* 0x000fe20008000000 */
        /* <DEDUP_REMOVED lines=29> */
[----:B------:R-:W-:-:S02]  /*1ab10*/  WARPGROUP.DEPBAR.LE gsb0, 0x0 ;  /* 0x00008000000079c5 */ /* 0x000fc40000010000 */
[----:B------:R-:W-:-:S06]  /*1ab20*/  WARPGROUP.ARRIVE ;  /* 0x00000000000079c5 */ /* 0x000fcc0000000000 */
[----:B------:R-:W-:Y:S03]  /*1ab30*/  HGMMA.64x128x8.F32.TF32 R24, gdesc[UR24], R24, gsb0 ;  /* 0x05e00000181879f0 */ /* 0x000fe60008002818 */
[----:B------:R-:W-:Y:S02]  /*1ab40*/  WARPGROUP.DEPBAR.LE gsb0, 0x0 ;  /* 0x00008000000079c5 */ /* 0x000fe40000010000 */
[----:B------:R-:W-:-:S07]  /*1ab50*/  WARPGROUP.ARRIVE ;  /* 0x00000000000079c5 */ /* 0x000fce0000000000 */
[----:B------:R-:W-:Y:S03]  /*1ab60*/  HGMMA.64x128x8.F32.TF32 R24, gdesc[UR20], R24, gsb0 ;  /* 0x05e00000141879f0 */ /* 0x000fe60008002818 */
[----:B------:R-:W-:Y:S02]  /*1ab70*/  WARPGROUP.DEPBAR.LE gsb0, 0x0 ;  /* 0x00008000000079c5 */ /* 0x000fe40000010000 */
[----:B--2---:R-:W-:Y:S01]  /*1ab80*/  WARPGROUP.ARRIVE ;  /* 0x00000000000079c5 */ /* 0x004fe20000000000 */
[----:B------:R-:W-:Y:S01]  /*1ab90*/  UIADD3.64 UR24, UR8, 0xa02, URZ ;  /* 0x00000a0208187897 */ /* 0x000fe2000fffe03f */
[----:B------:R-:W-:Y:S05]  /*1aba0*/  STL.64 [R1], R24 ;  /* 0x0000001801007387 */ /* 0x000fea0000100a00 */
        /* <DEDUP_REMOVED lines=37> */
[----:B------:R-:W2:Y:S01]  /*1ae00*/  LDL.LU.64 R84, [R1+0xc48] ;  /* 0x000c480001547983 */ /* 0x000ea20000300a00 */
[----:B------:R-:W-:Y:S03]  /*1ae10*/  HGMMA.64x128x8.F32.TF32 R152, gdesc[UR28], R152, gsb0 ;  /* 0x05e000001c9879f0 */ /* 0x000fe60008002898 */
[----:B------:R-:W2:Y:S01]  /*1ae20*/  LDL.LU.64 R82, [R1+0xc40] ;  /* 0x000c400001527983 */ /* 0x000ea20000300a00 */
[----:B------:R-:W-:Y:S01]  /*1ae30*/  UIADD3.64 UR28, UR8, 0xc00, URZ ;  /* 0x00000c00081c7897 */ /* 0x000fe2000fffe03f */
[----:B------:R-:W-:Y:S01]  /*1ae40*/  UMOV UR30, UR10 ;  /* 0x0000000a001e7c82 */ /* 0x000fe20008000000 */
[----:B------:R-:W-:Y:S01]  /*1ae50*/  UMOV UR31, UR11 ;  /* 0x0000000b001f7c82 */ /* 0x000fe20008000000 */
        /* <DEDUP_REMOVED lines=29> */
[----:B------:R-:W3:Y:S01]  /*1b030*/  LDL R10, [R1+0x964] ;  /* 0x00096400010a7983 */ /* 0x000ee20000100800 */
[----:B------:R-:W-:Y:S01]  /*1b040*/  IADD3 R7, R18, -0x6, RZ ;  /* 0xfffffffa12077810 */ /* 0x000fe20007ffe0ff */
[----:B------:R-:W-:Y:S01]  /*1b050*/  UIADD3 UR14, UR14, 0x1, URZ ;  /* 0x000000010e0e7890 */ /* 0x000fe2000fffe03f */
[----:B------:R-:W-:-:S02]  /*1b060*/  ISETP.GT.AND P1, PT, R4, RZ, PT ;  /* 0x000000ff0400720c */ /* 0x000fc40003f24270 */
[----:B------:R-:W-:Y:S01]  /*1b070*/  ISETP.GE.AND P0, PT, R16, R7, PT ;  /* 0x000000071000720c */ /* 0x000fe20003f06270 */
[----:B------:R-:W-:Y:S01]  /*1b080*/  UISETP.GT.AND UP0, UPT, UR14, 0x6, UPT ;  /* 0x000000060e00788c */ /* 0x000fe2000bf04270 */
[----:B------:R-:W-:Y:S01]  /*1b090*/  SEL R7, RZ, 0x4, !P1 ;  /* 0x00000004ff077807 */ /* 0x000fe20004800000 */
[----:B------:R-:W-:Y:S02]  /*1b0a0*/  WARPGROUP.DEPBAR.LE gsb0, 0x0 ;  /* 0x00008000000079c5 */ /* 0x000fe40000010000 */
[----:B------:R-:W-:Y:S01]  /*1b0b0*/  WARPGROUP.ARRIVE ;  /* 0x00000000000079c5 */ /* 0x000fe20000000000 */
[----:B------:R-:W-:Y:S01]  /*1b0c0*/  SEL R7, R7, RZ, !P0 ;  /* 0x000000ff07077207 */ /* 0x000fe20004000000 */
[----:B------:R-:W-:-:S03]  /*1b0d0*/  USEL UR14, UR14, URZ, !UP0 ;  /* 0x0000003f0e0e7287 */ /* 0x000fc6000c000000 */
[----:B------:R-:W-:Y:S01]  /*1b0e0*/  ISETP.NE.U32.AND P1, PT, R7, RZ, PT ;  /* 0x000000ff0700720c */ /* 0x000fe20003f25070 */
[----:B------:R-:W-:Y:S01]  /*1b0f0*/  HGMMA.64x128x8.F32.TF32 R152, gdesc[UR24], R152, gsb0 ;  /* 0x05e00000189879f0 */ /* 0x000fe20008002898 */
[----:B------:R-:W-:Y:S02]  /*1b100*/  UIADD3.64 UR24, UR8, 0xc02, URZ ;  /* 0x00000c0208187897 */ /* 0x000fe4000fffe03f */
[----:B------:R-:W-:Y:S02]  /*1b110*/  WARPGROUP.DEPBAR.LE gsb0, 0x0 ;  /* 0x00008000000079c5 */ /* 0x000fe40000010000 */
[----:B------:R-:W-:-:S07]  /*1b120*/  WARPGROUP.ARRIVE ;  /* 0x00000000000079c5 */ /* 0x000fce0000000000 */
[----:B------:R-:W-:Y:S01]  /*1b130*/  HGMMA.64x128x8.F32.TF32 R152, gdesc[UR20], R152, gsb0 ;  /* 0x05e00000149879f0 */ /* 0x000fe20008002898 */
[----:B------:R-:W-:Y:S02]  /*1b140*/  UIADD3.64 UR20, UR8, 0xc04, URZ ;  /* 0x00000c0408147897 */ /* 0x000fe4000fffe03f */
[----:B------:R-:W-:Y:S02]  /*1b150*/  WARPGROUP.DEPBAR.LE gsb0, 0x0 ;  /* 0x00008000000079c5 */ /* 0x000fe40000010000 */
[----:B----4-:R-:W-:Y:S01]  /*1b160*/  WARPGROUP.ARRIVE ;  /* 0x00000000000079c5 */ /* 0x010fe20000000000 */
[----:B---3--:R-:W-:-:S06]  /*1b170*/  IADD3 R10, P2, R2, R10, RZ ;  /* 0x0000000a020a7210 */ /* 0x008fcc0007f5e0ff */
[----:B------:R-:W-:Y:S01]  /*1b180*/  HGMMA.64x128x8.F32.TF32 R88, gdesc[UR4], R88, gsb0 ;  /* 0x05e00000045879f0 */ /* 0x000fe20008002858 */
[----:B------:R-:W-:Y:S01]  /*1b190*/  UIADD3.64 UR4, UR8, 0xdfe, URZ ;  /* 0x00000dfe08047897 */ /* 0x000fe2000fffe03f */
[----:B------:R-:W-:Y:S01]  /*1b1a0*/  IMAD.X R11, R0, 0x1, R19, P2 ;  /* 0x00000001000b7824 */ /* 0x000fe200010e0613 */
        /* <DEDUP_REMOVED lines=9> */
[----:B------:R-:W-:Y:S03]  /*1b240*/  HGMMA.64x128x8.F32.TF32 R88, gdesc[UR20], R88, gsb0 ;  /* 0x05e00000145879f0 */ /* 0x000fe60008002858 */
[----:B------:R-:W-:Y:S02]  /*1b250*/  WARPGROUP.DEPBAR.LE gsb0, 0x0 ;  /* 0x00008000000079c5 */ /* 0x000fe40000010000 */
[----:B--2---:R-:W-:-:S07]  /*1b260*/  WARPGROUP.ARRIVE ;  /* 0x00000000000079c5 */ /* 0x004fce0000000000 */
[----:B------:R-:W-:Y:S01]  /*1b270*/  HGMMA.64x128x8.F32.TF32 R24, gdesc[UR4], R24, gsb0 ;  /* 0x05e00000041879f0 */ /* 0x000fe20008002818 */
[----:B------:R-:W-:Y:S01]  /*1b280*/  UIADD3.64 UR4, UR8, 0xe00, URZ ;  /* 0x00000e0008047897 */ /* 0x000fe2000fffe03f */
[----:B------:R-:W-:Y:S01]  /*1b290*/  UMOV UR6, UR10 ;  /* 0x0000000a00067c82 */ /* 0x000fe20008000000 */
[----:B------:R-:W-:Y:S01]  /*1b2a0*/  UMOV UR7, UR11 ;  /* 0x0000000b00077c82 */ /* 0x000fe20008000000 */
[----:B------:R-:W-:Y:S01]  /*1b2b0*/  UIADD3.64 UR8, UR8, 0xe04, URZ ;  /* 0x00000e0408087897 */ /* 0x000fe2000fffe03f */
[----:B------:R-:W-:Y:S01]  /*1b2c0*/  UMOV UR10, UR22 ;  /* 0x00000016000a7c82 */ /* 0x000fe20008000000 */
[----:B------:R-:W-:Y:S01]  /*1b2d0*/  UMOV UR11, UR23 ;  /* 0x00000017000b7c82 */ /* 0x000fe20008000000 */
[----:B------:R-:W-:Y:S02]  /*1b2e0*/  WARPGROUP.DEPBAR.LE gsb0, 0x0 ;  /* 0x00008000000079c5 */ /* 0x000fe40000010000 */
[----:B------:R-:W-:-:S06]  /*1b2f0*/  WARPGROUP.ARRIVE ;  /* 0x00000000000079c5 */ /* 0x000fcc0000000000 */
[----:B------:R-:W-:Y:S01]  /*1b300*/  HGMMA.64x128x8.F32.TF32 R24, gdesc[UR4], R24, gsb0 ;  /* 0x05e00000041879f0 */ /* 0x000fe20008002818 */
[----:B------:R-:W-:-:S06]  /*1b310*/  ULEA UR4, UR14, UR12, 0x10 ;  /* 0x0000000c0e047291 */ /* 0x000fcc000f8e803f */
[----:B-----5:R-:W-:Y:S01]  /*1b320*/  VIADD R7, R17, UR4 ;  /* 0x0000000411077c36 */ /* 0x020fe20008000000 */
[----:B------:R-:W-:Y:S02]  /*1b330*/  WARPGROUP.DEPBAR.LE gsb0, 0x0 ;  /* 0x00008000000079c5 */ /* 0x000fe40000010000 */
[----:B------:R-:W-:-:S06]  /*1b340*/  WARPGROUP.ARRIVE ;  /* 0x00000000000079c5 */ /* 0x000fcc0000000000 */
[----:B------:R-:W-:Y:S03]  /*1b350*/  HGMMA.64x128x8.F32.TF32 R24, gdesc[UR24], R24, gsb0 ;  /* 0x05e00000181879f0 */ /* 0x000fe60008002818 */
[----:B------:R-:W-:Y:S02]  /*1b360*/  WARPGROUP.DEPBAR.LE gsb0, 0x0 ;  /* 0x00008000000079c5 */ /* 0x000fe40000010000 */
[----:B------:R-:W-:-:S07]  /*1b370*/  WARPGROUP.ARRIVE ;  /* 0x00000000000079c5 */ /* 0x000fce0000000000 */
[----:B------:R-:W-:Y:S03]  /*1b380*/  HGMMA.64x128x8.F32.TF32 R24, gdesc[UR8], R24, gsb0 ;  /* 0x05e00000081879f0 */ /* 0x000fe60008002818 */
[----:B------:R-:W-:Y:S02]  /*1b390*/  WARPGROUP.DEPBAR.LE gsb0, 0x0 ;  /* 0x00008000000079c5 */ /* 0x000fe40000010000 */
[----:B------:R-:W-:Y:S06]  /*1b3a0*/  BAR.SYNC.DEFER_BLOCKING 0x0 ;  /* 0x0000000000007b1d */ /* 0x000fec0000010000 */
[----:B------:R-:W-:Y:S01]  /*1b3b0*/  @!PT LDS RZ, [RZ] ;  /* 0x00000000fffff984 */ /* 0x000fe20000000800 */
[----:B------:R-:W-:Y:S01]  /*1b3c0*/  @!PT LDS RZ, [RZ] ;  /* 0x00000000fffff984 */ /* 0x000fe20000000800 */
[----:B------:R-:W-:Y:S01]  /*1b3d0*/  @!PT LDS RZ, [RZ] ;  /* 0x00000000fffff984 */ /* 0x000fe20000000800 */
[----:B------:R1:W-:Y:S04]  /*1b3e0*/  LDGSTS.E [R7], desc[UR16][R10.64], P1 ;  /* 0x000000000a077fae */ /* 0x0003e80008921850 */
[----:B------:R-:W1:Y:S02]  /*1b3f0*/  LDL R11, [R1+0x960] ;  /* 0x00096000010b7983 */ /* 0x000e640000100800 */
[----:B-1----:R-:W-:-:S04]  /*1b400*/  IADD3 R10, P2, R2, R11, RZ ;  /* 0x0000000b020a7210 */ /* 0x002fc80007f5e0ff */
[----:B------:R-:W-:-:S05]  /*1b410*/  IADD3.X R11, R0, R20, RZ, P2, !PT ;  /* 0x00000014000b7210 */ /* 0x000fca00017fe4ff */
[----:B------:R1:W-:Y:S04]  /*1b420*/  LDGSTS.E [R7+0x4000], desc[UR16][R10.64], P1 ;  /* 0x040000000a077fae */ /* 0x0003e80008921850 */
[----:B------:R-:W1:Y:S02]  /*1b430*/  LDL R11, [R1+0x95c] ;  /* 0x00095c00010b7983 */ /* 0x000e640000100800 */
[----:B-1----:R-:W-:-:S05]  /*1b440*/  IADD3 R10, P2, R2, R11, RZ ;  /* 0x0000000b020a7210 */ /* 0x002fca0007f5e0ff */
[----:B------:R-:W-:-:S05]  /*1b450*/  IMAD.X R11, R0, 0x1, R21, P2 ;  /* 0x00000001000b7824 */ /* 0x000fca00010e0615 */
[----:B------:R1:W-:Y:S04]  /*1b460*/  LDGSTS.E [R7+0x8000], desc[UR16][R10.64], P1 ;  /* 0x080000000a077fae */ /* 0x0003e80008921850 */
[----:B------:R-:W2:Y:S01]  /*1b470*/  LDL R11, [R1+0x958] ;  /* 0x00095800010b7983 */ /* 0x000ea20000100800 */
[----:B------:R-:W-:-:S04]  /*1b480*/  ISETP.GT.AND P2, PT, R4, 0x1, PT ;  /* 0x000000010400780c */ /* 0x000fc80003f44270 */
[----:B-1----:R-:W-:-:S04]  /*1b490*/  SEL R10, RZ, 0x4, !P2 ;  /* 0x00000004ff0a7807 */ /* 0x002fc80005000000 */
[----:B------:R-:W-:-:S04]  /*1b4a0*/  SEL R10, R10, RZ, !P0 ;  /* 0x000000ff0a0a7207 */ /* 0x000fc80004000000 */
[----:B------:R-:W-:Y:S02]  /*1b4b0*/  ISETP.NE.U32.AND P2, PT, R10, RZ, PT ;  /* 0x000000ff0a00720c */ /* 0x000fe40003f45070 */
[----:B--2---:R-:W-:-:S05]  /*1b4c0*/  IADD3 R10, P3, R2, R11, RZ ;  /* 0x0000000b020a7210 */ /* 0x004fca0007f7e0ff */
[----:B------:R-:W-:-:S05]  /*1b4d0*/  IMAD.X R11, R0, 0x1, R22, P3 ;  /* 0x00000001000b7824 */ /* 0x000fca00018e0616 */
[----:B------:R1:W-:Y:S02]  /*1b4e0*/  LDGSTS.E [R7+0xc000], desc[UR16][R10.64], P1 ;  /* 0x0c0000000a077fae */ /* 0x0003e40008921850 */
[----:B-1----:R-:W-:-:S04]  /*1b4f0*/  IADD3 R10, P1, R2, R23, RZ ;  /* 0x00000017020a7210 */ /* 0x002fc80007f3e0ff */
[----:B------:R-:W-:-:S05]  /*1b500*/  IADD3.X R11, R0, R216, RZ, P1, !PT ;  /* 0x000000d8000b7210 */ /* 0x000fca0000ffe4ff */
[----:B------:R1:W-:Y:S02]  /*1b510*/  LDGSTS.E [R7+0x4], desc[UR16][R10.64], P2 ;  /* 0x000040000a077fae */ /* 0x0003e40009121850 */
[----:B-1----:R-:W-:-:S05]  /*1b520*/  IADD3 R10, P1, R2, R217, RZ ;  /* 0x000000d9020a7210 */ /* 0x002fca0007f3e0ff */
[----:B------:R-:W-:-:S05]  /*1b530*/  IMAD.X R11, R0, 0x1, R218, P1 ;  /* 0x00000001000b7824 */ /* 0x000fca00008e06da */
[----:B------:R1:W-:Y:S02]  /*1b540*/  LDGSTS.E [R7+0x4004], desc[UR16][R10.64], P2 ;  /* 0x040040000a077fae */ /* 0x0003e40009121850 */
[----:B-1----:R-:W-:-:S05]  /*1b550*/  IADD3 R10, P1, R2, R219, RZ ;  /* 0x000000db020a7210 */ /* 0x002fca0007f3e0ff */
[----:B------:R-:W-:Y:S01]  /*1b560*/  IMAD.X R11, R0, 0x1, R220, P1 ;  /* 0x00000001000b7824 */ /* 0x000fe200008e06dc */
[----:B------:R-:W-:-:S04]  /*1b570*/  ISETP.GT.AND P1, PT, R4, 0x2, PT ;  /* 0x000000020400780c */ /* 0x000fc80003f24270 */
[----:B------:R1:W-:Y:S02]  /*1b580*/  LDGSTS.E [R7+0x8004], desc[UR16][R10.64], P2 ;  /* 0x080040000a077fae */ /* 0x0003e40009121850 */
[----:B-1----:R-:W-:-:S04]  /*1b590*/  SEL R10, RZ, 0x4, !P1 ;  /* 0x00000004ff0a7807 */ /* 0x002fc80004800000 */
[----:B------:R-:W-:-:S04]  /*1b5a0*/  SEL R10, R10, RZ, !P0 ;  /* 0x000000ff0a0a7207 */ /* 0x000fc80004000000 */
[----:B------:R-:W-:Y:S02]  /*1b5b0*/  ISETP.NE.U32.AND P1, PT, R10, RZ, PT ;  /* 0x000000ff0a00720c */ /* 0x000fe40003f25070 */
[----:B------:R-:W-:-:S04]  /*1b5c0*/  IADD3 R10, P3, R2, R221, RZ ;  /* 0x000000dd020a7210 */ /* 0x000fc80007f7e0ff */
[----:B------:R-:W-:-:S05]  /*1b5d0*/  IADD3.X R11, R0, R222, RZ, P3, !PT ;  /* 0x000000de000b7210 */ /* 0x000fca0001ffe4ff */
[----:B------:R1:W-:Y:S02]  /*1b5e0*/  LDGSTS.E [R7+0xc004], desc[UR16][R10.64], P2 ;  /* 0x0c0040000a077fae */ /* 0x0003e40009121850 */
[----:B-1----:R-:W-:-:S05]  /*1b5f0*/  IADD3 R10, P2, R2, R223, RZ ;  /* 0x000000df020a7210 */ /* 0x002fca0007f5e0ff */
[----:B------:R-:W-:-:S05]  /*1b600*/  IMAD.X R11, R0, 0x1, R224, P2 ;  /* 0x00000001000b7824 */ /* 0x000fca00010e06e0 */
[----:B------:R1:W-:Y:S02]  /*1b610*/  LDGSTS.E [R7+0x8], desc[UR16][R10.64], P1 ;  /* 0x000080000a077fae */ /* 0x0003e40008921850 */
[----:B-1----:R-:W-:-:S05]  /*1b620*/  IADD3 R10, P2, R2, R225, RZ ;  /* 0x000000e1020a7210 */ /* 0x002fca0007f5e0ff */
[----:B------:R-:W-:-:S05]  /*1b630*/  IMAD.X R11, R0, 0x1, R226, P2 ;  /* 0x00000001000b7824 */ /* 0x000fca00010e06e2 */
[----:B------:R1:W-:Y:S02]  /*1b640*/  LDGSTS.E [R7+0x4008], desc[UR16][R10.64], P1 ;  /* 0x040080000a077fae */ /* 0x0003e40008921850 */
[----:B-1----:R-:W-:-:S04]  /*1b650*/  IADD3 R10, P2, R2, R227, RZ ;  /* 0x000000e3020a7210 */ /* 0x002fc80007f5e0ff */
[----:B------:R-:W-:Y:S02]  /*1b660*/  IADD3.X R11, R0, R228, RZ, P2, !PT ;  /* 0x000000e4000b7210 */ /* 0x000fe400017fe4ff */
[----:B------:R-:W-:-:S03]  /*1b670*/  ISETP.GT.AND P2, PT, R4, 0x3, PT ;  /* 0x000000030400780c */ /* 0x000fc60003f44270 */
[----:B------:R1:W-:Y:S02]  /*1b680*/  LDGSTS.E [R7+0x8008], desc[UR16][R10.64], P1 ;  /* 0x080080000a077fae */ /* 0x0003e40008921850 */
[----:B-1----:R-:W-:-:S04]  /*1b690*/  SEL R10, RZ, 0x4, !P2 ;  /* 0x00000004ff0a7807 */ /* 0x002fc80005000000 */
[----:B------:R-:W-:-:S04]  /*1b6a0*/  SEL R10, R10, RZ, !P0 ;  /* 0x000000ff0a0a7207 */ /* 0x000fc80004000000 */
[----:B------:R-:W-:Y:S02]  /*1b6b0*/  ISETP.NE.U32.AND P2, PT, R10, RZ, PT ;  /* 0x000000ff0a00720c */ /* 0x000fe40003f45070 */
[----:B------:R-:W-:-:S05]  /*1b6c0*/  IADD3 R10, P3, R2, R229, RZ ;  /* 0x000000e5020a7210 */ /* 0x000fca0007f7e0ff */
[----:B------:R-:W-:-:S05]  /*1b6d0*/  IMAD.X R11, R0, 0x1, R230, P3 ;  /* 0x00000001000b7824 */ /* 0x000fca00018e06e6 */
[----:B------:R1:W-:Y:S02]  /*1b6e0*/  LDGSTS.E [R7+0xc008], desc[UR16][R10.64], P1 ;  /* 0x0c0080000a077fae */ /* 0x0003e40008921850 */
[----:B-1----:R-:W-:-:S05]  /*1b6f0*/  IADD3 R10, P1, R2, R231, RZ ;  /* 0x000000e7020a7210 */ /* 0x002fca0007f3e0ff */
        /* <DEDUP_REMOVED lines=12> */
[----:B-1----:R-:W-:Y:S02]  /*1b7c0*/  SEL R7, RZ, 0x4, !P1 ;  /* 0x00000004ff077807 */ /* 0x002fe40004800000 */
[----:B------:R-:W-:Y:S02]  /*1b7d0*/  IADD3 R10, P2, R2, R239, RZ ;  /* 0x000000ef020a7210 */ /* 0x000fe40007f5e0ff */
[----:B------:R-:W-:Y:S02]  /*1b7e0*/  SEL R7, R7, RZ, !P0 ;  /* 0x000000ff07077207 */ /* 0x000fe40004000000 */
[----:B------:R-:W-:Y:S02]  /*1b7f0*/  IADD3.X R11, R0, R240, RZ, P2, !PT ;  /* 0x000000f0000b7210 */ /* 0x000fe400017fe4ff */
[----:B------:R-:W-:-:S02]  /*1b800*/  ISETP.NE.U32.AND P1, PT, R7, RZ, PT ;  /* 0x000000ff0700720c */ /* 0x000fc40003f25070 */
[----:B------:R-:W-:-:S05]  /*1b810*/  LOP3.LUT R7, R17, 0x10, RZ, 0x3c, !PT ;  /* 0x0000001011077812 */ /* 0x000fca00078e3cff */
[----:B------:R-:W-:-:S06]  /*1b820*/  VIADD R7, R7, UR4 ;  /* 0x0000000407077c36 */ /* 0x000fcc0008000000 */
[----:B------:R1:W-:Y:S02]  /*1b830*/  LDGSTS.E [R7], desc[UR16][R10.64], P1 ;  /* 0x000000000a077fae */ /* 0x0003e40008921850 */
        /* <DEDUP_REMOVED lines=27> */
[----:B--2---:R-:W-:Y:S02]  /*1b9f0*/  IADD3 R10, P3, R2, R11, RZ ;  /* 0x0000000b020a7210 */ /* 0x004fe40007f7e0ff */
[----:B------:R-:W2:Y:S03]  /*1ba00*/  LDL R11, [R1+0x504] ;  /* 0x00050400010b7983 */ /* 0x000ea60000100800 */
[----:B--2---:R-:W-:-:S05]  /*1ba10*/  IMAD.X R11, R0, 0x1, R11, P3 ;  /* 0x00000001000b7824 */ /* 0x004fca00018e060b */
[----:B------:R1:W-:Y:S04]  /*1ba20*/  LDGSTS.E [R7+0xc004], desc[UR16][R10.64], P2 ;  /* 0x0c0040000a077fae */ /* 0x0003e80009121850 */
[----:B------:R-:W1:Y:S02]  /*1ba30*/  LDL R11, [R1+0x508] ;  /* 0x00050800010b7983 */ /* 0x000e640000100800 */
[----:B-1----:R-:W-:Y:S02]  /*1ba40*/  IADD3 R10, P2, R2, R11, RZ ;  /* 0x0000000b020a7210 */ /* 0x002fe40007f5e0ff */
[----:B------:R-:W2:Y:S02]  /*1ba50*/  LDL R11, [R1+0x50c] ;  /* 0x00050c00010b7983 */ /* 0x000ea40000100800 */
[----:B--2---:R-:W-:-:S05]  /*1ba60*/  IADD3.X R11, R0, R11, RZ, P2, !PT ;  /* 0x0000000b000b7210 */ /* 0x004fca00017fe4ff */
[----:B------:R1:W-:Y:S04]  /*1ba70*/  LDGSTS.E [R7+0x8], desc[UR16][R10.64], P1 ;  /* 0x000080000a077fae */ /* 0x0003e80008921850 */
[----:B------:R-:W1:Y:S02]  /*1ba80*/  LDL R11, [R1+0x510] ;  /* 0x00051000010b7983 */ /* 0x000e640000100800 */
[----:B-1----:R-:W-:Y:S02]  /*1ba90*/  IADD3 R10, P2, R2, R11, RZ ;  /* 0x0000000b020a7210 */ /* 0x002fe40007f5e0ff */
[----:B------:R-:W2:Y:S03]  /*1baa0*/  LDL R11, [R1+0x514] ;  /* 0x00051400010b7983 */ /* 0x000ea60000100800 */
[----:B--2---:R-:W-:-:S05]  /*1bab0*/  IMAD.X R11, R0, 0x1, R11, P2 ;  /* 0x00000001000b7824 */ /* 0x004fca00010e060b */
[----:B------:R1:W-:Y:S04]  /*1bac0*/  LDGSTS.E [R7+0x4008], desc[UR16][R10.64], P1 ;  /* 0x040080000a077fae */ /* 0x0003e80008921850 */
[----:B------:R-:W1:Y:S02]  /*1bad0*/  LDL R11, [R1+0x518] ;  /* 0x00051800010b7983 */ /* 0x000e640000100800 */
[----:B-1----:R-:W-:Y:S02]  /*1bae0*/  IADD3 R10, P2, R2, R11, RZ ;  /* 0x0000000b020a7210 */ /* 0x002fe40007f5e0ff */
[----:B------:R-:W2:Y:S03]  /*1baf0*/  LDL R11, [R1+0x51c] ;  /* 0x00051c00010b7983 */ /* 0x000ea60000100800 */
[----:B--2---:R-:W-:-:S05]  /*1bb00*/  IMAD.X R11, R0, 0x1, R11, P2 ;  /* 0x00000001000b7824 */ /* 0x004fca00010e060b */
[----:B------:R1:W-:Y:S04]  /*1bb10*/  LDGSTS.E [R7+0x8008], desc[UR16][R10.64], P1 ;  /* 0x080080000a077fae */ /* 0x0003e80008921850 */
[----:B------:R-:W2:Y:S01]  /*1bb20*/  LDL R11, [R1+0x520] ;  /* 0x00052000010b7983 */ /* 0x000ea20000100800 */
[----:B------:R-:W-:-:S04]  /*1bb30*/  ISETP.GT.AND P2, PT, R4, 0x7, PT ;  /* 0x000000070400780c */ /* 0x000fc80003f44270 */
[----:B-1----:R-:W-:-:S04]  /*1bb40*/  SEL R10, RZ, 0x4, !P2 ;  /* 0x00000004ff0a7807 */ /* 0x002fc80005000000 */
[----:B------:R-:W-:-:S04]  /*1bb50*/  SEL R10, R10, RZ, !P0 ;  /* 0x000000ff0a0a7207 */ /* 0x000fc80004000000 */
[----:B------:R-:W-:Y:S02]  /*1bb60*/  ISETP.NE.U32.AND P2, PT, R10, RZ, PT ;  /* 0x000000ff0a00720c */ /* 0x000fe40003f45070 */
[----:B--2---:R-:W-:Y:S02]  /*1bb70*/  IADD3 R10, P3, R2, R11, RZ ;  /* 0x0000000b020a7210 */ /* 0x004fe40007f7e0ff */
        /* <DEDUP_REMOVED lines=28> */
[----:B------:R-:W-:Y:S02]  /*1bd40*/  LOP3.LUT R7, R17, 0x20, RZ, 0x3c, !PT ;  /* 0x0000002011077812 */ /* 0x000fe400078e3cff */
[----:B--2---:R-:W-:Y:S02]  /*1bd50*/  IADD3 R10, P2, R2, R11, RZ ;  /* 0x0000000b020a7210 */ /* 0x004fe40007f5e0ff */
[----:B------:R-:W2:Y:S01]  /*1bd60*/  LDL R11, [R1+0x54c] ;  /* 0x00054c00010b7983 */ /* 0x000ea20000100800 */
[----:B------:R-:W-:Y:S02]  /*1bd70*/  IADD3 R7, R7, UR4, RZ ;  /* 0x0000000407077c10 */ /* 0x000fe4000fffe0ff */
[----:B--2---:R-:W-:-:S05]  /*1bd80*/  IMAD.X R11, R0, 0x1, R11, P2 ;  /* 0x00000001000b7824 */ /* 0x004fca00010e060b */
[----:B------:R1:W-:Y:S04]  /*1bd90*/  LDGSTS.E [R7], desc[UR16][R10.64], P1 ;  /* 0x000000000a077fae */ /* 0x0003e80008921850 */
        /* <DEDUP_REMOVED lines=95> */
[----:B------:R-:W-:Y:S02]  /*1c390*/  VIADD R7, R7, UR4 ;  /* 0x0000000407077c36 */ /* 0x000fe40008000000 */
[----:B--2---:R-:W-:-:S05]  /*1c3a0*/  IMAD.X R11, R0, 0x1, R11, P2 ;  /* 0x00000001000b7824 */ /* 0x004fca00010e060b */
[----:B------:R1:W-:Y:S04]  /*1c3b0*/  LDGSTS.E [R7], desc[UR16][R10.64], P1 ;  /* 0x000000000a077fae */ /* 0x0003e80008921850 */
        /* <DEDUP_REMOVED lines=95> */
[----:B------:R-:W-:Y:S01]  /*1c9b0*/  VIADD R7, R7, UR4 ;  /* 0x0000000407077c36 */ /* 0x000fe20008000000 */
[----:B--2---:R-:W-:-:S05]  /*1c9c0*/  IADD3.X R11, R0, R11, RZ, P2, !PT ;  /* 0x0000000b000b7210 */ /* 0x004fca00017fe4ff */
        /* <DEDUP_REMOVED lines=381> */
[----:B------:R1:W-:Y:S01]  /*1e1a0*/  LDGSTS.E [R7+0xc00c], desc[UR16][R10.64], P2 ;  /* 0x0c00c0000a077fae */ /* 0x0003e20009121850 */
[----:B------:R-:W-:-:S03]  /*1e1b0*/  ULEA UR4, UR14, UR12, 0xe ;  /* 0x0000000c0e047291 */ /* 0x000fc6000f8e703f */
[----:B------:R-:W0:Y:S01]  /*1e1c0*/  LDGDEPBAR ;  /* 0x00000000000079af */ /* 0x000e220000000000 */
[----:B-1----:R-:W1:Y:S02]  /*1e1d0*/  S2R R11, SR_TID.X ;  /* 0x00000000000b7919 */ /* 0x002e640000002100 */
[----:B-1----:R-:W-:Y:S02]  /*1e1e0*/  LOP3.LUT R10, R11, 0x1f, RZ, 0xc0, !PT ;  /* 0x0000001f0b0a7812 */ /* 0x002fe400078ec0ff */
[----:B------:R-:W2:Y:S02]  /*1e1f0*/  LDL R11, [R1+0x848] ;  /* 0x00084800010b7983 */ /* 0x000ea40000100800 */
[----:B------:R-:W-:-:S04]  /*1e200*/  ISETP.GE.AND P1, PT, R10, R4, PT ;  /* 0x000000040a00720c */ /* 0x000fc80003f26270 */
[----:B------:R-:W-:-:S04]  /*1e210*/  SEL R7, RZ, 0x4, P1 ;  /* 0x00000004ff077807 */ /* 0x000fc80000800000 */
[----:B------:R-:W-:-:S04]  /*1e220*/  SEL R7, R7, RZ, !P0 ;  /* 0x000000ff07077207 */ /* 0x000fc80004000000 */
[----:B------:R-:W-:Y:S02]  /*1e230*/  ISETP.NE.U32.AND P0, PT, R7, RZ, PT ;  /* 0x000000ff0700720c */ /* 0x000fe40003f05070 */
[----:B------:R-:W3:Y:S01]  /*1e240*/  LDL R7, [R1+0x954] ;  /* 0x0009540001077983 */ /* 0x000ee20000100800 */
[----:B--2---:R-:W-:-:S03]  /*1e250*/  IADD3 R10, P1, R6, R11, RZ ;  /* 0x0000000b060a7210 */ /* 0x004fc60007f3e0ff */
[----:B------:R-:W2:Y:S01]  /*1e260*/  LDL R11, [R1+0x84c] ;  /* 0x00084c00010b7983 */ /* 0x000ea20000100800 */
[----:B---3--:R-:W-:Y:S01]  /*1e270*/  IADD3 R7, R7, UR4, RZ ;  /* 0x0000000407077c10 */ /* 0x008fe2000fffe0ff */
        /* <DEDUP_REMOVED lines=77> */
[----:B------:R-:W1:Y:S04]  /*1e750*/  LDL R11, [R1+0x850] ;  /* 0x00085000010b7983 */ /* 0x000e680000100800 */
[----:B------:R-:W2:Y:S01]  /*1e760*/  LDL R7, [R1+0xb38] ;  /* 0x000b380001077983 */ /* 0x000ea20000100800 */
[----:B-1----:R-:W-:-:S03]  /*1e770*/  IADD3 R10, P1, R6, R11, RZ ;  /* 0x0000000b060a7210 */ /* 0x002fc60007f3e0ff */
[----:B------:R-:W3:Y:S01]  /*1e780*/  LDL R11, [R1+0x854] ;  /* 0x00085400010b7983 */ /* 0x000ee20000100800 */
[----:B--2---:R-:W-:Y:S02]  /*1e790*/  VIADD R7, R7, UR4 ;  /* 0x0000000407077c36 */ /* 0x004fe40008000000 */
[----:B---3--:R-:W-:-:S05]  /*1e7a0*/  IMAD.X R11, R5, 0x1, R11, P1 ;  /* 0x00000001050b7824 */ /* 0x008fca00008e060b */
        /* <DEDUP_REMOVED lines=73> */
[----:B------:R-:W2:Y:S01]  /*1ec40*/  LDL R11, [R1+0x944] ;  /* 0x00094400010b7983 */ /* 0x000ea20000100800 */
[----:B------:R-:W-:Y:S01]  /*1ec50*/  IADD3 R16, R16, 0x1, RZ ;  /* 0x0000000110107810 */ /* 0x000fe20007ffe0ff */
[----:B------:R-:W-:Y:S01]  /*1ec60*/  VIADD R4, R4, 0xffffffe0 ;  /* 0xffffffe004047836 */ /* 0x000fe20000000000 */
[----:B------:R-:W-:Y:S01]  /*1ec70*/  LEA R2, P2, R3, R2, 0x2 ;  /* 0x0000000203027211 */ /* 0x000fe200078410ff */
[----:B--2---:R-:W-:Y:S01]  /*1ec80*/  IMAD.X R11, R5, 0x1, R11, P1 ;  /* 0x00000001050b7824 */ /* 0x004fe200008e060b */
[----:B------:R-:W-:-:S04]  /*1ec90*/  LEA R6, P1, R8, R6, 0x2 ;  /* 0x0000000608067211 */ /* 0x000fc800078210ff */
[----:B------:R1:W-:Y:S01]  /*1eca0*/  LDGSTS.E [R7+0x73e00], desc[UR16][R10.64], P0 ;  /* 0x73e000000a077fae */ /* 0x0003e20008121850 */
[----:B------:R-:W-:-:S03]  /*1ecb0*/  ISETP.NE.U32.AND P0, PT, R18, R16, PT ;  /* 0x000000101200720c */ /* 0x000fc60003f05070 */
[----:B------:R-:W0:Y:S01]  /*1ecc0*/  LDGDEPBAR ;  /* 0x00000000000079af */ /* 0x000e220000000000 */
[----:B-1----:R-:W-:Y:S02]  /*1ecd0*/  SHF.R.S32.HI R10, RZ, 0x1f, R8 ;  /* 0x0000001fff0a7819 */ /* 0x002fe40000011408 */
[----:B------:R-:W-:Y:S02]  /*1ece0*/  SHF.R.S32.HI R11, RZ, 0x1f, R3 ;  /* 0x0000001fff0b7819 */ /* 0x000fe40000011403 */
[----:B------:R-:W-:Y:S02]  /*1ecf0*/  SHF.L.U64.HI R10, R8, 0x2, R10 ;  /* 0x00000002080a7819 */ /* 0x000fe4000001020a */
[----:B------:R-:W-:-:S03]  /*1ed00*/  SHF.L.U64.HI R11, R3, 0x2, R11 ;  /* 0x00000002030b7819 */ /* 0x000fc6000001020b */
[----:B------:R-:W-:Y:S01]  /*1ed10*/  IMAD.X R5, R5, 0x1, R10, P1 ;  /* 0x0000000105057824 */ /* 0x000fe200008e060a */
[----:B------:R-:W-:Y:S01]  /*1ed20*/  IADD3.X R0, R0, R11, RZ, P2, !PT ;  /* 0x0000000b00007210 */ /* 0x000fe200017fe4ff */
[----:B------:R-:W-:Y:S06]  /*1ed30*/  @P0 BRA `(.L_x_1) ;  /* 0xffffff9800d00947 */ /* 0x000fec000383ffff */
.L_x_0:
[----:B------:R-:W2:Y:S01]  /*1ed40*/  LDL.LU R18, [R1+0x96c] ;  /* 0x00096c0001127983 */ /* 0x000ea20000300800 */
[----:B------:R-:W-:-:S04]  /*1ed50*/  DEPBAR.LE SB0, 0x0 ;  /* 0x000080000000791a */ /* 0x000fc80000000000 */
[----:B------:R-:W3:Y:S01]  /*1ed60*/  LDL.LU R11, [R1+0x968] ;  /* 0x00096800010b7983 */ /* 0x000ee20000300800 */
[----:B------:R-:W1:Y:S01]  /*1ed70*/  LDC R244, c[0x0][0x244] ;  /* 0x00009100fff47b82 */ /* 0x000e620000000800 */
[----:B------:R-:W-:Y:S01]  /*1ed80*/  ULDC.64 UR6, c[0x0][0x220] ;  /* 0x0000880000067ab9 */ /* 0x000fe20000000a00 */
[----:B------:R-:W-:Y:S01]  /*1ed90*/  ULDC.64 UR24, c[0x0][0x228] ;  /* 0x00008a0000187ab9 */ /* 0x000fe20000000a00 */
[----:B-----5:R-:W-:Y:S01]  /*1eda0*/  STL [R1+0xb6c], R13 ;  /* 0x000b6c0d01007387 */ /* 0x020fe20000100800 */
[----:B------:R-:W-:Y:S01]  /*1edb0*/  ULDC UR28, c[0x0][0x248] ;  /* 0x00009200001c7ab9 */ /* 0x000fe20000000800 */
[----:B------:R-:W4:Y:S01]  /*1edc0*/  S2R R10, SR_TID.X ;  /* 0x00000000000a7919 */ /* 0x000f220000002100 */
[----:B------:R-:W4:Y:S01]  /*1edd0*/  S2R R7, SR_TID.X ;  /* 0x0000000000077919 */ /* 0x000f220000002100 */
[C---:B------:R-:W-:Y:S01]  /*1ede0*/  VIADD R3, R9.reuse, 0x2 ;  /* 0x0000000209037836 */ /* 0x040fe20000000000 */
[----:B------:R-:W-:Y:S01]  /*1edf0*/  ULDC UR5, c[0x0][0x22c] ;  /* 0x00008b0000057ab9 */ /* 0x000fe20000000800 */
[----:B------:R-:W-:Y:S01]  /*1ee00*/  ULDC UR4, c[0x0][0x22c] ;  /* 0x00008b0000047ab9 */ /* 0x000fe20000000800 */
[----:B------:R-:W3:Y:S01]  /*1ee10*/  LDL.LU R16, [R1+0x400] ;  /* 0x0004000001107983 */ /* 0x000ee20000300800 */
[----:B------:R-:W-:Y:S01]  /*1ee20*/  ULDC.64 UR10, c[0x0][0x228] ;  /* 0x00008a00000a7ab9 */ /* 0x000fe20000000a00 */
[----:B------:R-:W-:Y:S01]  /*1ee30*/  ULDC.64 UR8, c[0x0][0x228] ;  /* 0x00008a0000087ab9 */ /* 0x000fe20000000a00 */
[----:B------:R-:W-:Y:S01]  /*1ee40*/  ULDC.64 UR22, c[0x0][0x228] ;  /* 0x00008a0000167ab9 */ /* 0x000fe20000000a00 */
[----:B------:R-:W3:Y:S01]  /*1ee50*/  LDL.LU R17, [R1+0x408] ;  /* 0x0004080001117983 */ /* 0x000ee20000300800 */
[----:B------:R-:W-:Y:S01]  /*1ee60*/  ULDC.64 UR20, c[0x0][0x228] ;  /* 0x00008a0000147ab9 */ /* 0x000fe20000000a00 */
[----:B------:R-:W-:Y:S01]  /*1ee70*/  ULDC.64 UR18, c[0x0][0x228] ;  /* 0x00008a0000127ab9 */ /* 0x000fe20000000a00 */
[----:B------:R-:W-:Y:S01]  /*1ee80*/  ULDC.64 UR14, c[0x0][0x228] ;  /* 0x00008a00000e7ab9 */ /* 0x000fe20000000a00 */
[----:B------:R-:W-:Y:S01]  /*1ee90*/  ULDC.64 UR26, c[0x0][0x228] ;  /* 0x00008a00001a7ab9 */ /* 0x000fe20000000a00 */
[----:B------:R-:W-:Y:S01]  /*1eea0*/  BAR.SYNC.DEFER_BLOCKING 0x0 ;  /* 0x0000000000007b1d */ /* 0x000fe20000010000 */
[----:B--2---:R-:W-:-:S05]  /*1eeb0*/  ISETP.GE.AND P0, PT, R9, R18, PT ;  /* 0x000000120900720c */ /* 0x004fca0003f06270 */
[----:B------:R-:W2:Y:S04]  /*1eec0*/  LDL.LU R18, [R1+0x300] ;  /* 0x0003000001127983 */ /* 0x000ea80000300800 */
[----:B------:R-:W2:Y:S01]  /*1eed0*/  LDL.LU R19, [R1+0x308] ;  /* 0x0003080001137983 */ /* 0x000ea20000300800 */
[----:B----4-:R-:W-:Y:S02]  /*1eee0*/  IMAD.SHL.U32 R23, R10, 0x10, RZ ;  /* 0x000000100a177824 */ /* 0x010fe400078e00ff */
[----:B------:R-:W-:Y:S01]  /*1eef0*/  IMAD.SHL.U32 R0, R7, 0x40, RZ ;  /* 0x0000004007007824 */ /* 0x000fe200078e00ff */
[----:B------:R-:W4:Y:S02]  /*1ef00*/  LDL.LU R4, [R1+0x200] ;  /* 0x0002000001047983 */ /* 0x000f240000300800 */
[----:B------:R-:W-:-:S02]  /*1ef10*/  LOP3.LUT R2, R23, 0xf0, RZ, 0xc0, !PT ;  /* 0x000000f017027812 */ /* 0x000fc400078ec0ff */
[----:B------:R-:W-:Y:S01]  /*1ef20*/  LOP3.LUT R0, R0, 0x400, RZ, 0xc0, !PT ;  /* 0x0000040000007812 */ /* 0x000fe200078ec0ff */
[----:B------:R-:W4:Y:S01]  /*1ef30*/  LDL.LU R5, [R1+0x208] ;  /* 0x0002080001057983 */ /* 0x000f220000300800 */
[----:B------:R-:W-:Y:S02]  /*1ef40*/  LOP3.LUT R10, R10, 0x60, RZ, 0xc0, !PT ;  /* 0x000000600a0a7812 */ /* 0x000fe400078ec0ff */
[----:B------:R-:W-:Y:S01]  /*1ef50*/  IADD3 R0, R0, UR12, R2 ;  /* 0x0000000c00007c10 */ /* 0x000fe2000fffe002 */
[----:B------:R-:W4:Y:S03]  /*1ef60*/  LDL.LU R6, [R1+0x100] ;  /* 0x0001000001067983 */ /* 0x000f260000300800 */
[----:B------:R-:W-:Y:S02]  /*1ef70*/  LEA R0, R10, R0, 0x3 ;  /* 0x000000000a007211 */ /* 0x000fe400078e18ff */
[----:B------:R-:W-:-:S04]  /*1ef80*/  LOP3.LUT R7, R7, 0x7f, RZ, 0xc0, !PT ;  /* 0x0000007f07077812 */ /* 0x000fc800078ec0ff */
[----:B------:R-:W-:Y:S01]  /*1ef90*/  LEA R252, R7, UR12, 0x4 ;  /* 0x0000000c07fc7c11 */ /* 0x000fe2000f8e20ff */
[C---:B-1----:R-:W-:Y:S01]  /*1efa0*/  IMAD R8, R12.reuse, R244, RZ ;  /* 0x000000f40c087224 */ /* 0x042fe200078e02ff */
[----:B------:R-:W4:Y:S01]  /*1efb0*/  LDL.LU R7, [R1+0x108] ;  /* 0x0001080001077983 */ /* 0x000f220000300800 */
[----:B---3--:R-:W-:Y:S01]  /*1efc0*/  ISETP.GE.AND P1, PT, R12, R11, PT ;  /* 0x0000000b0c00720c */ /* 0x008fe20003f26270 */
[----:B------:R-:W-:Y:S01]  /*1efd0*/  IMAD R246, R9, UR28, RZ ;  /* 0x0000001c09f67c24 */ /* 0x000fe2000f8e02ff */
[----:B------:R-:W-:Y:S01]  /*1efe0*/  ISETP.GE.AND P2, PT, R3, UR5, PT ;  /* 0x0000000503007c0c */ /* 0x000fe2000bf46270 */
[----:B------:R-:W-:Y:S01]  /*1eff0*/  VIADD R2, R9, 0x1 ;  /* 0x0000000109027836 */ /* 0x000fe20000000000 */
[----:B--2---:R-:W-:Y:S01]  /*1f000*/  STSM.16.M88.4 [R0], R16 ;  /* 0x0000001000007844 */ /* 0x004fe20000000200 */
[----:B------:R-:W-:Y:S01]  /*1f010*/  ULDC.64 UR12, c[0x0][0x228] ;  /* 0x00008a00000c7ab9 */ /* 0x000fe20000000a00 */
[----:B------:R-:W-:Y:S06]  /*1f020*/  BAR.SYNC.DEFER_BLOCKING 0x0 ;  /* 0x0000000000007b1d */ /* 0x000fec0000010000 */
[----:B------:R-:W1:Y:S02]  /*1f030*/  LDS.128 R20, [R252] ;  /* 0x00000000fc147984 */ /* 0x000e640000000c00 */
[----:B------:R-:W-:Y:S06]  /*1f040*/  BAR.SYNC.DEFER_BLOCKING 0x0 ;  /* 0x0000000000007b1d */ /* 0x000fec0000010000 */
[----:B-1----:R-:W-:Y:S04]  /*1f050*/  STL [R1+0x504], R21 ;  /* 0x0005041501007387 */ /* 0x002fe80000100800 */
[----:B------:R-:W-:Y:S04]  /*1f060*/  STL.64 [R1+0x508], R22 ;  /* 0x0005081601007387 */ /* 0x000fe80000100a00 */
[----:B------:R-:W2:Y:S04]  /*1f070*/  LDL.LU R16, [R1] ;  /* 0x0000000001107983 */ /* 0x000ea80000300800 */
[----:B------:R-:W2:Y:S04]  /*1f080*/  LDL.LU R17, [R1+0x8] ;  /* 0x0000080001117983 */ /* 0x000ea80000300800 */
[----:B----4-:R-:W-:Y:S01]  /*1f090*/  STSM.16.M88.4 [R0], R4 ;  /* 0x0000000400007844 */ /* 0x010fe20000000200 */
[----:B------:R-:W-:Y:S01]  /*1f0a0*/  MOV R13, R20 ;  /* 0x00000014000d7202 */ /* 0x000fe20000000f00 */
[----:B------:R-:W-:Y:S01]  /*1f0b0*/  BAR.SYNC.DEFER_BLOCKING 0x0 ;  /* 0x0000000000007b1d */ /* 0x000fe20000010000 */
[----:B------:R-:W-:-:S02]  /*1f0c0*/  IMAD.MOV.U32 R18, RZ, RZ, R152 ;  /* 0x000000ffff127224 */ /* 0x000fc400078e0098 */
[----:B------:R-:W-:-:S03]  /*1f0d0*/  IMAD.MOV.U32 R19, RZ, RZ, R154 ;  /* 0x000000ffff137224 */ /* 0x000fc600078e009a */
[----:B------:R-:W1:Y:S02]  /*1f0e0*/  LDS.128 R20, [R252] ;  /* 0x00000000fc147984 */ /* 0x000e640000000c00 */
[----:B------:R-:W-:Y:S06]  /*1f0f0*/  BAR.SYNC.DEFER_BLOCKING 0x0 ;  /* 0x0000000000007b1d */ /* 0x000fec0000010000 */
[----:B-1----:R-:W-:Y:S04]  /*1f100*/  STL [R1+0x524], R21 ;  /* 0x0005241501007387 */ /* 0x002fe80000100800 */
[----:B------:R-:W-:Y:S04]  /*1f110*/  STL.64 [R1+0x528], R22 ;  /* 0x0005281601007387 */ /* 0x000fe80000100a00 */
[----:B--2---:R-:W-:Y:S01]  /*1f120*/  STSM.16.M88.4 [R0], R16 ;  /* 0x0000001000007844 */ /* 0x004fe20000000200 */
[----:B------:R-:W-:Y:S06]  /*1f130*/  BAR.SYNC.DEFER_BLOCKING 0x0 ;  /* 0x0000000000007b1d */ /* 0x000fec0000010000 */
[----:B------:R-:W1:Y:S04]  /*1f140*/  LDS.128 R16, [R252] ;  /* 0x00000000fc107984 */ /* 0x000e680000000c00 */
[----:B-1----:R1:W-:Y:S04]  /*1f150*/  STL.64 [R1+0x510], R16 ;  /* 0x0005101001007387 */ /* 0x0023e80000100a00 */
[----:B------:R2:W-:Y:S04]  /*1f160*/  STL.64 [R1+0x518], R18 ;  /* 0x0005181201007387 */ /* 0x0005e80000100a00 */
[----:B-1----:R-:W3:Y:S04]  /*1f170*/  LDL.LU R16, [R1+0x404] ;  /* 0x0004040001107983 */ /* 0x002ee80000300800 */
[----:B------:R-:W3:Y:S04]  /*1f180*/  LDL.LU R17, [R1+0x40c] ;  /* 0x00040c0001117983 */ /* 0x000ee80000300800 */
[----:B--2---:R-:W3:Y:S04]  /*1f190*/  LDL.LU R18, [R1+0x304] ;  /* 0x0003040001127983 */ /* 0x004ee80000300800 */
[----:B------:R-:W3:Y:S01]  /*1f1a0*/  LDL.LU R19, [R1+0x30c] ;  /* 0x00030c0001137983 */ /* 0x000ee20000300800 */
[----:B------:R-:W-:Y:S01]  /*1f1b0*/  BAR.SYNC.DEFER_BLOCKING 0x0 ;  /* 0x0000000000007b1d */ /* 0x000fe20000010000 */
[----:B------:R-:W-:Y:S01]  /*1f1c0*/  MOV R4, R88 ;  /* 0x0000005800047202 */ /* 0x000fe20000000f00 */
[----:B------:R-:W-:Y:S01]  /*1f1d0*/  IMAD.MOV.U32 R5, RZ, RZ, R90 ;  /* 0x000000ffff057224 */ /* 0x000fe200078e005a */
[----:B------:R-:W-:Y:S01]  /*1f1e0*/  MOV R7, R26 ;  /* 0x0000001a00077202 */ /* 0x000fe20000000f00 */
[----:B------:R-:W-:-:S05]  /*1f1f0*/  IMAD.MOV.U32 R6, RZ, RZ, R24 ;  /* 0x000000ffff067224 */ /* 0x000fca00078e0018 */
[----:B------:R1:W-:Y:S01]  /*1f200*/  STSM.16.M88.4 [R0], R4 ;  /* 0x0000000400007844 */ /* 0x0003e20000000200 */
[----:B------:R-:W-:Y:S01]  /*1f210*/  IMAD.MOV.U32 R247, RZ, RZ, R20 ;  /* 0x000000fffff77224 */ /* 0x000fe200078e0014 */
[----:B------:R-:W-:Y:S06]  /*1f220*/  BAR.SYNC.DEFER_BLOCKING 0x0 ;  /* 0x0000000000007b1d */ /* 0x000fec0000010000 */
[----:B-1----:R-:W2:Y:S04]  /*1f230*/  LDL.LU R4, [R1+0x204] ;  /* 0x0002040001047983 */ /* 0x002ea80000300800 */
[----:B------:R-:W2:Y:S04]  /*1f240*/  LDL.LU R5, [R1+0x20c] ;  /* 0x00020c0001057983 */ /* 0x000ea80000300800 */
[----:B------:R-:W2:Y:S04]  /*1f250*/  LDL.LU R6, [R1+0x104] ;  /* 0x0001040001067983 */ /* 0x000ea80000300800 */
[----:B------:R-:W1:Y:S01]  /*1f260*/  LDS.128 R20, [R252] ;  /* 0x00000000fc147984 */ /* 0x000e620000000c00 */
[----:B------:R-:W-:Y:S06]  /*1f270*/  BAR.SYNC.DEFER_BLOCKING 0x0 ;  /* 0x0000000000007b1d */ /* 0x000fec0000010000 */
[----:B------:R-:W2:Y:S04]  /*1f280*/  LDL.LU R7, [R1+0x10c] ;  /* 0x00010c0001077983 */ /* 0x000ea80000300800 */
[----:B-1----:R-:W-:Y:S04]  /*1f290*/  STL.64 [R1+0x300], R20 ;  /* 0x0003001401007387 */ /* 0x002fe80000100a00 */
[----:B------:R-:W-:Y:S04]  /*1f2a0*/  STL.64 [R1+0x308], R22 ;  /* 0x0003081601007387 */ /* 0x000fe80000100a00 */
[----:B---3--:R-:W-:Y:S01]  /*1f2b0*/  STSM.16.M88.4 [R0], R16 ;  /* 0x0000001000007844 */ /* 0x008fe20000000200 */
[----:B------:R-:W-:Y:S06]  /*1f2c0*/  BAR.SYNC.DEFER_BLOCKING 0x0 ;  /* 0x0000000000007b1d */ /* 0x000fec0000010000 */
[----:B------:R-:W1:Y:S02]  /*1f2d0*/  LDS.128 R16, [R252] ;  /* 0x00000000fc107984 */ /* 0x000e640000000c00 */
[----:B------:R-:W-:Y:S06]  /*1f2e0*/  BAR.SYNC.DEFER_BLOCKING 0x0 ;  /* 0x0000000000007b1d */ /* 0x000fec0000010000 */
[----:B-1----:R1:W-:Y:S04]  /*1f2f0*/  STL.64 [R1+0x200], R16 ;  /* 0x0002001001007387 */ /* 0x0023e80000100a00 */
[----:B------:R3:W-:Y:S04]  /*1f300*/  STL.64 [R1+0x208], R18 ;  /* 0x0002081201007387 */ /* 0x0007e80000100a00 */
[----:B-1----:R-:W4:Y:S04]  /*1f310*/  LDL.LU R16, [R1+0x4] ;  /* 0x0000040001107983 */ /* 0x002f280000300800 */
[----:B------:R-:W4:Y:S04]  /*1f320*/  LDL.LU R17, [R1+0xc] ;  /* 0x00000c0001117983 */ /* 0x000f280000300800 */
[----:B--2---:R-:W-:Y:S01]  /*1f330*/  STSM.16.M88.4 [R0], R4 ;  /* 0x0000000400007844 */ /* 0x004fe20000000200 */
[----:B------:R-:W-:Y:S01]  /*1f340*/  BAR.SYNC.DEFER_BLOCKING 0x0 ;  /* 0x0000000000007b1d */ /* 0x000fe20000010000 */
[----:B---3--:R-:W-:Y:S01]  /*1f350*/  IMAD.MOV.U32 R18, RZ, RZ, R153 ;  /* 0x000000ffff127224 */ /* 0x008fe200078e0099 */
[----:B------:R-:W-:-:S04]  /*1f360*/  MOV R19, R155 ;  /* 0x0000009b00137202 */ /* 0x000fc80000000f00 */
[----:B------:R-:W1:Y:S02]  /*1f370*/  LDS.128 R20, [R252] ;  /* 0x00000000fc147984 */ /* 0x000e640000000c00 */
[----:B------:R-:W-:Y:S06]  /*1f380*/  BAR.SYNC.DEFER_BLOCKING 0x0 ;  /* 0x0000000000007b1d */ /* 0x000fec0000010000 */
[----:B-1----:R-:W-:Y:S04]  /*1f390*/  STL.64 [R1+0x100], R20 ;  /* 0x0001001401007387 */ /* 0x002fe80000100a00 */
[----:B------:R-:W-:Y:S04]  /*1f3a0*/  STL.64 [R1+0x108], R22 ;  /* 0x0001081601007387 */ /* 0x000fe80000100a00 */
[----:B----4-:R-:W-:Y:S01]  /*1f3b0*/  STSM.16.M88.4 [R0], R16 ;  /* 0x0000001000007844 */ /* 0x010fe20000000200 */
[----:B------:R-:W-:Y:S06]  /*1f3c0*/  BAR.SYNC.DEFER_BLOCKING 0x0 ;  /* 0x0000000000007b1d */ /* 0x000fec0000010000 */
[----:B------:R-:W1:Y:S04]  /*1f3d0*/  LDS.128 R16, [R252] ;  /* 0x00000000fc107984 */ /* 0x000e680000000c00 */
[----:B-1----:R1:W-:Y:S04]  /*1f3e0*/  STL.64 [R1], R16 ;  /* 0x0000001001007387 */ /* 0x0023e80000100a00 */
[----:B------:R2:W-:Y:S04]  /*1f3f0*/  STL.64 [R1+0x8], R18 ;  /* 0x0000081201007387 */ /* 0x0005e80000100a00 */
[----:B-1----:R-:W3:Y:S04]  /*1f400*/  LDL.LU R16, [R1+0x410] ;  /* 0x0004100001107983 */ /* 0x002ee80000300800 */
[----:B------:R-:W3:Y:S04]  /*1f410*/  LDL.LU R17, [R1+0x418] ;  /* 0x0004180001117983 */ /* 0x000ee80000300800 */
[----:B--2---:R-:W3:Y:S04]  /*1f420*/  LDL.LU R18, [R1+0x310] ;  /* 0x0003100001127983 */ /* 0x004ee80000300800 */
[----:B------:R-:W3:Y:S01]  /*1f430*/  LDL.LU R19, [R1+0x318] ;  /* 0x0003180001137983 */ /* 0x000ee20000300800 */
[----:B------:R-:W-:Y:S01]  /*1f440*/  BAR.SYNC.DEFER_BLOCKING 0x0 ;  /* 0x0000000000007b1d */ /* 0x000fe20000010000 */
[----:B------:R-:W-:Y:S01]  /*1f450*/  IMAD.MOV.U32 R4, RZ, RZ, R89 ;  /* 0x000000ffff047224 */ /* 0x000fe200078e0059 */
[----:B------:R-:W-:Y:S01]  /*1f460*/  MOV R6, R25 ;  /* 0x0000001900067202 */ /* 0x000fe20000000f00 */
[----:B------:R-:W-:-:S02]  /*1f470*/  IMAD.MOV.U32 R5, RZ, RZ, R91 ;  /* 0x000000ffff057224 */ /* 0x000fc400078e005b */
[----:B------:R-:W-:-:S05]  /*1f480*/  IMAD.MOV.U32 R7, RZ, RZ, R27 ;  /* 0x000000ffff077224 */ /* 0x000fca00078e001b */
[----:B------:R1:W-:Y:S01]  /*1f490*/  STSM.16.M88.4 [R0], R4 ;  /* 0x0000000400007844 */ /* 0x0003e20000000200 */
[----:B------:R-:W-:Y:S06]  /*1f4a0*/  BAR.SYNC.DEFER_BLOCKING 0x0 ;  /* 0x0000000000007b1d */ /* 0x000fec0000010000 */
[----:B-1----:R-:W2:Y:S04]  /*1f4b0*/  LDL.LU R4, [R1+0x210] ;  /* 0x0002100001047983 */ /* 0x002ea80000300800 */
[----:B------:R-:W2:Y:S04]  /*1f4c0*/  LDL.LU R5, [R1+0x218] ;  /* 0x0002180001057983 */ /* 0x000ea80000300800 */
[----:B------:R-:W2:Y:S04]  /*1f4d0*/  LDL.LU R6, [R1+0x110] ;  /* 0x0001100001067983 */ /* 0x000ea80000300800 */
[----:B------:R-:W1:Y:S01]  /*1f4e0*/  LDS.128 R248, [R252] ;  /* 0x00000000fcf87984 */ /* 0x000e620000000c00 */
[----:B------:R-:W-:Y:S06]  /*1f4f0*/  BAR.SYNC.DEFER_BLOCKING 0x0 ;  /* 0x0000000000007b1d */ /* 0x000fec0000010000 */
[----:B------:R-:W2:Y:S04]  /*1f500*/  LDL.LU R7, [R1+0x118] ;  /* 0x0001180001077983 */ /* 0x000ea80000300800 */
[----:B-1----:R-:W-:Y:S04]  /*1f510*/  STL [R1+0xb68], R249 ;  /* 0x000b68f901007387 */ /* 0x002fe80000100800 */
[----:B------:R-:W-:Y:S04]  /*1f520*/  STL [R1+0xb64], R250 ;  /* 0x000b64fa01007387 */ /* 0x000fe80000100800 */
[----:B------:R-:W-:Y:S04]  /*1f530*/  STL [R1+0xb60], R251 ;  /* 0x000b60fb01007387 */ /* 0x000fe80000100800 */
        /* <DEDUP_REMOVED lines=635> */
[----:B------:R-:W2:Y:S04]  /*21cf0*/  LDL.LU R7, [R1+0x198] ;  /* 0x0001980001077983 */ /* 0x000ea80000300800 */
[----:B------:R-:W1:Y:S01]  /*21d00*/  LDS.128 R240, [R252] ;  /* 0x00000000fcf07984 */ /* 0x000e620000000c00 */
[----:B------:R-:W-:Y:S06]  /*21d10*/  BAR.SYNC.DEFER_BLOCKING 0x0 ;  /* 0x0000000000007b1d */ /* 0x000fec0000010000 */
[----:B-1----:R-:W-:Y:S04]  /*21d20*/  STL [R1+0xb5c], R242 ;  /* 0x000b5cf201007387 */ /* 0x002fe80000100800 */
[----:B------:R-:W-:Y:S04]  /*21d30*/  STL [R1+0xb58], R243 ;  /* 0x000b58f301007387 */ /* 0x000fe80000100800 */
[----:B---3--:R1:W-:Y:S01]  /*21d40*/  STSM.16.M88.4 [R0], R16 ;  /* 0x0000001000007844 */ /* 0x0083e20000000200 */
[----:B------:R-:W-:Y:S06]  /*21d50*/  BAR.SYNC.DEFER_BLOCKING 0x0 ;  /* 0x0000000000007b1d */ /* 0x000fec0000010000 */
[----:B-1----:R-:W3:Y:S04]  /*21d60*/  LDL.LU R16, [R1+0x90] ;  /* 0x0000900001107983 */ /* 0x002ee80000300800 */
[----:B------:R-:W3:Y:S04]  /*21d70*/  LDL.LU R17, [R1+0x98] ;  /* 0x0000980001117983 */ /* 0x000ee80000300800 */
[----:B------:R-:W1:Y:S01]  /*21d80*/  LDS.128 R236, [R252] ;  /* 0x00000000fcec7984 */ /* 0x000e620000000c00 */
[----:B------:R-:W-:Y:S06]  /*21d90*/  BAR.SYNC.DEFER_BLOCKING 0x0 ;  /* 0x0000000000007b1d */ /* 0x000fec0000010000 */
[----:B--2---:R2:W-:Y:S02]  /*21da0*/  STSM.16.M88.4 [R0], R4 ;  /* 0x0000000400007844 */ /* 0x0045e40000000200 */
[----:B------:R-:W-:Y:S01]  /*21db0*/  BAR.SYNC.DEFER_BLOCKING 0x0 ;  /* 0x0000000000007b1d */ /* 0x000fe20000010000 */
[----:B------:R-:W-:Y:S01]  /*21dc0*/  IMAD.MOV.U32 R18, RZ, RZ, R188 ;  /* 0x000000ffff127224 */ /* 0x000fe200078e00bc */
[----:B------:R-:W-:-:S04]  /*21dd0*/  MOV R19, R190 ;  /* 0x000000be00137202 */ /* 0x000fc80000000f00 */
[----:B------:R-:W4:Y:S02]  /*21de0*/  LDS.128 R232, [R252] ;  /* 0x00000000fce87984 */ /* 0x000f240000000c00 */
[----:B------:R-:W-:Y:S01]  /*21df0*/  BAR.SYNC.DEFER_BLOCKING 0x0 ;  /* 0x0000000000007b1d */ /* 0x000fe20000010000 */
[----:B--2---:R-:W-:Y:S01]  /*21e00*/  IMAD.MOV.U32 R4, RZ, RZ, R124 ;  /* 0x000000ffff047224 */ /* 0x004fe200078e007c */
[----:B------:R-:W-:Y:S01]  /*21e10*/  MOV R6, R60 ;  /* 0x0000003c00067202 */ /* 0x000fe20000000f00 */
[----:B------:R-:W-:Y:S02]  /*21e20*/  IMAD.MOV.U32 R5, RZ, RZ, R126 ;  /* 0x000000ffff057224 */ /* 0x000fe400078e007e */
[----:B------:R-:W-:Y:S01]  /*21e30*/  IMAD.MOV.U32 R7, RZ, RZ, R62 ;  /* 0x000000ffff077224 */ /* 0x000fe200078e003e */
[----:B---3--:R-:W-:Y:S02]  /*21e40*/  STSM.16.M88.4 [R0], R16 ;  /* 0x0000001000007844 */ /* 0x008fe40000000200 */
[----:B------:R-:W-:Y:S06]  /*21e50*/  BAR.SYNC.DEFER_BLOCKING 0x0 ;  /* 0x0000000000007b1d */ /* 0x000fec0000010000 */
[----:B------:R-:W2:Y:S02]  /*21e60*/  LDS.128 R220, [R252] ;  /* 0x00000000fcdc7984 */ /* 0x000ea40000000c00 */
[----:B------:R-:W-:Y:S06]  /*21e70*/  BAR.SYNC.DEFER_BLOCKING 0x0 ;  /* 0x0000000000007b1d */ /* 0x000fec0000010000 */
[----:B------:R3:W-:Y:S02]  /*21e80*/  STSM.16.M88.4 [R0], R4 ;  /* 0x0000000400007844 */ /* 0x0007e40000000200 */
[----:B------:R-:W-:Y:S06]  /*21e90*/  BAR.SYNC.DEFER_BLOCKING 0x0 ;  /* 0x0000000000007b1d */ /* 0x000fec0000010000 */
[----:B---3--:R-:W3:Y:S04]  /*21ea0*/  LDL.LU R4, [R1+0x494] ;  /* 0x0004940001047983 */ /* 0x008ee80000300800 */
[----:B------:R-:W3:Y:S04]  /*21eb0*/  LDL.LU R5, [R1+0x49c] ;  /* 0x00049c0001057983 */ /* 0x000ee80000300800 */
[----:B------:R-:W3:Y:S04]  /*21ec0*/  LDL.LU R6, [R1+0x394] ;  /* 0x0003940001067983 */ /* 0x000ee80000300800 */
[----:B------:R-:W3:Y:S04]  /*21ed0*/  LDL.LU R7, [R1+0x39c] ;  /* 0x00039c0001077983 */ /* 0x000ee80000300800 */
[----:B------:R-:W4:Y:S04]  /*21ee0*/  LDL.LU R16, [R1+0x294] ;  /* 0x0002940001107983 */ /* 0x000f280000300800 */
[----:B------:R-:W4:Y:S04]  /*21ef0*/  LDL.LU R17, [R1+0x29c] ;  /* 0x00029c0001117983 */ /* 0x000f280000300800 */
[----:B------:R-:W4:Y:S04]  /*21f00*/  LDL.LU R18, [R1+0x194] ;  /* 0x0001940001127983 */ /* 0x000f280000300800 */
[----:B------:R-:W4:Y:S04]  /*21f10*/  LDL.LU R19, [R1+0x19c] ;  /* 0x00019c0001137983 */ /* 0x000f280000300800 */
[----:B------:R-:W2:Y:S01]  /*21f20*/  LDS.128 R216, [R252] ;  /* 0x00000000fcd87984 */ /* 0x000ea20000000c00 */
[----:B------:R-:W-:Y:S06]  /*21f30*/  BAR.SYNC.DEFER_BLOCKING 0x0 ;  /* 0x0000000000007b1d */ /* 0x000fec0000010000 */
[----:B---3--:R-:W-:Y:S02]  /*21f40*/  STSM.16.M88.4 [R0], R4 ;  /* 0x0000000400007844 */ /* 0x008fe40000000200 */
[----:B------:R-:W-:Y:S06]  /*21f50*/  BAR.SYNC.DEFER_BLOCKING 0x0 ;  /* 0x0000000000007b1d */ /* 0x000fec0000010000 */
[----:B------:R-:W3:Y:S02]  /*21f60*/  LDS.128 R4, [R252] ;  /* 0x00000000fc047984 */ /* 0x000ee40000000c00 */
[----:B------:R-:W-:Y:S06]  /*21f70*/  BAR.SYNC.DEFER_BLOCKING 0x0 ;  /* 0x0000000000007b1d */ /* 0x000fec0000010000 */
[----:B----4-:R4:W-:Y:S02]  /*21f80*/  STSM.16.M88.4 [R0], R16 ;  /* 0x0000001000007844 */ /* 0x0109e40000000200 */
[----:B------:R-:W-:Y:S06]  /*21f90*/  BAR.SYNC.DEFER_BLOCKING 0x0 ;  /* 0x0000000000007b1d */ /* 0x000fec0000010000 */
[----:B----4-:R-:W4:Y:S04]  /*21fa0*/  LDL.LU R16, [R1+0x94] ;  /* 0x0000940001107983 */ /* 0x010f280000300800 */
[----:B------:R-:W4:Y:S04]  /*21fb0*/  LDL.LU R17, [R1+0x9c] ;  /* 0x00009c0001117983 */ /* 0x000f280000300800 */
[----:B------:R-:W3:Y:S01]  /*21fc0*/  LDS.128 R28, [R252] ;  /* 0x00000000fc1c7984 */ /* 0x000ee20000000c00 */
[----:B------:R-:W-:Y:S01]  /*21fd0*/  IMAD.MOV.U32 R18, RZ, RZ, R189 ;  /* 0x000000ffff127224 */ /* 0x000fe200078e00bd */
[----:B------:R-:W-:Y:S01]  /*21fe0*/  MOV R19, R191 ;  /* 0x000000bf00137202 */ /* 0x000fe20000000f00 */
[----:B------:R-:W-:Y:S01]  /*21ff0*/  BAR.SYNC.DEFER_BLOCKING 0x0 ;  /* 0x0000000000007b1d */ /* 0x000fe20000010000 */
[----:B------:R-:W-:Y:S01]  /*22000*/  IMAD.MOV.U32 R20, RZ, RZ, R125 ;  /* 0x000000ffff147224 */ /* 0x000fe200078e007d */
[----:B------:R-:W-:Y:S01]  /*22010*/  MOV R22, R61 ;  /* 0x0000003d00167202 */ /* 0x000fe20000000f00 */
[----:B------:R-:W-:-:S02]  /*22020*/  IMAD.MOV.U32 R21, RZ, RZ, R127 ;  /* 0x000000ffff157224 */ /* 0x000fc400078e007f */
[----:B------:R-:W-:Y:S01]  /*22030*/  IMAD.MOV.U32 R23, RZ, RZ, R63 ;  /* 0x000000ffff177224 */ /* 0x000fe200078e003f */
[----:B----4-:R-:W-:Y:S02]  /*22040*/  STSM.16.M88.4 [R0], R16 ;  /* 0x0000001000007844 */ /* 0x010fe40000000200 */
[----:B------:R-:W-:Y:S06]  /*22050*/  BAR.SYNC.DEFER_BLOCKING 0x0 ;  /* 0x0000000000007b1d */ /* 0x000fec0000010000 */
[----:B------:R-:W4:Y:S02]  /*22060*/  LDS.128 R36, [R252] ;  /* 0x00000000fc247984 */ /* 0x000f240000000c00 */
[----:B------:R-:W-:Y:S06]  /*22070*/  BAR.SYNC.DEFER_BLOCKING 0x0 ;  /* 0x0000000000007b1d */ /* 0x000fec0000010000 */
[----:B------:R1:W-:Y:S02]  /*22080*/  STSM.16.M88.4 [R0], R20 ;  /* 0x0000001400007844 */ /* 0x0003e40000000200 */
[----:B------:R-:W-:Y:S06]  /*22090*/  BAR.SYNC.DEFER_BLOCKING 0x0 ;  /* 0x0000000000007b1d */ /* 0x000fec0000010000 */
[----:B-1----:R-:W2:Y:S04]  /*220a0*/  LDL.LU R20, [R1+0x4a0] ;  /* 0x0004a00001147983 */ /* 0x002ea80000300800 */
[----:B------:R-:W2:Y:S04]  /*220b0*/  LDL.LU R21, [R1+0x4a8] ;  /* 0x0004a80001157983 */ /* 0x000ea80000300800 */
[----:B------:R-:W2:Y:S04]  /*220c0*/  LDL.LU R22, [R1+0x3a0] ;  /* 0x0003a00001167983 */ /* 0x000ea80000300800 */
[----:B------:R-:W2:Y:S04]  /*220d0*/  LDL.LU R23, [R1+0x3a8] ;  /* 0x0003a80001177983 */ /* 0x000ea80000300800 */
[----:B------:R-:W3:Y:S04]  /*220e0*/  LDL.LU R16, [R1+0x2a0] ;  /* 0x0002a00001107983 */ /* 0x000ee80000300800 */
[----:B------:R-:W3:Y:S04]  /*220f0*/  LDL.LU R17, [R1+0x2a8] ;  /* 0x0002a80001117983 */ /* 0x000ee80000300800 */
[----:B------:R-:W3:Y:S04]  /*22100*/  LDL.LU R18, [R1+0x1a0] ;  /* 0x0001a00001127983 */ /* 0x000ee80000300800 */
[----:B------:R-:W3:Y:S04]  /*22110*/  LDL.LU R19, [R1+0x1a8] ;  /* 0x0001a80001137983 */ /* 0x000ee80000300800 */
[----:B------:R-:W1:Y:S01]  /*22120*/  LDS.128 R32, [R252] ;  /* 0x00000000fc207984 */ /* 0x000e620000000c00 */
[----:B------:R-:W-:Y:S06]  /*22130*/  BAR.SYNC.DEFER_BLOCKING 0x0 ;  /* 0x0000000000007b1d */ /* 0x000fec0000010000 */
[----:B--2---:R-:W-:Y:S02]  /*22140*/  STSM.16.M88.4 [R0], R20 ;  /* 0x0000001400007844 */ /* 0x004fe40000000200 */
[----:B------:R-:W-:Y:S06]  /*22150*/  BAR.SYNC.DEFER_BLOCKING 0x0 ;  /* 0x0000000000007b1d */ /* 0x000fec0000010000 */
[----:B------:R-:W2:Y:S02]  /*22160*/  LDS.128 R24, [R252] ;  /* 0x00000000fc187984 */ /* 0x000ea40000000c00 */
[----:B------:R-:W-:Y:S06]  /*22170*/  BAR.SYNC.DEFER_BLOCKING 0x0 ;  /* 0x0000000000007b1d */ /* 0x000fec0000010000 */
[----:B---3--:R3:W-:Y:S02]  /*22180*/  STSM.16.M88.4 [R0], R16 ;  /* 0x0000001000007844 */ /* 0x0087e40000000200 */
[----:B------:R-:W-:Y:S06]  /*22190*/  BAR.SYNC.DEFER_BLOCKING 0x0 ;  /* 0x0000000000007b1d */ /* 0x000fec0000010000 */
[----:B---3--:R-:W3:Y:S04]  /*221a0*/  LDL.LU R16, [R1+0xa0] ;  /* 0x0000a00001107983 */ /* 0x008ee80000300800 */
[----:B------:R-:W3:Y:S04]  /*221b0*/  LDL.LU R17, [R1+0xa8] ;  /* 0x0000a80001117983 */ /* 0x000ee80000300800 */
[----:B------:R-:W2:Y:S01]  /*221c0*/  LDS.128 R20, [R252] ;  /* 0x00000000fc147984 */ /* 0x000ea20000000c00 */
[----:B------:R-:W-:Y:S01]  /*221d0*/  IMAD.MOV.U32 R18, RZ, RZ, R192 ;  /* 0x000000ffff127224 */ /* 0x000fe200078e00c0 */
[----:B------:R-:W-:Y:S01]  /*221e0*/  MOV R19, R194 ;  /* 0x000000c200137202 */ /* 0x000fe20000000f00 */
[----:B------:R-:W-:Y:S01]  /*221f0*/  BAR.SYNC.DEFER_BLOCKING 0x0 ;  /* 0x0000000000007b1d */ /* 0x000fe20000010000 */
[----:B------:R-:W-:Y:S01]  /*22200*/  IMAD.MOV.U32 R40, RZ, RZ, R128 ;  /* 0x000000ffff287224 */ /* 0x000fe200078e0080 */
[----:B------:R-:W-:Y:S01]  /*22210*/  MOV R42, R64 ;  /* 0x00000040002a7202 */ /* 0x000fe20000000f00 */
[----:B------:R-:W-:-:S02]  /*22220*/  IMAD.MOV.U32 R41, RZ, RZ, R130 ;  /* 0x000000ffff297224 */ /* 0x000fc400078e0082 */
[----:B------:R-:W-:Y:S01]  /*22230*/  IMAD.MOV.U32 R43, RZ, RZ, R66 ;  /* 0x000000ffff2b7224 */ /* 0x000fe200078e0042 */
[----:B---3--:R-:W-:Y:S02]  /*22240*/  STSM.16.M88.4 [R0], R16 ;  /* 0x0000001000007844 */ /* 0x008fe40000000200 */
[----:B------:R-:W-:Y:S06]  /*22250*/  BAR.SYNC.DEFER_BLOCKING 0x0 ;  /* 0x0000000000007b1d */ /* 0x000fec0000010000 */
[----:B------:R-:W3:Y:S02]  /*22260*/  LDS.128 R16, [R252] ;  /* 0x00000000fc107984 */ /* 0x000ee40000000c00 */
[----:B------:R-:W-:Y:S06]  /*22270*/  BAR.SYNC.DEFER_BLOCKING 0x0 ;  /* 0x0000000000007b1d */ /* 0x000fec0000010000 */
[----:B------:R4:W-:Y:S02]  /*22280*/  STSM.16.M88.4 [R0], R40 ;  /* 0x0000002800007844 */ /* 0x0009e40000000200 */
[----:B------:R-:W-:Y:S06]  /*22290*/  BAR.SYNC.DEFER_BLOCKING 0x0 ;  /* 0x0000000000007b1d */ /* 0x000fec0000010000 */
[----:B----4-:R-:W4:Y:S04]  /*222a0*/  LDL.LU R40, [R1+0x4a4] ;  /* 0x0004a40001287983 */ /* 0x010f280000300800 */
[----:B------:R-:W4:Y:S04]  /*222b0*/  LDL.LU R41, [R1+0x4ac] ;  /* 0x0004ac0001297983 */ /* 0x000f280000300800 */
[----:B------:R-:W4:Y:S04]  /*222c0*/  LDL.LU R42, [R1+0x3a4] ;  /* 0x0003a400012a7983 */ /* 0x000f280000300800 */
[----:B------:R-:W4:Y:S04]  /*222d0*/  LDL.LU R43, [R1+0x3ac] ;  /* 0x0003ac00012b7983 */ /* 0x000f280000300800 */
[----:B------:R-:W2:Y:S04]  /*222e0*/  LDL.LU R48, [R1+0x2a4] ;  /* 0x0002a40001307983 */ /* 0x000ea80000300800 */
[----:B------:R-:W2:Y:S04]  /*222f0*/  LDL.LU R49, [R1+0x2ac] ;  /* 0x0002ac0001317983 */ /* 0x000ea80000300800 */
[----:B------:R-:W2:Y:S04]  /*22300*/  LDL.LU R50, [R1+0x1a4] ;  /* 0x0001a40001327983 */ /* 0x000ea80000300800 */
[----:B------:R-:W2:Y:S04]  /*22310*/  LDL.LU R51, [R1+0x1ac] ;  /* 0x0001ac0001337983 */ /* 0x000ea80000300800 */
[----:B------:R-:W3:Y:S01]  /*22320*/  LDS.128 R44, [R252] ;  /* 0x00000000fc2c7984 */ /* 0x000ee20000000c00 */
[----:B------:R-:W-:Y:S06]  /*22330*/  BAR.SYNC.DEFER_BLOCKING 0x0 ;  /* 0x0000000000007b1d */ /* 0x000fec0000010000 */
[----:B----4-:R-:W-:Y:S02]  /*22340*/  STSM.16.M88.4 [R0], R40 ;  /* 0x0000002800007844 */ /* 0x010fe40000000200 */
[----:B------:R-:W-:Y:S06]  /*22350*/  BAR.SYNC.DEFER_BLOCKING 0x0 ;  /* 0x0000000000007b1d */ /* 0x000fec0000010000 */
[----:B------:R-:W4:Y:S02]  /*22360*/  LDS.128 R40, [R252] ;  /* 0x00000000fc287984 */ /* 0x000f240000000c00 */
[----:B------:R-:W-:Y:S06]  /*22370*/  BAR.SYNC.DEFER_BLOCKING 0x0 ;  /* 0x0000000000007b1d */ /* 0x000fec0000010000 */
[----:B--2---:R2:W-:Y:S02]  /*22380*/  STSM.16.M88.4 [R0], R48 ;  /* 0x0000003000007844 */ /* 0x0045e40000000200 */
[----:B------:R-:W-:Y:S06]  /*22390*/  BAR.SYNC.DEFER_BLOCKING 0x0 ;  /* 0x0000000000007b1d */ /* 0x000fec0000010000 */
[----:B--2---:R-:W2:Y:S04]  /*223a0*/  LDL.LU R48, [R1+0xa4] ;  /* 0x0000a40001307983 */ /* 0x004ea80000300800 */
[----:B------:R-:W2:Y:S01]  /*223b0*/  LDL.LU R49, [R1+0xac] ;  /* 0x0000ac0001317983 */ /* 0x000ea20000300800 */
[----:B------:R-:W-:Y:S01]  /*223c0*/  IMAD.MOV.U32 R50, RZ, RZ, R193 ;  /* 0x000000ffff327224 */ /* 0x000fe200078e00c1 */
[----:B------:R-:W-:-:S02]  /*223d0*/  MOV R51, R195 ;  /* 0x000000c300337202 */ /* 0x000fc40000000f00 */
[----:B------:R-:W3:Y:S04]  /*223e0*/  LDL.LU R56, [R1+0x4b0] ;  /* 0x0004b00001387983 */ /* 0x000ee80000300800 */
[----:B------:R-:W4:Y:S01]  /*223f0*/  LDS.128 R88, [R252] ;  /* 0x00000000fc587984 */ /* 0x000f220000000c00 */
[----:B------:R-:W-:Y:S06]  /*22400*/  BAR.SYNC.DEFER_BLOCKING 0x0 ;  /* 0x0000000000007b1d */ /* 0x000fec0000010000 */
[----:B------:R-:W3:Y:S04]  /*22410*/  LDL.LU R57, [R1+0x4b8] ;  /* 0x0004b80001397983 */ /* 0x000ee80000300800 */
[----:B------:R-:W3:Y:S04]  /*22420*/  LDL.LU R58, [R1+0x3b0] ;  /* 0x0003b000013a7983 */ /* 0x000ee80000300800 */
[----:B------:R-:W3:Y:S01]  /*22430*/  LDL.LU R59, [R1+0x3b8] ;  /* 0x0003b800013b7983 */ /* 0x000ee20000300800 */
[----:B------:R-:W-:Y:S01]  /*22440*/  MOV R54, R65 ;  /* 0x0000004100367202 */ /* 0x000fe20000000f00 */
[----:B------:R-:W-:-:S02]  /*22450*/  IMAD.MOV.U32 R55, RZ, RZ, R67 ;  /* 0x000000ffff377224 */ /* 0x000fc400078e0043 */
[----:B------:R-:W-:Y:S02]  /*22460*/  IMAD.MOV.U32 R52, RZ, RZ, R129 ;  /* 0x000000ffff347224 */ /* 0x000fe400078e0081 */
[----:B------:R-:W-:Y:S01]  /*22470*/  IMAD.MOV.U32 R53, RZ, RZ, R131 ;  /* 0x000000ffff357224 */ /* 0x000fe200078e0083 */
[----:B--2---:R-:W-:Y:S01]  /*22480*/  STSM.16.M88.4 [R0], R48 ;  /* 0x0000003000007844 */ /* 0x004fe20000000200 */
[----:B------:R-:W-:Y:S06]  /*22490*/  BAR.SYNC.DEFER_BLOCKING 0x0 ;  /* 0x0000000000007b1d */ /* 0x000fec0000010000 */
[----:B------:R-:W2:Y:S02]  /*224a0*/  LDS.128 R64, [R252] ;  /* 0x00000000fc407984 */ /* 0x000ea40000000c00 */
[----:B------:R-:W-:Y:S06]  /*224b0*/  BAR.SYNC.DEFER_BLOCKING 0x0 ;  /* 0x0000000000007b1d */ /* 0x000fec0000010000 */
[----:B------:R1:W-:Y:S02]  /*224c0*/  STSM.16.M88.4 [R0], R52 ;  /* 0x0000003400007844 */ /* 0x0003e40000000200 */
[----:B------:R-:W-:Y:S06]  /*224d0*/  BAR.SYNC.DEFER_BLOCKING 0x0 ;  /* 0x0000000000007b1d */ /* 0x000fec0000010000 */
[----:B-1----:R-:W4:Y:S04]  /*224e0*/  LDL.LU R52, [R1+0x2b0] ;  /* 0x0002b00001347983 */ /* 0x002f280000300800 */
[----:B------:R-:W4:Y:S04]  /*224f0*/  LDL.LU R53, [R1+0x2b8] ;  /* 0x0002b80001357983 */ /* 0x000f280000300800 */
[----:B------:R-:W4:Y:S04]  /*22500*/  LDL.LU R54, [R1+0x1b0] ;  /* 0x0001b00001367983 */ /* 0x000f280000300800 */
[----:B------:R-:W4:Y:S04]  /*22510*/  LDL.LU R55, [R1+0x1b8] ;  /* 0x0001b80001377983 */ /* 0x000f280000300800 */
[----:B------:R-:W1:Y:S01]  /*22520*/  LDS.128 R60, [R252] ;  /* 0x00000000fc3c7984 */ /* 0x000e620000000c00 */
        /* <DEDUP_REMOVED lines=23> */
[----:B--2---:R-:W2:Y:S04]  /*226a0*/  LDL.LU R92, [R1+0x4b4] ;  /* 0x0004b400015c7983 */ /* 0x004ea80000300800 */
[----:B------:R-:W2:Y:S04]  /*226b0*/  LDL.LU R93, [R1+0x4bc] ;  /* 0x0004bc00015d7983 */ /* 0x000ea80000300800 */
[----:B------:R-:W2:Y:S04]  /*226c0*/  LDL.LU R94, [R1+0x3b4] ;  /* 0x0003b400015e7983 */ /* 0x000ea80000300800 */
[----:B------:R-:W2:Y:S04]  /*226d0*/  LDL.LU R95, [R1+0x3bc] ;  /* 0x0003bc00015f7983 */ /* 0x000ea80000300800 */
[----:B------:R-:W3:Y:S04]  /*226e0*/  LDL.LU R100, [R1+0x2b4] ;  /* 0x0002b40001647983 */ /* 0x000ee80000300800 */
[----:B------:R-:W3:Y:S04]  /*226f0*/  LDL.LU R101, [R1+0x2bc] ;  /* 0x0002bc0001657983 */ /* 0x000ee80000300800 */
[----:B------:R-:W3:Y:S04]  /*22700*/  LDL.LU R102, [R1+0x1b4] ;  /* 0x0001b40001667983 */ /* 0x000ee80000300800 */
[----:B------:R-:W3:Y:S04]  /*22710*/  LDL.LU R103, [R1+0x1bc] ;  /* 0x0001bc0001677983 */ /* 0x000ee80000300800 */
[----:B------:R-:W4:Y:S01]  /*22720*/  LDS.128 R96, [R252] ;  /* 0x00000000fc607984 */ /* 0x000f220000000c00 */
[----:B------:R-:W-:Y:S06]  /*22730*/  BAR.SYNC.DEFER_BLOCKING 0x0 ;  /* 0x0000000000007b1d */ /* 0x000fec0000010000 */
[----:B--2---:R-:W-:Y:S02]  /*22740*/  STSM.16.M88.4 [R0], R92 ;  /* 0x0000005c00007844 */ /* 0x004fe40000000200 */
[----:B------:R-:W-:Y:S06]  /*22750*/  BAR.SYNC.DEFER_BLOCKING 0x0 ;  /* 0x0000000000007b1d */ /* 0x000fec0000010000 */
[----:B------:R-:W2:Y:S02]  /*22760*/  LDS.128 R92, [R252] ;  /* 0x00000000fc5c7984 */ /* 0x000ea40000000c00 */
[----:B------:R-:W-:Y:S06]  /*22770*/  BAR.SYNC.DEFER_BLOCKING 0x0 ;  /* 0x0000000000007b1d */ /* 0x000fec0000010000 */
[----:B---3--:R3:W-:Y:S01]  /*22780*/  STSM.16.M88.4 [R0], R100 ;  /* 0x0000006400007844 */ /* 0x0087e20000000200 */
[----:B------:R-:W-:Y:S01]  /*22790*/  MOV R106, R69 ;  /* 0x00000045006a7202 */ /* 0x000fe20000000f00 */
[----:B------:R-:W-:Y:S01]  /*227a0*/  IMAD.MOV.U32 R107, RZ, RZ, R71 ;  /* 0x000000ffff6b7224 */ /* 0x000fe200078e0047 */
[----:B------:R-:W-:Y:S06]  /*227b0*/  BAR.SYNC.DEFER_BLOCKING 0x0 ;  /* 0x0000000000007b1d */ /* 0x000fec0000010000 */
[----:B---3--:R-:W3:Y:S04]  /*227c0*/  LDL.LU R100, [R1+0xb4] ;  /* 0x0000b40001647983 */ /* 0x008ee80000300800 */
[----:B------:R-:W3:Y:S04]  /*227d0*/  LDL.LU R101, [R1+0xbc] ;  /* 0x0000bc0001657983 */ /* 0x000ee80000300800 */
[----:B------:R-:W4:Y:S04]  /*227e0*/  LDL.LU R68, [R1+0x4c0] ;  /* 0x0004c00001447983 */ /* 0x000f280000300800 */
[----:B------:R-:W4:Y:S04]  /*227f0*/  LDL.LU R69, [R1+0x4c8] ;  /* 0x0004c80001457983 */ /* 0x000f280000300800 */
[----:B------:R-:W4:Y:S04]  /*22800*/  LDL.LU R70, [R1+0x3c0] ;  /* 0x0003c00001467983 */ /* 0x000f280000300800 */
[----:B------:R-:W4:Y:S04]  /*22810*/  LDL.LU R71, [R1+0x3c8] ;  /* 0x0003c80001477983 */ /* 0x000f280000300800 */
[----:B------:R-:W2:Y:S01]  /*22820*/  LDS.128 R116, [R252] ;  /* 0x00000000fc747984 */ /* 0x000ea20000000c00 */
[----:B------:R-:W-:Y:S01]  /*22830*/  IMAD.MOV.U32 R102, RZ, RZ, R197 ;  /* 0x000000ffff667224 */ /* 0x000fe200078e00c5 */
[----:B------:R-:W-:Y:S01]  /*22840*/  MOV R103, R199 ;  /* 0x000000c700677202 */ /* 0x000fe20000000f00 */
[----:B------:R-:W-:Y:S01]  /*22850*/  BAR.SYNC.DEFER_BLOCKING 0x0 ;  /* 0x0000000000007b1d */ /* 0x000fe20000010000 */
[----:B------:R-:W-:-:S02]  /*22860*/  IMAD.MOV.U32 R104, RZ, RZ, R133 ;  /* 0x000000ffff687224 */ /* 0x000fc400078e0085 */
[----:B------:R-:W-:-:S03]  /*22870*/  IMAD.MOV.U32 R105, RZ, RZ, R135 ;  /* 0x000000ffff697224 */ /* 0x000fc600078e0087 */
[----:B---3--:R3:W-:Y:S02]  /*22880*/  STSM.16.M88.4 [R0], R100 ;  /* 0x0000006400007844 */ /* 0x0087e40000000200 */
[----:B------:R-:W-:Y:S06]  /*22890*/  BAR.SYNC.DEFER_BLOCKING 0x0 ;  /* 0x0000000000007b1d */ /* 0x000fec0000010000 */
[----:B---3--:R-:W3:Y:S04]  /*228a0*/  LDL.LU R100, [R1+0x2c0] ;  /* 0x0002c00001647983 */ /* 0x008ee80000300800 */
[----:B------:R-:W3:Y:S04]  /*228b0*/  LDL.LU R101, [R1+0x2c8] ;  /* 0x0002c80001657983 */ /* 0x000ee80000300800 */
[----:B------:R-:W3:Y:S04]  /*228c0*/  LDL.LU R102, [R1+0x1c0] ;  /* 0x0001c00001667983 */ /* 0x000ee80000300800 */
[----:B------:R-:W3:Y:S04]  /*228d0*/  LDL.LU R103, [R1+0x1c8] ;  /* 0x0001c80001677983 */ /* 0x000ee80000300800 */
[----:B------:R-:W2:Y:S01]  /*228e0*/  LDS.128 R112, [R252] ;  /* 0x00000000fc707984 */ /* 0x000ea20000000c00 */
[----:B------:R-:W-:Y:S06]  /*228f0*/  BAR.SYNC.DEFER_BLOCKING 0x0 ;  /* 0x0000000000007b1d */ /* 0x000fec0000010000 */
[----:B------:R-:W-:Y:S02]  /*22900*/  STSM.16.M88.4 [R0], R104 ;  /* 0x0000006800007844 */ /* 0x000fe40000000200 */
[----:B------:R-:W-:Y:S06]  /*22910*/  BAR.SYNC.DEFER_BLOCKING 0x0 ;  /* 0x0000000000007b1d */ /* 0x000fec0000010000 */
[----:B------:R-:W2:Y:S02]  /*22920*/  LDS.128 R108, [R252] ;  /* 0x00000000fc6c7984 */ /* 0x000ea40000000c00 */
[----:B------:R-:W-:Y:S06]  /*22930*/  BAR.SYNC.DEFER_BLOCKING 0x0 ;  /* 0x0000000000007b1d */ /* 0x000fec0000010000 */
[----:B----4-:R-:W-:Y:S02]  /*22940*/  STSM.16.M88.4 [R0], R68 ;  /* 0x0000004400007844 */ /* 0x010fe40000000200 */
[----:B------:R-:W-:Y:S06]  /*22950*/  BAR.SYNC.DEFER_BLOCKING 0x0 ;  /* 0x0000000000007b1d */ /* 0x000fec0000010000 */
[----:B------:R-:W4:Y:S02]  /*22960*/  LDS.128 R68, [R252] ;  /* 0x00000000fc447984 */ /* 0x000f240000000c00 */
[----:B------:R-:W-:Y:S06]  /*22970*/  BAR.SYNC.DEFER_BLOCKING 0x0 ;  /* 0x0000000000007b1d */ /* 0x000fec0000010000 */
[----:B---3--:R3:W-:Y:S02]  /*22980*/  STSM.16.M88.4 [R0], R100 ;  /* 0x0000006400007844 */ /* 0x0087e40000000200 */
[----:B------:R-:W-:Y:S06]  /*22990*/  BAR.SYNC.DEFER_BLOCKING 0x0 ;  /* 0x0000000000007b1d */ /* 0x000fec0000010000 */
[----:B---3--:R-:W3:Y:S04]  /*229a0*/  LDL.LU R100, [R1+0xc0] ;  /* 0x0000c00001647983 */ /* 0x008ee80000300800 */
[----:B------:R-:W3:Y:S04]  /*229b0*/  LDL.LU R101, [R1+0xc8] ;  /* 0x0000c80001657983 */ /* 0x000ee80000300800 */
[----:B------:R-:W4:Y:S01]  /*229c0*/  LDS.128 R104, [R252] ;  /* 0x00000000fc687984 */ /* 0x000f220000000c00 */
        /* <DEDUP_REMOVED lines=13> */
[----:B-1----:R-:W2:Y:S04]  /*22aa0*/  LDL.LU R120, [R1+0x4c4] ;  /* 0x0004c40001787983 */ /* 0x002ea80000300800 */
[----:B------:R-:W2:Y:S04]  /*22ab0*/  LDL.LU R121, [R1+0x4cc] ;  /* 0x0004cc0001797983 */ /* 0x000ea80000300800 */
[----:B------:R-:W2:Y:S04]  /*22ac0*/  LDL.LU R122, [R1+0x3c4] ;  /* 0x0003c400017a7983 */ /* 0x000ea80000300800 */
[----:B------:R-:W2:Y:S04]  /*22ad0*/  LDL.LU R123, [R1+0x3cc] ;  /* 0x0003cc00017b7983 */ /* 0x000ea80000300800 */
[----:B------:R-:W4:Y:S04]  /*22ae0*/  LDL.LU R128, [R1+0x2c4] ;  /* 0x0002c40001807983 */ /* 0x000f280000300800 */
[----:B------:R-:W4:Y:S04]  /*22af0*/  LDL.LU R129, [R1+0x2cc] ;  /* 0x0002cc0001817983 */ /* 0x000f280000300800 */
[----:B------:R-:W4:Y:S04]  /*22b00*/  LDL.LU R130, [R1+0x1c4] ;  /* 0x0001c40001827983 */ /* 0x000f280000300800 */
[----:B------:R-:W4:Y:S04]  /*22b10*/  LDL.LU R131, [R1+0x1cc] ;  /* 0x0001cc0001837983 */ /* 0x000f280000300800 */
[----:B------:R-:W1:Y:S01]  /*22b20*/  LDS.128 R124, [R252] ;  /* 0x00000000fc7c7984 */ /* 0x000e620000000c00 */
[----:B------:R-:W-:Y:S01]  /*22b30*/  BAR.SYNC.DEFER_BLOCKING 0x0 ;  /* 0x0000000000007b1d */ /* 0x000fe20000010000 */
[----:B------:R-:W-:Y:S01]  /*22b40*/  MOV R134, R73 ;  /* 0x0000004900867202 */ /* 0x000fe20000000f00 */
[----:B------:R-:W-:-:S04]  /*22b50*/  IMAD.MOV.U32 R135, RZ, RZ, R75 ;  /* 0x000000ffff877224 */ /* 0x000fc800078e004b */
[----:B--2---:R-:W-:Y:S02]  /*22b60*/  STSM.16.M88.4 [R0], R120 ;  /* 0x0000007800007844 */ /* 0x004fe40000000200 */
[----:B------:R-:W-:Y:S06]  /*22b70*/  BAR.SYNC.DEFER_BLOCKING 0x0 ;  /* 0x0000000000007b1d */ /* 0x000fec0000010000 */
[----:B------:R-:W2:Y:S02]  /*22b80*/  LDS.128 R120, [R252] ;  /* 0x00000000fc787984 */ /* 0x000ea40000000c00 */
[----:B------:R-:W-:Y:S06]  /*22b90*/  BAR.SYNC.DEFER_BLOCKING 0x0 ;  /* 0x0000000000007b1d */ /* 0x000fec0000010000 */
[----:B----4-:R4:W-:Y:S04]  /*22ba0*/  STSM.16.M88.4 [R0], R128 ;  /* 0x0000008000007844 */ /* 0x0109e80000000200 */
[----:B----4-:R-:W4:Y:S04]  /*22bb0*/  LDL.LU R128, [R1+0xc4] ;  /* 0x0000c40001807983 */ /* 0x010f280000300800 */
[----:B------:R-:W4:Y:S04]  /*22bc0*/  LDL.LU R129, [R1+0xcc] ;  /* 0x0000cc0001817983 */ /* 0x000f280000300800 */
[----:B------:R-:W3:Y:S04]  /*22bd0*/  LDL.LU R164, [R1+0x4d0] ;  /* 0x0004d00001a47983 */ /* 0x000ee80000300800 */
[----:B------:R-:W3:Y:S04]  /*22be0*/  LDL.LU R165, [R1+0x4d8] ;  /* 0x0004d80001a57983 */ /* 0x000ee80000300800 */
[----:B------:R-:W3:Y:S04]  /*22bf0*/  LDL.LU R166, [R1+0x3d0] ;  /* 0x0003d00001a67983 */ /* 0x000ee80000300800 */
[----:B------:R-:W3:Y:S04]  /*22c00*/  LDL.LU R167, [R1+0x3d8] ;  /* 0x0003d80001a77983 */ /* 0x000ee80000300800 */
[----:B------:R-:W2:Y:S04]  /*22c10*/  LDL.LU R72, [R1+0x2d0] ;  /* 0x0002d00001487983 */ /* 0x000ea80000300800 */
[----:B------:R-:W2:Y:S04]  /*22c20*/  LDL.LU R73, [R1+0x2d8] ;  /* 0x0002d80001497983 */ /* 0x000ea80000300800 */
[----:B------:R-:W2:Y:S04]  /*22c30*/  LDL.LU R74, [R1+0x1d0] ;  /* 0x0001d000014a7983 */ /* 0x000ea80000300800 */
[----:B------:R-:W2:Y:S01]  /*22c40*/  LDL.LU R75, [R1+0x1d8] ;  /* 0x0001d800014b7983 */ /* 0x000ea20000300800 */
[----:B------:R-:W-:Y:S01]  /*22c50*/  BAR.SYNC.DEFER_BLOCKING 0x0 ;  /* 0x0000000000007b1d */ /* 0x000fe20000010000 */
[----:B------:R-:W-:-:S02]  /*22c60*/  IMAD.MOV.U32 R132, RZ, RZ, R137 ;  /* 0x000000ffff847224 */ /* 0x000fc400078e0089 */
[----:B------:R-:W-:Y:S01]  /*22c70*/  IMAD.MOV.U32 R133, RZ, RZ, R139 ;  /* 0x000000ffff857224 */ /* 0x000fe200078e008b */
[----:B------:R-:W-:Y:S02]  /*22c80*/  MOV R131, R203 ;  /* 0x000000cb00837202 */ /* 0x000fe40000000f00 */
[----:B------:R-:W1:Y:S01]  /*22c90*/  LDS.128 R136, [R252] ;  /* 0x00000000fc887984 */ /* 0x000e620000000c00 */
[----:B------:R-:W-:Y:S01]  /*22ca0*/  IMAD.MOV.U32 R130, RZ, RZ, R201 ;  /* 0x000000ffff827224 */ /* 0x000fe200078e00c9 */
[----:B------:R-:W-:Y:S06]  /*22cb0*/  BAR.SYNC.DEFER_BLOCKING 0x0 ;  /* 0x0000000000007b1d */ /* 0x000fec0000010000 */
[----:B----4-:R-:W-:Y:S02]  /*22cc0*/  STSM.16.M88.4 [R0], R128 ;  /* 0x0000008000007844 */ /* 0x010fe40000000200 */
[----:B------:R-:W-:Y:S06]  /*22cd0*/  BAR.SYNC.DEFER_BLOCKING 0x0 ;  /* 0x0000000000007b1d */ /* 0x000fec0000010000 */
[----:B------:R-:W4:Y:S02]  /*22ce0*/  LDS.128 R156, [R252] ;  /* 0x00000000fc9c7984 */ /* 0x000f240000000c00 */
[----:B------:R-:W-:Y:S06]  /*22cf0*/  BAR.SYNC.DEFER_BLOCKING 0x0 ;  /* 0x0000000000007b1d */ /* 0x000fec0000010000 */
[----:B------:R-:W-:Y:S02]  /*22d00*/  STSM.16.M88.4 [R0], R132 ;  /* 0x0000008400007844 */ /* 0x000fe40000000200 */
[----:B------:R-:W-:Y:S06]  /*22d10*/  BAR.SYNC.DEFER_BLOCKING 0x0 ;  /* 0x0000000000007b1d */ /* 0x000fec0000010000 */
[----:B------:R-:W4:Y:S02]  /*22d20*/  LDS.128 R152, [R252] ;  /* 0x00000000fc987984 */ /* 0x000f240000000c00 */
[----:B------:R-:W-:Y:S06]  /*22d30*/  BAR.SYNC.DEFER_BLOCKING 0x0 ;  /* 0x0000000000007b1d */ /* 0x000fec0000010000 */
[----:B---3--:R-:W-:Y:S02]  /*22d40*/  STSM.16.M88.4 [R0], R164 ;  /* 0x000000a400007844 */ /* 0x008fe40000000200 */
[----:B------:R-:W-:Y:S06]  /*22d50*/  BAR.SYNC.DEFER_BLOCKING 0x0 ;  /* 0x0000000000007b1d */ /* 0x000fec0000010000 */
[----:B------:R-:W3:Y:S02]  /*22d60*/  LDS.128 R132, [R252] ;  /* 0x00000000fc847984 */ /* 0x000ee40000000c00 */
[----:B------:R-:W-:Y:S06]  /*22d70*/  BAR.SYNC.DEFER_BLOCKING 0x0 ;  /* 0x0000000000007b1d */ /* 0x000fec0000010000 */
[----:B--2---:R2:W-:Y:S02]  /*22d80*/  STSM.16.M88.4 [R0], R72 ;  /* 0x0000004800007844 */ /* 0x0045e40000000200 */
[----:B------:R-:W-:Y:S06]  /*22d90*/  BAR.SYNC.DEFER_BLOCKING 0x0 ;  /* 0x0000000000007b1d */ /* 0x000fec0000010000 */
[----:B--2---:R-:W2:Y:S04]  /*22da0*/  LDL.LU R72, [R1+0xd0] ;  /* 0x0000d00001487983 */ /* 0x004ea80000300800 */
[----:B------:R-:W2:Y:S04]  /*22db0*/  LDL.LU R73, [R1+0xd8] ;  /* 0x0000d80001497983 */ /* 0x000ea80000300800 */
        /* <DEDUP_REMOVED lines=8> */
[----:B--2---:R-:W-:Y:S02]  /*22e40*/  STSM.16.M88.4 [R0], R72 ;  /* 0x0000004800007844 */ /* 0x004fe40000000200 */
        /* <DEDUP_REMOVED lines=9> */
[----:B------:R-:W3:Y:S04]  /*22ee0*/  LDL.LU R168, [R1+0x2d4] ;  /* 0x0002d40001a87983 */ /* 0x000ee80000300800 */
[----:B------:R-:W3:Y:S04]  /*22ef0*/  LDL.LU R169, [R1+0x2dc] ;  /* 0x0002dc0001a97983 */ /* 0x000ee80000300800 */
[----:B------:R-:W3:Y:S04]  /*22f00*/  LDL.LU R170, [R1+0x1d4] ;  /* 0x0001d40001aa7983 */ /* 0x000ee80000300800 */
[----:B------:R-:W3:Y:S04]  /*22f10*/  LDL.LU R171, [R1+0x1dc] ;  /* 0x0001dc0001ab7983 */ /* 0x000ee80000300800 */
[----:B------:R-:W2:Y:S04]  /*22f20*/  LDL.LU R176, [R1+0xd4] ;  /* 0x0000d40001b07983 */ /* 0x000ea80000300800 */
[----:B------:R-:W2:Y:S04]  /*22f30*/  LDL.LU R177, [R1+0xdc] ;  /* 0x0000dc0001b17983 */ /* 0x000ea80000300800 */
[----:B------:R-:W1:Y:S01]  /*22f40*/  LDS.128 R164, [R252] ;  /* 0x00000000fca47984 */ /* 0x000e620000000c00 */
[----:B------:R-:W-:Y:S01]  /*22f50*/  BAR.SYNC.DEFER_BLOCKING 0x0 ;  /* 0x0000000000007b1d */ /* 0x000fe20000010000 */
[----:B------:R-:W-:Y:S01]  /*22f60*/  IMAD.MOV.U32 R140, RZ, RZ, R141 ;  /* 0x000000ffff8c7224 */ /* 0x000fe200078e008d */
[----:B------:R-:W-:Y:S01]  /*22f70*/  MOV R142, R77 ;  /* 0x0000004d008e7202 */ /* 0x000fe20000000f00 */
[----:B------:R-:W-:-:S02]  /*22f80*/  IMAD.MOV.U32 R141, RZ, RZ, R143 ;  /* 0x000000ffff8d7224 */ /* 0x000fc400078e008f */
[----:B------:R-:W-:Y:S01]  /*22f90*/  IMAD.MOV.U32 R143, RZ, RZ, R79 ;  /* 0x000000ffff8f7224 */ /* 0x000fe200078e004f */
[----:B------:R-:W2:Y:S04]  /*22fa0*/  LDL.LU R76, [R1+0x4e0] ;  /* 0x0004e000014c7983 */ /* 0x000ea80000300800 */
[----:B------:R-:W2:Y:S04]  /*22fb0*/  LDL.LU R77, [R1+0x4e8] ;  /* 0x0004e800014d7983 */ /* 0x000ea80000300800 */
[----:B------:R-:W2:Y:S04]  /*22fc0*/  LDL.LU R78, [R1+0x3e0] ;  /* 0x0003e000014e7983 */ /* 0x000ea80000300800 */
[----:B------:R-:W2:Y:S01]  /*22fd0*/  LDL.LU R79, [R1+0x3e8] ;  /* 0x0003e800014f7983 */ /* 0x000ea20000300800 */
[----:B------:R-:W-:Y:S01]  /*22fe0*/  IMAD.MOV.U32 R178, RZ, RZ, R205 ;  /* 0x000000ffffb27224 */ /* 0x000fe200078e00cd */
[----:B------:R-:W-:-:S02]  /*22ff0*/  MOV R179, R207 ;  /* 0x000000cf00b37202 */ /* 0x000fc40000000f00 */
[----:B----4-:R-:W-:Y:S01]  /*23000*/  STSM.16.M88.4 [R0], R160 ;  /* 0x000000a000007844 */ /* 0x010fe20000000200 */
        /* <DEDUP_REMOVED lines=11> */
[----:B------:R-:W2:Y:S04]  /*230c0*/  LDL.LU R178, [R1+0x1e0] ;  /* 0x0001e00001b27983 */ /* 0x000ea80000300800 */
[----:B------:R-:W2:Y:S04]  /*230d0*/  LDL.LU R179, [R1+0x1e8] ;  /* 0x0001e80001b37983 */ /* 0x000ea80000300800 */
[----:B------:R-:W4:Y:S04]  /*230e0*/  LDL.LU R184, [R1+0xe0] ;  /* 0x0000e00001b87983 */ /* 0x000f280000300800 */
[----:B------:R-:W4:Y:S04]  /*230f0*/  LDL.LU R185, [R1+0xe8] ;  /* 0x0000e80001b97983 */ /* 0x000f280000300800 */
[----:B------:R-:W3:Y:S01]  /*23100*/  LDS.128 R168, [R252] ;  /* 0x00000000fca87984 */ /* 0x000ee20000000c00 */
[----:B------:R-:W-:Y:S06]  /*23110*/  BAR.SYNC.DEFER_BLOCKING 0x0 ;  /* 0x0000000000007b1d */ /* 0x000fec0000010000 */
[----:B------:R-:W-:Y:S02]  /*23120*/  STSM.16.M88.4 [R0], R140 ;  /* 0x0000008c00007844 */ /* 0x000fe40000000200 */
[----:B------:R-:W-:Y:S06]  /*23130*/  BAR.SYNC.DEFER_BLOCKING 0x0 ;  /* 0x0000000000007b1d */ /* 0x000fec0000010000 */
[----:B------:R-:W3:Y:S02]  /*23140*/  LDS.128 R140, [R252] ;  /* 0x00000000fc8c7984 */ /* 0x000ee40000000c00 */
[----:B------:R-:W-:Y:S06]  /*23150*/  BAR.SYNC.DEFER_BLOCKING 0x0 ;  /* 0x0000000000007b1d */ /* 0x000fec0000010000 */
[----:B------:R-:W-:Y:S02]  /*23160*/  STSM.16.M88.4 [R0], R76 ;  /* 0x0000004c00007844 */ /* 0x000fe40000000200 */
[----:B------:R-:W-:Y:S06]  /*23170*/  BAR.SYNC.DEFER_BLOCKING 0x0 ;  /* 0x0000000000007b1d */ /* 0x000fec0000010000 */
[----:B------:R-:W3:Y:S02]  /*23180*/  LDS.128 R76, [R252] ;  /* 0x00000000fc4c7984 */ /* 0x000ee40000000c00 */
[----:B------:R-:W-:Y:S01]  /*23190*/  BAR.SYNC.DEFER_BLOCKING 0x0 ;  /* 0x0000000000007b1d */ /* 0x000fe20000010000 */
[----:B------:R-:W-:Y:S01]  /*231a0*/  IMAD.MOV.U32 R186, RZ, RZ, R208 ;  /* 0x000000ffffba7224 */ /* 0x000fe200078e00d0 */
[----:B------:R-:W-:-:S04]  /*231b0*/  MOV R187, R210 ;  /* 0x000000d200bb7202 */ /* 0x000fc80000000f00 */
[----:B--2---:R2:W-:Y:S02]  /*231c0*/  STSM.16.M88.4 [R0], R176 ;  /* 0x000000b000007844 */ /* 0x0045e40000000200 */
[----:B------:R-:W-:Y:S06]  /*231d0*/  BAR.SYNC.DEFER_BLOCKING 0x0 ;  /* 0x0000000000007b1d */ /* 0x000fec0000010000 */
[----:B------:R-:W3:Y:S02]  /*231e0*/  LDS.128 R180, [R252] ;  /* 0x00000000fcb47984 */ /* 0x000ee40000000c00 */
[----:B------:R-:W-:Y:S06]  /*231f0*/  BAR.SYNC.DEFER_BLOCKING 0x0 ;  /* 0x0000000000007b1d */ /* 0x000fec0000010000 */
[----:B----4-:R-:W-:Y:S02]  /*23200*/  STSM.16.M88.4 [R0], R184 ;  /* 0x000000b800007844 */ /* 0x010fe40000000200 */
[----:B------:R-:W-:Y:S01]  /*23210*/  BAR.SYNC.DEFER_BLOCKING 0x0 ;  /* 0x0000000000007b1d */ /* 0x000fe20000010000 */
[----:B--2---:R-:W-:Y:S01]  /*23220*/  IMAD.MOV.U32 R176, RZ, RZ, R144 ;  /* 0x000000ffffb07224 */ /* 0x004fe200078e0090 */
[----:B------:R-:W-:Y:S01]  /*23230*/  MOV R178, R80 ;  /* 0x0000005000b27202 */ /* 0x000fe20000000f00 */
[----:B------:R-:W-:-:S03]  /*23240*/  IMAD.MOV.U32 R177, RZ, RZ, R146 ;  /* 0x000000ffffb17224 */ /* 0x000fc600078e0092 */
[----:B------:R-:W2:Y:S01]  /*23250*/  LDS.128 R184, [R252] ;  /* 0x00000000fcb87984 */ /* 0x000ea20000000c00 */
[----:B------:R-:W-:Y:S01]  /*23260*/  IMAD.MOV.U32 R179, RZ, RZ, R82 ;  /* 0x000000ffffb37224 */ /* 0x000fe200078e0052 */
[----:B------:R-:W-:Y:S06]  /*23270*/  BAR.SYNC.DEFER_BLOCKING 0x0 ;  /* 0x0000000000007b1d */ /* 0x000fec0000010000 */
[----:B------:R4:W-:Y:S01]  /*23280*/  STSM.16.M88.4 [R0], R176 ;  /* 0x000000b000007844 */ /* 0x0009e20000000200 */
[----:B------:R-:W-:-:S03]  /*23290*/  IMAD.MOV.U32 R144, RZ, RZ, R145 ;  /* 0x000000ffff907224 */ /* 0x000fc600078e0091 */
[----:B----4-:R-:W4:Y:S04]  /*232a0*/  LDL.LU R176, [R1+0x4e4] ;  /* 0x0004e40001b07983 */ /* 0x010f280000300800 */
        /* <DEDUP_REMOVED lines=10> */
[----:B------:R-:W2:Y:S04]  /*23350*/  LDL.LU R225, [R1+0x4f8] ;  /* 0x0004f80001e17983 */ /* 0x000ea80000300800 */
[----:B------:R-:W2:Y:S04]  /*23360*/  LDL.LU R226, [R1+0x3f0] ;  /* 0x0003f00001e27983 */ /* 0x000ea80000300800 */
[----:B------:R-:W2:Y:S01]  /*23370*/  LDL.LU R227, [R1+0x3f8] ;  /* 0x0003f80001e37983 */ /* 0x000ea20000300800 */
[----:B------:R-:W-:Y:S01]  /*23380*/  MOV R146, R81 ;  /* 0x0000005100927202 */ /* 0x000fe20000000f00 */
[----:B------:R-:W-:-:S02]  /*23390*/  IMAD.MOV.U32 R145, RZ, RZ, R147 ;  /* 0x000000ffff917224 */ /* 0x000fc400078e0093 */
[----:B------:R-:W2:Y:S01]  /*233a0*/  LDL.LU R80, [R1+0x2f0] ;  /* 0x0002f00001507983 */ /* 0x000ea20000300800 */
[----:B------:R-:W-:-:S03]  /*233b0*/  IMAD.MOV.U32 R147, RZ, RZ, R83 ;  /* 0x000000ffff937224 */ /* 0x000fc600078e0053 */
[----:B------:R-:W2:Y:S04]  /*233c0*/  LDL.LU R81, [R1+0x2f8] ;  /* 0x0002f80001517983 */ /* 0x000ea80000300800 */
[----:B------:R-:W2:Y:S04]  /*233d0*/  LDL.LU R82, [R1+0x1f0] ;  /* 0x0001f00001527983 */ /* 0x000ea80000300800 */
[----:B------:R-:W2:Y:S01]  /*233e0*/  LDL.LU R83, [R1+0x1f8] ;  /* 0x0001f80001537983 */ /* 0x000ea20000300800 */
[----:B------:R-:W-:Y:S01]  /*233f0*/  BAR.SYNC.DEFER_BLOCKING 0x0 ;  /* 0x0000000000007b1d */ /* 0x000fe20000010000 */
[----:B------:R-:W-:-:S05]  /*23400*/  IMAD.MOV.U32 R198, RZ, RZ, R209 ;  /* 0x000000ffffc67224 */ /* 0x000fca00078e00d1 */
[----:B------:R-:W2:Y:S04]  /*23410*/  LDL.LU R208, [R1+0xf0] ;  /* 0x0000f00001d07983 */ /* 0x000ea80000300800 */
[----:B------:R-:W2:Y:S04]  /*23420*/  LDL.LU R209, [R1+0xf8] ;  /* 0x0000f80001d17983 */ /* 0x000ea80000300800 */
[----:B------:R-:W1:Y:S01]  /*23430*/  LDS.128 R192, [R252] ;  /* 0x00000000fcc07984 */ /* 0x000e620000000c00 */
[----:B------:R-:W-:Y:S01]  /*23440*/  BAR.SYNC.DEFER_BLOCKING 0x0 ;  /* 0x0000000000007b1d */ /* 0x000fe20000010000 */
[----:B------:R-:W-:-:S05]  /*23450*/  MOV R199, R211 ;  /* 0x000000d300c77202 */ /* 0x000fca0000000f00 */
[----:B----4-:R-:W-:Y:S02]  /*23460*/  STSM.16.M88.4 [R0], R176 ;  /* 0x000000b000007844 */ /* 0x010fe40000000200 */
[----:B------:R-:W-:Y:S06]  /*23470*/  BAR.SYNC.DEFER_BLOCKING 0x0 ;  /* 0x0000000000007b1d */ /* 0x000fec0000010000 */
[----:B------:R-:W4:Y:S02]  /*23480*/  LDS.128 R176, [R252] ;  /* 0x00000000fcb07984 */ /* 0x000f240000000c00 */
[----:B------:R-:W-:Y:S06]  /*23490*/  BAR.SYNC.DEFER_BLOCKING 0x0 ;  /* 0x0000000000007b1d */ /* 0x000fec0000010000 */
[----:B---3--:R-:W-:Y:S02]  /*234a0*/  STSM.16.M88.4 [R0], R188 ;  /* 0x000000bc00007844 */ /* 0x008fe40000000200 */
[----:B------:R-:W-:Y:S06]  /*234b0*/  BAR.SYNC.DEFER_BLOCKING 0x0 ;  /* 0x0000000000007b1d */ /* 0x000fec0000010000 */
[----:B------:R-:W3:Y:S02]  /*234c0*/  LDS.128 R200, [R252] ;  /* 0x00000000fcc87984 */ /* 0x000ee40000000c00 */
[----:B------:R-:W-:Y:S06]  /*234d0*/  BAR.SYNC.DEFER_BLOCKING 0x0 ;  /* 0x0000000000007b1d */ /* 0x000fec0000010000 */
[----:B--2---:R-:W-:Y:S02]  /*234e0*/  STSM.16.M88.4 [R0], R196 ;  /* 0x000000c400007844 */ /* 0x004fe40000000200 */
[----:B------:R-:W-:Y:S06]  /*234f0*/  BAR.SYNC.DEFER_BLOCKING 0x0 ;  /* 0x0000000000007b1d */ /* 0x000fec0000010000 */
[----:B------:R-:W2:Y:S02]  /*23500*/  LDS.128 R188, [R252] ;  /* 0x00000000fcbc7984 */ /* 0x000ea40000000c00 */
[----:B------:R-:W-:Y:S06]  /*23510*/  BAR.SYNC.DEFER_BLOCKING 0x0 ;  /* 0x0000000000007b1d */ /* 0x000fec0000010000 */
[----:B------:R-:W-:Y:S02]  /*23520*/  STSM.16.M88.4 [R0], R144 ;  /* 0x0000009000007844 */ /* 0x000fe40000000200 */
        /* <DEDUP_REMOVED lines=8> */
[----:B------:R-:W-:Y:S01]  /*235b0*/  BAR.SYNC.DEFER_BLOCKING 0x0 ;  /* 0x0000000000007b1d */ /* 0x000fe20000010000 */
[----:B------:R-:W-:Y:S01]  /*235c0*/  IMAD.MOV.U32 R210, RZ, RZ, R212 ;  /* 0x000000ffffd27224 */ /* 0x000fe200078e00d4 */
[----:B------:R-:W-:-:S04]  /*235d0*/  MOV R211, R214 ;  /* 0x000000d600d37202 */ /* 0x000fc80000000f00 */
[----:B------:R-:W2:Y:S02]  /*235e0*/  LDS.128 R80, [R252] ;  /* 0x00000000fc507984 */ /* 0x000ea40000000c00 */
[----:B------:R-:W-:Y:S06]  /*235f0*/  BAR.SYNC.DEFER_BLOCKING 0x0 ;  /* 0x0000000000007b1d */ /* 0x000fec0000010000 */
[----:B------:R-:W-:Y:S02]  /*23600*/  STSM.16.M88.4 [R0], R208 ;  /* 0x000000d000007844 */ /* 0x000fe40000000200 */
[----:B------:R-:W-:Y:S01]  /*23610*/  BAR.SYNC.DEFER_BLOCKING 0x0 ;  /* 0x0000000000007b1d */ /* 0x000fe20000010000 */
[----:B------:R-:W-:Y:S01]  /*23620*/  IMAD.MOV.U32 R204, RZ, RZ, R148 ;  /* 0x000000ffffcc7224 */ /* 0x000fe200078e0094 */
[----:B------:R-:W-:Y:S01]  /*23630*/  MOV R206, R84 ;  /* 0x0000005400ce7202 */ /* 0x000fe20000000f00 */
[----:B------:R-:W-:-:S03]  /*23640*/  IMAD.MOV.U32 R205, RZ, RZ, R150 ;  /* 0x000000ffffcd7224 */ /* 0x000fc600078e0096 */
[----:B------:R-:W2:Y:S01]  /*23650*/  LDS.128 R208, [R252] ;  /* 0x00000000fcd07984 */ /* 0x000ea20000000c00 */
[----:B------:R-:W-:Y:S01]  /*23660*/  IMAD.MOV.U32 R207, RZ, RZ, R86 ;  /* 0x000000ffffcf7224 */ /* 0x000fe200078e0056 */
        /* <DEDUP_REMOVED lines=11> */
[----:B------:R-:W1:Y:S01]  /*23720*/  LDS.128 R228, [R252] ;  /* 0x00000000fce47984 */ /* 0x000e620000000c00 */
[----:B------:R-:W-:Y:S06]  /*23730*/  BAR.SYNC.DEFER_BLOCKING 0x0 ;  /* 0x0000000000007b1d */ /* 0x000fec0000010000 */
[----:B----4-:R-:W-:Y:S02]  /*23740*/  STSM.16.M88.4 [R0], R204 ;  /* 0x000000cc00007844 */ /* 0x010fe40000000200 */
[----:B------:R-:W-:Y:S06]  /*23750*/  BAR.SYNC.DEFER_BLOCKING 0x0 ;  /* 0x0000000000007b1d */ /* 0x000fec0000010000 */
[----:B------:R-:W4:Y:S02]  /*23760*/  LDS.128 R204, [R252] ;  /* 0x00000000fccc7984 */ /* 0x000f240000000c00 */
[----:B------:R-:W-:Y:S06]  /*23770*/  BAR.SYNC.DEFER_BLOCKING 0x0 ;  /* 0x0000000000007b1d */ /* 0x000fec0000010000 */
[----:B---3--:R3:W-:Y:S04]  /*23780*/  STSM.16.M88.4 [R0], R224 ;  /* 0x000000e000007844 */ /* 0x0087e80000000200 */
[----:B---3--:R-:W3:Y:S04]  /*23790*/  LDL.LU R224, [R1+0xf4] ;  /* 0x0000f40001e07983 */ /* 0x008ee80000300800 */
[----:B------:R-:W3:Y:S01]  /*237a0*/  LDL.LU R225, [R1+0xfc] ;  /* 0x0000fc0001e17983 */ /* 0x000ee20000300800 */
[----:B------:R-:W-:Y:S01]  /*237b0*/  IMAD.MOV.U32 R226, RZ, RZ, R213 ;  /* 0x000000ffffe27224 */ /* 0x000fe200078e00d5 */
[----:B------:R-:W-:Y:S01]  /*237c0*/  MOV R227, R215 ;  /* 0x000000d700e37202 */ /* 0x000fe20000000f00 */
[----:B------:R-:W-:Y:S01]  /*237d0*/  BAR.SYNC.DEFER_BLOCKING 0x0 ;  /* 0x0000000000007b1d */ /* 0x000fe20000010000 */
[----:B------:R-:W-:Y:S01]  /*237e0*/  MOV R148, R149 ;  /* 0x0000009500947202 */ /* 0x000fe20000000f00 */
[----:B------:R-:W-:Y:S01]  /*237f0*/  IMAD.MOV.U32 R150, RZ, RZ, R85 ;  /* 0x000000ffff967224 */ /* 0x000fe200078e0055 */
[----:B------:R-:W-:-:S03]  /*23800*/  ISETP.LT.AND P1, PT, R9, UR25, !P1 ;  /* 0x0000001909007c0c */ /* 0x000fc6000cf21270 */
[----:B------:R-:W2:Y:S04]  /*23810*/  LDL.LU R249, [R1+0x510] ;  /* 0x0005100001f97983 */ /* 0x000ea80000300800 */
[----:B------:R-:W4:Y:S01]  /*23820*/  LDS.128 R212, [R252] ;  /* 0x00000000fcd47984 */ /* 0x000f220000000c00 */
[----:B------:R-:W-:Y:S01]  /*23830*/  BAR.SYNC.DEFER_BLOCKING 0x0 ;  /* 0x0000000000007b1d */ /* 0x000fe20000010000 */
[----:B------:R-:W-:Y:S01]  /*23840*/  IMAD.MOV.U32 R149, RZ, RZ, R151 ;  /* 0x000000ffff957224 */ /* 0x000fe200078e0097 */
[----:B------:R-:W-:-:S04]  /*23850*/  MOV R151, R87 ;  /* 0x0000005700977202 */ /* 0x000fc80000000f00 */
[----:B------:R-:W4:Y:S04]  /*23860*/  LDL.LU R243, [R1+0x200] ;  /* 0x0002000001f37983 */ /* 0x000f280000300800 */
[----:B------:R-:W4:Y:S04]  /*23870*/  LDL.LU R251, [R1+0x100] ;  /* 0x0001000001fb7983 */ /* 0x000f280000300800 */
[----:B------:R-:W4:Y:S04]  /*23880*/  LDL.LU R242, [R1+0x4] ;  /* 0x0000040001f27983 */ /* 0x000f280000300800 */
[----:B---3--:R3:W-:Y:S01]  /*23890*/  STSM.16.M88.4 [R0], R224 ;  /* 0x000000e000007844 */ /* 0x0087e20000000200 */
[----:B------:R-:W-:Y:S06]  /*238a0*/  BAR.SYNC.DEFER_BLOCKING 0x0 ;  /* 0x0000000000007b1d */ /* 0x000fec0000010000 */
[----:B------:R-:W1:Y:S02]  /*238b0*/  LDS.128 R84, [R252] ;  /* 0x00000000fc547984 */ /* 0x000e640000000c00 */
[----:B------:R-:W-:Y:S01]  /*238c0*/  BAR.SYNC.DEFER_BLOCKING 0x0 ;  /* 0x0000000000007b1d */ /* 0x000fe20000010000 */
[----:B---3--:R-:W-:-:S04]  /*238d0*/  LEA R224, P5, R8, UR6, 0x2 ;  /* 0x0000000608e07c11 */ /* 0x008fc8000f8a10ff */
[----:B------:R-:W-:Y:S01]  /*238e0*/  LEA.HI.X.SX32 R225, R8, UR7, 0x2, P5 ;  /* 0x0000000708e17c11 */ /* 0x000fe2000a8f16ff */
[----:B------:R-:W-:Y:S02]  /*238f0*/  STSM.16.M88.4 [R0], R148 ;  /* 0x0000009400007844 */ /* 0x000fe40000000200 */
[----:B------:R-:W-:Y:S01]  /*23900*/  IMAD.WIDE R226, R246, 0x4, R224 ;  /* 0x00000004f6e27825 */ /* 0x000fe200078e02e0 */
[----:B------:R-:W-:Y:S06]  /*23910*/  BAR.SYNC.DEFER_BLOCKING 0x0 ;  /* 0x0000000000007b1d */ /* 0x000fec0000010000 */
[----:B------:R3:W-:Y:S04]  /*23920*/  @P1 STG.E desc[UR16][R226.64], R13 ;  /* 0x0000000de2001986 */ /* 0x0007e8000c101910 */
[----:B---3--:R-:W3:Y:S01]  /*23930*/  LDL.LU R13, [R1+0xb6c] ;  /* 0x000b6c00010d7983 */ /* 0x008ee20000300800 */
[----:B------:R-:W-:Y:S01]  /*23940*/  IMAD R3, R244, 0x80, R8 ;  /* 0x00000080f4037824 */ /* 0x000fe200078e0208 */
[----:B------:R-:W-:Y:S01]  /*23950*/  ISETP.GE.AND P3, PT, R2, UR4, PT ;  /* 0x0000000402007c0c */ /* 0x000fe2000bf66270 */
[----:B------:R-:W-:Y:S01]  /*23960*/  ULDC.64 UR4, c[0x0][0x228] ;  /* 0x00008a0000047ab9 */ /* 0x000fe20000000a00 */
[----:B------:R-:W4:Y:S01]  /*23970*/  LDL.LU R250, [R1] ;  /* 0x0000000001fa7983 */ /* 0x000f220000300800 */
[----:B------:R-:W-:-:S04]  /*23980*/  IMAD R2, R244, 0x80, R3 ;  /* 0x00000080f4027824 */ /* 0x000fc800078e0203 */
[----:B------:R-:W-:Y:S01]  /*23990*/  IMAD R0, R244, 0x80, R2 ;  /* 0x00000080f4007824 */ /* 0x000fe200078e0202 */
[----:B------:R-:W-:-:S04]  /*239a0*/  LEA R10, P4, R3, UR6, 0x2 ;  /* 0x00000006030a7c11 */ /* 0x000fc8000f8810ff */
[----:B------:R-:W-:Y:S02]  /*239b0*/  LEA R148, P5, R0, UR6, 0x2 ;  /* 0x0000000600947c11 */ /* 0x000fe4000f8a10ff */
[----:B------:R-:W-:Y:S02]  /*239c0*/  LEA.HI.X.SX32 R11, R3, UR7, 0x2, P4 ;  /* 0x00000007030b7c11 */ /* 0x000fe4000a0f16ff */
[----:B------:R-:W-:Y:S02]  /*239d0*/  LEA R150, P4, R2, UR6, 0x2 ;  /* 0x0000000602967c11 */ /* 0x000fe4000f8810ff */
[----:B------:R-:W-:Y:S01]  /*239e0*/  LEA.HI.X.SX32 R149, R0, UR7, 0x2, P5 ;  /* 0x0000000700957c11 */ /* 0x000fe2000a8f16ff */
[----:B------:R-:W-:Y:S01]  /*239f0*/  VIADD R0, R9, 0x3 ;  /* 0x0000000309007836 */ /* 0x000fe20000000000 */
[----:B------:R-:W-:Y:S01]  /*23a00*/  ISETP.LT.AND P6, PT, R15, UR4, !P0 ;  /* 0x000000040f007c0c */ /* 0x000fe2000c7c1270 */
[----:B------:R-:W-:Y:S01]  /*23a10*/  ULDC UR4, c[0x0][0x22c] ;  /* 0x00008b0000047ab9 */ /* 0x000fe20000000800 */
[----:B------:R-:W-:-:S02]  /*23a20*/  LEA.HI.X.SX32 R151, R2, UR7, 0x2, P4 ;  /* 0x0000000702977c11 */ /* 0x000fc4000a0f16ff */
[----:B---3--:R-:W-:Y:S01]  /*23a30*/  ISETP.LT.AND P1, PT, R13, UR10, !P0 ;  /* 0x0000000a0d007c0c */ /* 0x008fe2000c721270 */
[----:B------:R-:W-:Y:S01]  /*23a40*/  IMAD.WIDE R244, R246, 0x4, R10 ;  /* 0x00000004f6f47825 */ /* 0x000fe200078e020a */
[----:B------:R-:W-:Y:S01]  /*23a50*/  ISETP.LT.AND P4, PT, R14, UR12, !P0 ;  /* 0x0000000c0e007c0c */ /* 0x000fe2000c781270 */
[----:B------:R-:W-:Y:S01]  /*23a60*/  ULDC.64 UR6, c[0x0][0x228] ;  /* 0x00008a0000067ab9 */ /* 0x000fe20000000a00 */
[----:B------:R-:W-:Y:S01]  /*23a70*/  ISETP.GE.AND P0, PT, R0, UR4, PT ;  /* 0x0000000400007c0c */ /* 0x000fe2000bf06270 */
[----:B------:R-:W-:Y:S01]  /*23a80*/  IMAD.WIDE R2, R246, 0x4, R150 ;  /* 0x00000004f6027825 */ /* 0x000fe200078e0296 */
[----:B------:R-:W3:Y:S01]  /*23a90*/  LDL.LU R0, [R1+0x300] ;  /* 0x0003000001007983 */ /* 0x000ee20000300800 */
[----:B------:R-:W-:Y:S01]  /*23aa0*/  ISETP.LT.AND P5, PT, R12, UR8, !P3 ;  /* 0x000000080c007c0c */ /* 0x000fe2000dfa1270 */
[----:B------:R-:W-:Y:S01]  /*23ab0*/  ULDC UR4, c[0x0][0x22c] ;  /* 0x00008b0000047ab9 */ /* 0x000fe20000000800 */
[C---:B------:R-:W-:Y:S01]  /*23ac0*/  IADD3 R8, R246.reuse, UR28, RZ ;  /* 0x0000001cf6087c10 */ /* 0x040fe2000fffe0ff */
[----:B------:R1:W-:Y:S01]  /*23ad0*/  @P6 STG.E desc[UR16][R244.64], R247 ;  /* 0x000000f7f4006986 */ /* 0x0003e2000c101910 */
[----:B------:R-:W-:Y:S01]  /*23ae0*/  ISETP.LT.AND P6, PT, R15, UR6, !P3 ;  /* 0x000000060f007c0c */ /* 0x000fe2000dfc1270 */
[----:B------:R-:W-:Y:S01]  /*23af0*/  IMAD.WIDE R226, R246, 0x4, R148 ;  /* 0x00000004f6e27825 */ /* 0x000fe200078e0294 */
[----:B------:R-:W-:Y:S01]  /*23b00*/  ULDC UR6, c[0x0][0x228] ;  /* 0x00008a0000067ab9 */ /* 0x000fe20000000800 */
[----:B------:R-:W-:Y:S01]  /*23b10*/  ULDC UR8, c[0x0][0x228] ;  /* 0x00008a0000087ab9 */ /* 0x000fe20000000800 */
[----:B--2---:R2:W-:Y:S01]  /*23b20*/  @P4 STG.E desc[UR16][R2.64], R249 ;  /* 0x000000f902004986 */ /* 0x0045e2000c101910 */
[----:B------:R-:W-:Y:S01]  /*23b30*/  ISETP.LT.AND P4, PT, R14, UR22, !P3 ;  /* 0x000000160e007c0c */ /* 0x000fe2000df81270 */
[----:B------:R-:W-:Y:S01]  /*23b40*/  ULDC UR10, c[0x0][0x228] ;  /* 0x00008a00000a7ab9 */ /* 0x000fe20000000800 */
[----:B------:R-:W-:Y:S01]  /*23b50*/  ULDC UR12, c[0x0][0x228] ;  /* 0x00008a00000c7ab9 */ /* 0x000fe20000000800 */
[----:B-1----:R-:W-:-:S04]  /*23b60*/  IMAD.WIDE R244, R8, 0x4, R224 ;  /* 0x0000000408f47825 */ /* 0x002fc800078e02e0 */
[----:B--2---:R-:W-:Y:S01]  /*23b70*/  VIADD R2, R9, 0x4 ;  /* 0x0000000409027836 */ /* 0x004fe20000000000 */
[----:B------:R-:W2:Y:S01]  /*23b80*/  LDL.LU R249, [R1+0xb68] ;  /* 0x000b680001f97983 */ /* 0x000ea20000300800 */
[----:B------:R-:W-:-:S03]  /*23b90*/  IMAD.WIDE R246, R8, 0x4, R10 ;  /* 0x0000000408f67825 */ /* 0x000fc600078e020a */
[----:B---3--:R1:W-:Y:S01]  /*23ba0*/  @P1 STG.E desc[UR16][R226.64], R0 ;  /* 0x00000000e2001986 */ /* 0x0083e2000c101910 */
[----:B------:R-:W-:Y:S01]  /*23bb0*/  ISETP.GE.AND P1, PT, R2, UR4, PT ;  /* 0x0000000402007c0c */ /* 0x000fe2000bf26270 */
[----:B------:R-:W-:Y:S01]  /*23bc0*/  IMAD.WIDE R2, R8, 0x4, R150 ;  /* 0x0000000408027825 */ /* 0x000fe200078e0296 */
[----:B------:R-:W-:Y:S01]  /*23bd0*/  ISETP.LT.AND P3, PT, R13, UR20, !P3 ;  /* 0x000000140d007c0c */ /* 0x000fe2000df61270 */
[----:B----4-:R3:W-:Y:S01]  /*23be0*/  @P5 STG.E desc[UR16][R244.64], R243 ;  /* 0x000000f3f4005986 */ /* 0x0107e2000c101910 */
[----:B------:R-:W-:-:S03]  /*23bf0*/  ULDC UR4, c[0x0][0x228] ;  /* 0x00008a0000047ab9 */ /* 0x000fc60000000800 */
[----:B------:R4:W-:Y:S01]  /*23c00*/  @P6 STG.E desc[UR16][R246.64], R251 ;  /* 0x000000fbf6006986 */ /* 0x0009e2000c101910 */
[----:B-1----:R-:W-:-:S03]  /*23c10*/  VIADD R0, R8, UR28 ;  /* 0x0000001c08007c36 */ /* 0x002fc60008000000 */
[----:B------:R1:W-:Y:S01]  /*23c20*/  @P4 STG.E desc[UR16][R2.64], R250 ;  /* 0x000000fa02004986 */ /* 0x0003e2000c101910 */
[----:B------:R-:W-:-:S03]  /*23c30*/  IMAD.WIDE R226, R8, 0x4, R148 ;  /* 0x0000000408e27825 */ /* 0x000fc600078e0294 */
[----:B---3--:R-:W3:Y:S04]  /*23c40*/  LDL.LU R243, [R1+0x514] ;  /* 0x0005140001f37983 */ /* 0x008ee80000300800 */
[----:B----4-:R-:W4:Y:S04]  /*23c50*/  LDL.LU R251, [R1+0x304] ;  /* 0x0003040001fb7983 */ /* 0x010f280000300800 */
[----:B------:R-:W2:Y:S04]  /*23c60*/  LDL.LU R8, [R1+0x524] ;  /* 0x0005240001087983 */ /* 0x000ea80000300800 */
[----:B-1----:R-:W4:Y:S04]  /*23c70*/  LDL.LU R250, [R1+0xb64] ;  /* 0x000b640001fa7983 */ /* 0x002f280000300800 */
[----:B------:R-:W3:Y:S01]  /*23c80*/  LDL.LU R3, [R1+0x504] ;  /* 0x0005040001037983 */ /* 0x000ee20000300800 */
[----:B------:R-:W-:-:S02]  /*23c90*/  ISETP.LT.AND P5, PT, R12, UR18, !P2 ;  /* 0x000000120c007c0c */ /* 0x000fc4000d7a1270 */
[----:B------:R-:W-:Y:S02]  /*23ca0*/  ISETP.LT.AND P6, PT, R15, UR14, !P2 ;  /* 0x0000000e0f007c0c */ /* 0x000fe4000d7c1270 */
[----:B------:R-:W-:Y:S01]  /*23cb0*/  ISETP.LT.AND P4, PT, R14, UR26, !P2 ;  /* 0x0000001a0e007c0c */ /* 0x000fe2000d781270 */
[C---:B------:R-:W-:Y:S01]  /*23cc0*/  IMAD.WIDE R244, R0.reuse, 0x4, R224 ;  /* 0x0000000400f47825 */ /* 0x040fe200078e02e0 */
[----:B------:R1:W-:Y:S03]  /*23cd0*/  @P3 STG.E desc[UR16][R226.64], R248 ;  /* 0x000000f8e2003986 */ /* 0x0003e6000c101910 */
[----:B------:R-:W-:-:S04]  /*23ce0*/  IMAD.WIDE R246, R0, 0x4, R10 ;  /* 0x0000000400f67825 */ /* 0x000fc800078e020a */
[----:B-1----:R-:W-:Y:S01]  /*23cf0*/  VIADD R248, R9, 0x5 ;  /* 0x0000000509f87836 */ /* 0x002fe20000000000 */
[----:B---3--:R1:W-:Y:S01]  /*23d00*/  @P5 STG.E desc[UR16][R244.64], R3 ;  /* 0x00000003f4005986 */ /* 0x0083e2000c101910 */
[----:B------:R-:W-:Y:S01]  /*23d10*/  ISETP.LT.AND P5, PT, R15, UR4, !P0 ;  /* 0x000000040f007c0c */ /* 0x000fe2000c7a1270 */
[----:B------:R-:W-:Y:S02]  /*23d20*/  ULDC UR4, c[0x0][0x22c] ;  /* 0x00008b0000047ab9 */ /* 0x000fe40000000800 */
[----:B--2---:R2:W-:Y:S01]  /*23d30*/  @P6 STG.E desc[UR16][R246.64], R8 ;  /* 0x00000008f6006986 */ /* 0x0045e2000c101910 */
[C---:B-1----:R-:W-:Y:S01]  /*23d40*/  IMAD.WIDE R2, R0.reuse, 0x4, R150 ;  /* 0x0000000400027825 */ /* 0x042fe200078e0296 */
[----:B--2---:R-:W-:-:S04]  /*23d50*/  IADD3 R8, R0, UR28, RZ ;  /* 0x0000001c00087c10 */ /* 0x004fc8000fffe0ff */
[----:B------:R1:W-:Y:S01]  /*23d60*/  @P4 STG.E desc[UR16][R2.64], R243 ;  /* 0x000000f302004986 */ /* 0x0003e2000c101910 */
[----:B------:R-:W-:Y:S01]  /*23d70*/  ISETP.GE.AND P4, PT, R248, UR4, PT ;  /* 0x00000004f8007c0c */ /* 0x000fe2000bf86270 */
[----:B------:R-:W-:Y:S02]  /*23d80*/  ULDC UR4, c[0x0][0x228] ;  /* 0x00008a0000047ab9 */ /* 0x000fe40000000800 */
[----:B-1----:R-:W2:Y:S01]  /*23d90*/  LDL.LU R243, [R1+0x518] ;  /* 0x0005180001f37983 */ /* 0x002ea20000300800 */
[----:B------:R-:W-:-:S03]  /*23da0*/  IMAD.WIDE R2, R0, 0x4, R148 ;  /* 0x0000000400027825 */ /* 0x000fc600078e0294 */
[----:B------:R-:W3:Y:S04]  /*23db0*/  LDL.LU R0, [R1+0x104] ;  /* 0x0001040001007983 */ /* 0x000ee80000300800 */
[----:B------:R-:W2:Y:S01]  /*23dc0*/  LDL.LU R248, [R1+0x204] ;  /* 0x0002040001f87983 */ /* 0x000ea20000300800 */
[----:B------:R-:W-:Y:S01]  /*23dd0*/  ISETP.LT.AND P3, PT, R12, UR24, !P0 ;  /* 0x000000180c007c0c */ /* 0x000fe2000c761270 */
[----:B------:R-:W-:Y:S02]  /*23de0*/  ULDC.64 UR24, c[0x0][0x228] ;  /* 0x00008a0000187ab9 */ /* 0x000fe40000000a00 */
[----:B------:R-:W-:Y:S01]  /*23df0*/  ISETP.LT.AND P2, PT, R13, UR24, !P2 ;  /* 0x000000180d007c0c */ /* 0x000fe2000d741270 */
[----:B------:R-:W-:Y:S01]  /*23e00*/  IMAD.WIDE R226, R8, 0x4, R224 ;  /* 0x0000000408e27825 */ /* 0x000fe200078e02e0 */
[----:B------:R-:W-:Y:S01]  /*23e10*/  ISETP.LT.AND P6, PT, R14, UR6, !P0 ;  /* 0x000000060e007c0c */ /* 0x000fe2000c7c1270 */
[----:B------:R-:W-:-:S02]  /*23e20*/  ULDC UR6, c[0x0][0x228] ;  /* 0x00008a0000067ab9 */ /* 0x000fc40000000800 */
[----:B------:R-:W-:-:S08]  /*23e30*/  IMAD.WIDE R244, R8, 0x4, R10 ;  /* 0x0000000408f47825 */ /* 0x000fd000078e020a */
[----:B----4-:R1:W-:Y:S01]  /*23e40*/  @P2 STG.E desc[UR16][R2.64], R251 ;  /* 0x000000fb02002986 */ /* 0x0103e2000c101910 */
[----:B------:R-:W-:-:S04]  /*23e50*/  IMAD.WIDE R246, R8, 0x4, R150 ;  /* 0x0000000408f67825 */ /* 0x000fc800078e0296 */
[----:B-1----:R-:W-:Y:S01]  /*23e60*/  VIADD R2, R9, 0x6 ;  /* 0x0000000609027836 */ /* 0x002fe20000000000 */
[----:B------:R-:W4:Y:S04]  /*23e70*/  LDL.LU R251, [R1+0xb60] ;  /* 0x000b600001fb7983 */ /* 0x000f280000300800 */
[----:B--2---:R-:W-:Y:S01]  /*23e80*/  @P3 STG.E desc[UR16][R226.64], R248 ;  /* 0x000000f8e2003986 */ /* 0x004fe2000c101910 */
[----:B------:R-:W-:Y:S01]  /*23e90*/  ISETP.LT.AND P3, PT, R13, UR4, !P0 ;  /* 0x000000040d007c0c */ /* 0x000fe2000c761270 */
[----:B------:R-:W-:Y:S02]  /*23ea0*/  ULDC UR4, c[0x0][0x22c] ;  /* 0x00008b0000047ab9 */ /* 0x000fe40000000800 */
[----:B------:R-:W-:Y:S01]  /*23eb0*/  ISETP.GE.AND P2, PT, R2, UR4, PT ;  /* 0x0000000402007c0c */ /* 0x000fe2000bf46270 */
[----:B------:R-:W-:Y:S01]  /*23ec0*/  IMAD.WIDE R2, R8, 0x4, R148 ;  /* 0x0000000408027825 */ /* 0x000fe200078e0294 */
[----:B---3--:R1:W-:Y:S01]  /*23ed0*/  @P5 STG.E desc[UR16][R244.64], R0 ;  /* 0x00000000f4005986 */ /* 0x0083e2000c101910 */
[----:B------:R-:W-:Y:S01]  /*23ee0*/  ISETP.LT.AND P0, PT, R12, UR6, !P1 ;  /* 0x000000060c007c0c */ /* 0x000fe2000cf01270 */
[----:B------:R-:W-:Y:S01]  /*23ef0*/  ULDC UR4, c[0x0][0x22c] ;  /* 0x00008b0000047ab9 */ /* 0x000fe20000000800 */
[----:B-1----:R-:W-:Y:S01]  /*23f00*/  IADD3 R0, R8, UR28, RZ ;  /* 0x0000001c08007c10 */ /* 0x002fe2000fffe0ff */
[----:B------:R1:W-:Y:S01]  /*23f10*/  @P6 STG.E desc[UR16][R246.64], R242 ;  /* 0x000000f2f6006986 */ /* 0x0003e2000c101910 */
[----:B------:R-:W-:Y:S01]  /*23f20*/  ISETP.LT.AND P5, PT, R15, UR8, !P1 ;  /* 0x000000080f007c0c */ /* 0x000fe2000cfa1270 */
[----:B------:R-:W-:Y:S01]  /*23f30*/  VIADD R248, R9, 0x7 ;  /* 0x0000000709f87836 */ /* 0x000fe20000000000 */
[----:B------:R-:W-:Y:S01]  /*23f40*/  ULDC UR6, c[0x0][0x228] ;  /* 0x00008a0000067ab9 */ /* 0x000fe20000000800 */
[----:B------:R2:W-:Y:S04]  /*23f50*/  @P3 STG.E desc[UR16][R2.64], R249 ;  /* 0x000000f902003986 */ /* 0x0005e8000c101910 */
[----:B-1----:R-:W3:Y:S01]  /*23f60*/  LDL.LU R242, [R1+0x208] ;  /* 0x0002080001f27983 */ /* 0x002ee20000300800 */
[----:B------:R-:W-:Y:S01]  /*23f70*/  ISETP.LT.AND P6, PT, R14, UR10, !P1 ;  /* 0x0000000a0e007c0c */ /* 0x000fe2000cfc1270 */
[----:B------:R-:W-:-:S04]  /*23f80*/  IMAD.WIDE R226, R0, 0x4, R224 ;  /* 0x0000000400e27825 */ /* 0x000fc800078e02e0 */
[C---:B------:R-:W-:Y:S01]  /*23f90*/  IMAD.WIDE R244, R0.reuse, 0x4, R10 ;  /* 0x0000000400f47825 */ /* 0x040fe200078e020a */
[----:B------:R-:W4:Y:S03]  /*23fa0*/  LDL.LU R8, [R1+0x528] ;  /* 0x0005280001087983 */ /* 0x000f260000300800 */
[----:B------:R-:W-:Y:S01]  /*23fb0*/  IMAD.WIDE R246, R0, 0x4, R150 ;  /* 0x0000000400f67825 */ /* 0x000fe200078e0296 */
[----:B--2---:R-:W2:Y:S01]  /*23fc0*/  LDL.LU R3, [R1+0x508] ;  /* 0x0005080001037983 */ /* 0x004ea20000300800 */
[----:B------:R-:W-:Y:S01]  /*23fd0*/  ISETP.GE.AND P3, PT, R248, UR4, PT ;  /* 0x00000004f8007c0c */ /* 0x000fe2000bf66270 */
[----:B------:R-:W-:Y:S01]  /*23fe0*/  ULDC UR4, c[0x0][0x228] ;  /* 0x00008a0000047ab9 */ /* 0x000fe20000000800 */
[----:B------:R-:W-:Y:S01]  /*23ff0*/  ULDC UR8, c[0x0][0x228] ;  /* 0x00008a0000087ab9 */ /* 0x000fe20000000800 */
[----:B------:R-:W3:Y:S01]  /*24000*/  LDL.LU R249, [R1+0x308] ;  /* 0x0003080001f97983 */ /* 0x000ee20000300800 */
[----:B------:R-:W-:-:S03]  /*24010*/  ULDC UR10, c[0x0][0x228] ;  /* 0x00008a00000a7ab9 */ /* 0x000fc60000000800 */
[----:B------:R-:W3:Y:S01]  /*24020*/  LDL.LU R248, [R1+0x8] ;  /* 0x0000080001f87983 */ /* 0x000ee20000300800 */
[----:B------:R-:W-:Y:S01]  /*24030*/  ISETP.LT.AND P1, PT, R13, UR4, !P1 ;  /* 0x000000040d007c0c */ /* 0x000fe2000cf21270 */
[----:B------:R-:W-:Y:S02]  /*24040*/  ULDC UR4, c[0x0][0x228] ;  /* 0x00008a0000047ab9 */ /* 0x000fe40000000800 */
[----:B--2---:R-:W-:Y:S04]  /*24050*/  @P0 STG.E desc[UR16][R226.64], R3 ;  /* 0x00000003e2000986 */ /* 0x004fe8000c101910 */
[----:B----4-:R-:W-:Y:S04]  /*24060*/  @P5 STG.E desc[UR16][R244.64], R8 ;  /* 0x00000008f4005986 */ /* 0x010fe8000c101910 */
[----:B------:R1:W-:Y:S04]  /*24070*/  @P6 STG.E desc[UR16][R246.64], R243 ;  /* 0x000000f3f6006986 */ /* 0x0003e8000c101910 */
[----:B-1----:R-:W2:Y:S04]  /*24080*/  LDL.LU R247, [R1+0x108] ;  /* 0x0001080001f77983 */ /* 0x002ea80000300800 */
[----:B------:R-:W4:Y:S01]  /*24090*/  LDL.LU R243, [R1+0x50c] ;  /* 0x00050c0001f37983 */ /* 0x000f220000300800 */
[----:B------:R-:W-:-:S02]  /*240a0*/  ISETP.LT.AND P0, PT, R12, UR4, !P4 ;  /* 0x000000040c007c0c */ /* 0x000fc4000e701270 */
[C---:B------:R-:W-:Y:S01]  /*240b0*/  IADD3 R8, R0.reuse, UR28, RZ ;  /* 0x0000001c00087c10 */ /* 0x040fe2000fffe0ff */
[----:B------:R-:W-:Y:S01]  /*240c0*/  IMAD.WIDE R2, R0, 0x4, R148 ;  /* 0x0000000400027825 */ /* 0x000fe200078e0294 */
[----:B------:R-:W-:Y:S01]  /*240d0*/  ULDC UR4, c[0x0][0x228] ;  /* 0x00008a0000047ab9 */ /* 0x000fe20000000800 */
[----:B------:R-:W-:Y:S01]  /*240e0*/  ISETP.LT.AND P6, PT, R15, UR6, !P4 ;  /* 0x000000060f007c0c */ /* 0x000fe2000e7c1270 */
[----:B------:R-:W-:Y:S01]  /*240f0*/  ULDC UR6, c[0x0][0x228] ;  /* 0x00008a0000067ab9 */ /* 0x000fe20000000800 */
[----:B------:R-:W-:Y:S01]  /*24100*/  VIADD R244, R9, 0x8 ;  /* 0x0000000809f47836 */ /* 0x000fe20000000000 */
[----:B------:R-:W-:Y:S01]  /*24110*/  ISETP.LT.AND P5, PT, R14, UR4, !P4 ;  /* 0x000000040e007c0c */ /* 0x000fe2000e7a1270 */
[----:B------:R-:W-:Y:S01]  /*24120*/  IMAD.WIDE R226, R8, 0x4, R224 ;  /* 0x0000000408e27825 */ /* 0x000fe200078e02e0 */
[----:B------:R-:W-:Y:S01]  /*24130*/  ULDC UR4, c[0x0][0x22c] ;  /* 0x00008b0000047ab9 */ /* 0x000fe20000000800 */
[----:B---3--:R1:W-:Y:S01]  /*24140*/  @P1 STG.E desc[UR16][R2.64], R249 ;  /* 0x000000f902001986 */ /* 0x0083e2000c101910 */
[----:B------:R-:W-:Y:S01]  /*24150*/  ISETP.GE.AND P1, PT, R244, UR4, PT ;  /* 0x00000004f4007c0c */ /* 0x000fe2000bf26270 */
[----:B------:R-:W-:Y:S01]  /*24160*/  ULDC UR4, c[0x0][0x228] ;  /* 0x00008a0000047ab9 */ /* 0x000fe20000000800 */
[----:B------:R-:W-:Y:S01]  /*24170*/  ISETP.LT.AND P4, PT, R13, UR8, !P4 ;  /* 0x000000080d007c0c */ /* 0x000fe2000e781270 */
[----:B------:R3:W-:Y:S01]  /*24180*/  @P0 STG.E desc[UR16][R226.64], R242 ;  /* 0x000000f2e2000986 */ /* 0x0007e2000c101910 */
[----:B------:R-:W-:Y:S01]  /*24190*/  ISETP.LT.AND P0, PT, R12, UR4, !P2 ;  /* 0x000000040c007c0c */ /* 0x000fe2000d701270 */
[----:B------:R-:W-:Y:S01]  /*241a0*/  IMAD.WIDE R244, R8, 0x4, R148 ;  /* 0x0000000408f47825 */ /* 0x000fe200078e0294 */
[----:B------:R-:W-:Y:S01]  /*241b0*/  ULDC UR4, c[0x0][0x228] ;  /* 0x00008a0000047ab9 */ /* 0x000fe20000000800 */
[----:B------:R-:W-:-:S02]  /*241c0*/  ULDC UR8, c[0x0][0x228] ;  /* 0x00008a0000087ab9 */ /* 0x000fc40000000800 */
[C---:B-1----:R-:W-:Y:S01]  /*241d0*/  IMAD.WIDE R2, R8.reuse, 0x4, R10 ;  /* 0x0000000408027825 */ /* 0x042fe200078e020a */
[----:B------:R-:W4:Y:S03]  /*241e0*/  LDL.LU R249, [R1+0x51c] ;  /* 0x00051c0001f97983 */ /* 0x000f260000300800 */
[C---:B---3--:R-:W-:Y:S01]  /*241f0*/  IMAD.WIDE R226, R8.reuse, 0x4, R150 ;  /* 0x0000000408e27825 */ /* 0x048fe200078e0296 */
[----:B------:R-:W3:Y:S03]  /*24200*/  LDL.LU R242, [R1+0x20c] ;  /* 0x00020c0001f27983 */ /* 0x000ee60000300800 */
[----:B------:R-:W-:-:S05]  /*24210*/  VIADD R8, R8, UR28 ;  /* 0x0000001c08087c36 */ /* 0x000fca0008000000 */
[C---:B------:R-:W-:Y:S01]  /*24220*/  IADD3 R0, R8.reuse, UR28, RZ ;  /* 0x0000001c08007c10 */ /* 0x040fe2000fffe0ff */
[----:B--2---:R1:W-:Y:S04]  /*24230*/  @P6 STG.E desc[UR16][R2.64], R247 ;  /* 0x000000f702006986 */ /* 0x0043e8000c101910 */
[----:B------:R2:W-:Y:S04]  /*24240*/  @P5 STG.E desc[UR16][R226.64], R248 ;  /* 0x000000f8e2005986 */ /* 0x0005e8000c101910 */
[----:B------:R4:W-:Y:S01]  /*24250*/  @P4 STG.E desc[UR16][R244.64], R250 ;  /* 0x000000faf4004986 */ /* 0x0009e2000c101910 */
[----:B-1----:R-:W-:Y:S01]  /*24260*/  IMAD.WIDE R2, R8, 0x4, R224 ;  /* 0x0000000408027825 */ /* 0x002fe200078e02e0 */
[----:B------:R-:W-:Y:S01]  /*24270*/  ISETP.LT.AND P4, PT, R15, UR4, !P2 ;  /* 0x000000040f007c0c */ /* 0x000fe2000d781270 */
[----:B------:R-:W-:-:S02]  /*24280*/  ULDC UR4, c[0x0][0x22c] ;  /* 0x00008b0000047ab9 */ /* 0x000fc40000000800 */
[----:B--2---:R-:W-:Y:S01]  /*24290*/  VIADD R248, R9, 0x9 ;  /* 0x0000000909f87836 */ /* 0x004fe20000000000 */
[----:B----4-:R1:W-:Y:S01]  /*242a0*/  @P0 STG.E desc[UR16][R2.64], R243 ;  /* 0x000000f302000986 */ /* 0x0103e2000c101910 */
[----:B------:R-:W-:-:S03]  /*242b0*/  IMAD.WIDE R226, R8, 0x4, R150 ;  /* 0x0000000408e27825 */ /* 0x000fc600078e0296 */
[----:B------:R-:W2:Y:S01]  /*242c0*/  LDL.LU R250, [R1+0x10c] ;  /* 0x00010c0001fa7983 */ /* 0x000ea20000300800 */
[----:B------:R-:W-:Y:S01]  /*242d0*/  IMAD.WIDE R244, R8, 0x4, R148 ;  /* 0x0000000408f47825 */ /* 0x000fe200078e0294 */
[----:B------:R-:W-:Y:S01]  /*242e0*/  ISETP.GE.AND P0, PT, R248, UR4, PT ;  /* 0x00000004f8007c0c */ /* 0x000fe2000bf06270 */
[----:B------:R-:W-:Y:S01]  /*242f0*/  ULDC UR4, c[0x0][0x228] ;  /* 0x00008a0000047ab9 */ /* 0x000fe20000000800 */
[----:B-1----:R-:W4:Y:S01]  /*24300*/  LDL.LU R243, [R1+0xc] ;  /* 0x00000c0001f37983 */ /* 0x002f220000300800 */
[----:B------:R-:W-:-:S03]  /*24310*/  IMAD.WIDE R2, R8, 0x4, R10 ;  /* 0x0000000408027825 */ /* 0x000fc600078e020a */
[----:B------:R-:W3:Y:S04]  /*24320*/  LDL.LU R8, [R1+0x30c] ;  /* 0x00030c0001087983 */ /* 0x000ee80000300800 */
[----:B------:R-:W2:Y:S01]  /*24330*/  LDL.LU R248, [R1+0x52c] ;  /* 0x00052c0001f87983 */ /* 0x000ea20000300800 */
[----:B------:R-:W-:Y:S01]  /*24340*/  ISETP.LT.AND P5, PT, R14, UR6, !P2 ;  /* 0x000000060e007c0c */ /* 0x000fe2000d7a1270 */
[----:B------:R-:W-:Y:S01]  /*24350*/  IMAD.WIDE R246, R0, 0x4, R224 ;  /* 0x0000000400f67825 */ /* 0x000fe200078e02e0 */
[----:B------:R-:W-:Y:S01]  /*24360*/  ISETP.LT.AND P2, PT, R13, UR8, !P2 ;  /* 0x000000080d007c0c */ /* 0x000fe2000d741270 */
[----:B------:R-:W-:Y:S01]  /*24370*/  ULDC UR6, c[0x0][0x228] ;  /* 0x00008a0000067ab9 */ /* 0x000fe20000000800 */
[----:B------:R-:W-:Y:S01]  /*24380*/  ISETP.LT.AND P6, PT, R12, UR10, !P3 ;  /* 0x0000000a0c007c0c */ /* 0x000fe2000dfc1270 */
[----:B------:R-:W-:Y:S01]  /*24390*/  ULDC UR8, c[0x0][0x228] ;  /* 0x00008a0000087ab9 */ /* 0x000fe20000000800 */
[----:B------:R-:W-:Y:S01]  /*243a0*/  ULDC UR10, c[0x0][0x228] ;  /* 0x00008a00000a7ab9 */ /* 0x000fe20000000800 */
[----:B--2---:R1:W-:Y:S06]  /*243b0*/  @P4 STG.E desc[UR16][R2.64], R248 ;  /* 0x000000f802004986 */ /* 0x0043ec000c101910 */
[----:B------:R2:W-:Y:S04]  /*243c0*/  @P5 STG.E desc[UR16][R226.64], R249 ;  /* 0x000000f9e2005986 */ /* 0x0005e8000c101910 */
[----:B---3--:R-:W-:Y:S04]  /*243d0*/  @P2 STG.E desc[UR16][R244.64], R8 ;  /* 0x00000008f4002986 */ /* 0x008fe8000c101910 */
[----:B-1----:R-:W3:Y:S04]  /*243e0*/  LDL.LU R248, [R1+0x550] ;  /* 0x0005500001f87983 */ /* 0x002ee80000300800 */
[----:B--2---:R-:W2:Y:S04]  /*243f0*/  LDL.LU R249, [R1+0x530] ;  /* 0x0005300001f97983 */ /* 0x004ea80000300800 */
[----:B------:R1:W-:Y:S04]  /*24400*/  @P6 STG.E desc[UR16][R246.64], R242 ;  /* 0x000000f2f6006986 */ /* 0x0003e8000c101910 */
[----:B-1----:R-:W2:Y:S01]  /*24410*/  LDL.LU R242, [R1+0x540] ;  /* 0x0005400001f27983 */ /* 0x002ea20000300800 */
[----:B------:R-:W-:Y:S01]  /*24420*/  ISETP.LT.AND P2, PT, R15, UR4, !P3 ;  /* 0x000000040f007c0c */ /* 0x000fe2000df41270 */
[----:B------:R-:W-:-:S02]  /*24430*/  ULDC UR4, c[0x0][0x228] ;  /* 0x00008a0000047ab9 */ /* 0x000fc40000000800 */
[----:B------:R-:W-:Y:S01]  /*24440*/  ISETP.LT.AND P4, PT, R14, UR4, !P3 ;  /* 0x000000040e007c0c */ /* 0x000fe2000df81270 */
[C---:B------:R-:W-:Y:S01]  /*24450*/  IMAD.WIDE R2, R0.reuse, 0x4, R10 ;  /* 0x0000000400027825 */ /* 0x040fe200078e020a */
[----:B------:R-:W-:Y:S01]  /*24460*/  ISETP.LT.AND P3, PT, R13, UR6, !P3 ;  /* 0x000000060d007c0c */ /* 0x000fe2000df61270 */
[----:B------:R-:W-:Y:S02]  /*24470*/  ULDC UR4, c[0x0][0x22c] ;  /* 0x00008b0000047ab9 */ /* 0x000fe40000000800 */
[----:B------:R-:W-:Y:S02]  /*24480*/  VIADD R244, R9, 0xa ;  /* 0x0000000a09f47836 */ /* 0x000fe40000000000 */
[----:B------:R-:W-:Y:S01]  /*24490*/  IMAD.WIDE R226, R0, 0x4, R150 ;  /* 0x0000000400e27825 */ /* 0x000fe200078e0296 */
[----:B------:R-:W-:Y:S01]  /*244a0*/  ISETP.LT.AND P5, PT, R12, UR8, !P1 ;  /* 0x000000080c007c0c */ /* 0x000fe2000cfa1270 */
[----:B------:R-:W-:Y:S01]  /*244b0*/  ULDC UR6, c[0x0][0x228] ;  /* 0x00008a0000067ab9 */ /* 0x000fe20000000800 */
[----:B------:R1:W-:Y:S01]  /*244c0*/  @P2 STG.E desc[UR16][R2.64], R250 ;  /* 0x000000fa02002986 */ /* 0x0003e2000c101910 */
[----:B------:R-:W-:Y:S01]  /*244d0*/  ISETP.GE.AND P2, PT, R244, UR4, PT ;  /* 0x00000004f4007c0c */ /* 0x000fe2000bf46270 */
[----:B------:R-:W-:Y:S01]  /*244e0*/  ULDC UR4, c[0x0][0x228] ;  /* 0x00008a0000047ab9 */ /* 0x000fe20000000800 */
[----:B------:R-:W-:Y:S01]  /*244f0*/  ISETP.LT.AND P6, PT, R15, UR10, !P1 ;  /* 0x0000000a0f007c0c */ /* 0x000fe2000cfc1270 */
[----:B----4-:R4:W-:Y:S01]  /*24500*/  @P4 STG.E desc[UR16][R226.64], R243 ;  /* 0x000000f3e2004986 */ /* 0x0109e2000c101910 */
[----:B------:R-:W-:Y:S01]  /*24510*/  VIADD R8, R0, UR28 ;  /* 0x0000001c00087c36 */ /* 0x000fe20008000000 */
[----:B------:R-:W-:Y:S01]  /*24520*/  ISETP.LT.AND P4, PT, R14, UR4, !P1 ;  /* 0x000000040e007c0c */ /* 0x000fe2000cf81270 */
[----:B------:R-:W-:Y:S01]  /*24530*/  ULDC UR4, c[0x0][0x228] ;  /* 0x00008a0000047ab9 */ /* 0x000fe20000000800 */
[----:B------:R-:W-:Y:S01]  /*24540*/  ULDC UR8, c[0x0][0x228] ;  /* 0x00008a0000087ab9 */ /* 0x000fe20000000800 */
[----:B-1----:R-:W-:Y:S01]  /*24550*/  IMAD.WIDE R2, R0, 0x4, R148 ;  /* 0x0000000400027825 */ /* 0x002fe200078e0294 */
[----:B------:R-:W2:Y:S01]  /*24560*/  LDL.LU R250, [R1+0x110] ;  /* 0x0001100001fa7983 */ /* 0x000ea20000300800 */
[----:B------:R-:W-:-:S02]  /*24570*/  ULDC UR10, c[0x0][0x228] ;  /* 0x00008a00000a7ab9 */ /* 0x000fc40000000800 */
[C---:B----4-:R-:W-:Y:S01]  /*24580*/  IMAD.WIDE R226, R8.reuse, 0x4, R224 ;  /* 0x0000000408e27825 */ /* 0x050fe200078e02e0 */
[----:B------:R1:W-:Y:S03]  /*24590*/  @P3 STG.E desc[UR16][R2.64], R251 ;  /* 0x000000fb02003986 */ /* 0x0003e6000c101910 */
[C---:B------:R-:W-:Y:S01]  /*245a0*/  IMAD.WIDE R244, R8.reuse, 0x4, R10 ;  /* 0x0000000408f47825 */ /* 0x040fe200078e020a */
[----:B------:R-:W4:Y:S01]  /*245b0*/  LDL.LU R243, [R1+0x10] ;  /* 0x0000100001f37983 */ /* 0x000f220000300800 */
[----:B------:R-:W-:Y:S01]  /*245c0*/  ISETP.LT.AND P1, PT, R13, UR4, !P1 ;  /* 0x000000040d007c0c */ /* 0x000fe2000cf21270 */
[----:B------:R-:W-:Y:S01]  /*245d0*/  ULDC UR4, c[0x0][0x22c] ;  /* 0x00008b0000047ab9 */ /* 0x000fe20000000800 */
[C---:B-1----:R-:W-:Y:S01]  /*245e0*/  IMAD.WIDE R2, R8.reuse, 0x4, R150 ;  /* 0x0000000408027825 */ /* 0x042fe200078e0296 */
[----:B------:R-:W4:Y:S01]  /*245f0*/  LDL.LU R251, [R1+0x554] ;  /* 0x0005540001fb7983 */ /* 0x000f220000300800 */
[----:B------:R-:W-:-:S03]  /*24600*/  IADD3 R0, R8, UR28, RZ ;  /* 0x0000001c08007c10 */ /* 0x000fc6000fffe0ff */
[----:B---3--:R1:W-:Y:S04]  /*24610*/  @P5 STG.E desc[UR16][R226.64], R248 ;  /* 0x000000f8e2005986 */ /* 0x0083e8000c101910 */
[----:B--2---:R2:W-:Y:S01]  /*24620*/  @P6 STG.E desc[UR16][R244.64], R249 ;  /* 0x000000f9f4006986 */ /* 0x0045e2000c101910 */
[----:B-1----:R-:W-:-:S03]  /*24630*/  VIADD R248, R9, 0xb ;  /* 0x0000000b09f87836 */ /* 0x002fc60000000000 */
[----:B--2---:R-:W2:Y:S04]  /*24640*/  LDL.LU R249, [R1+0x534] ;  /* 0x0005340001f97983 */ /* 0x004ea80000300800 */
[----:B------:R1:W-:Y:S01]  /*24650*/  @P4 STG.E desc[UR16][R2.64], R242 ;  /* 0x000000f202004986 */ /* 0x0003e2000c101910 */
[----:B------:R-:W-:Y:S02]  /*24660*/  ISETP.GE.AND P4, PT, R248, UR4, PT ;  /* 0x00000004f8007c0c */ /* 0x000fe4000bf86270 */
[----:B------:R-:W-:Y:S02]  /*24670*/  ISETP.LT.AND P3, PT, R12, UR6, !P0 ;  /* 0x000000060c007c0c */ /* 0x000fe4000c761270 */
[----:B------:R-:W-:Y:S01]  /*24680*/  ISETP.LT.AND P5, PT, R15, UR8, !P0 ;  /* 0x000000080f007c0c */ /* 0x000fe2000c7a1270 */
[----:B------:R-:W-:Y:S01]  /*24690*/  IMAD.WIDE R226, R0, 0x4, R224 ;  /* 0x0000000400e27825 */ /* 0x000fe200078e02e0 */
[----:B------:R-:W-:Y:S01]  /*246a0*/  ISETP.LT.AND P6, PT, R14, UR10, !P0 ;  /* 0x0000000a0e007c0c */ /* 0x000fe2000c7c1270 */
[----:B------:R-:W-:Y:S01]  /*246b0*/  ULDC UR4, c[0x0][0x228] ;  /* 0x00008a0000047ab9 */ /* 0x000fe20000000800 */
[----:B------:R-:W-:Y:S01]  /*246c0*/  ULDC UR6, c[0x0][0x228] ;  /* 0x00008a0000067ab9 */ /* 0x000fe20000000800 */
[----:B------:R-:W-:Y:S01]  /*246d0*/  IMAD.WIDE R244, R0, 0x4, R10 ;  /* 0x0000000400f47825 */ /* 0x000fe200078e020a */
[----:B------:R-:W-:Y:S01]  /*246e0*/  ULDC UR8, c[0x0][0x228] ;  /* 0x00008a0000087ab9 */ /* 0x000fe20000000800 */
[----:B-1----:R-:W3:Y:S01]  /*246f0*/  LDL.LU R242, [R1+0x544] ;  /* 0x0005440001f27983 */ /* 0x002ee20000300800 */
[----:B------:R-:W-:Y:S01]  /*24700*/  ULDC UR10, c[0x0][0x228] ;  /* 0x00008a00000a7ab9 */ /* 0x000fe20000000800 */
[----:B------:R-:W-:-:S02]  /*24710*/  IMAD.WIDE R2, R8, 0x4, R148 ;  /* 0x0000000408027825 */ /* 0x000fc400078e0294 */
[----:B------:R-:W4:Y:S04]  /*24720*/  LDL.LU R8, [R1+0x310] ;  /* 0x0003100001087983 */ /* 0x000f280000300800 */
[----:B------:R-:W2:Y:S01]  /*24730*/  LDL.LU R248, [R1+0x400] ;  /* 0x0004000001f87983 */ /* 0x000ea20000300800 */
[----:B------:R-:W-:-:S03]  /*24740*/  IMAD.WIDE R246, R0, 0x4, R150 ;  /* 0x0000000400f67825 */ /* 0x000fc600078e0296 */
[----:B--2---:R1:W-:Y:S04]  /*24750*/  @P1 STG.E desc[UR16][R2.64], R248 ;  /* 0x000000f802001986 */ /* 0x0043e8000c101910 */
[----:B----4-:R2:W-:Y:S01]  /*24760*/  @P3 STG.E desc[UR16][R226.64], R8 ;  /* 0x00000008e2003986 */ /* 0x0105e2000c101910 */
[----:B------:R-:W-:Y:S01]  /*24770*/  ISETP.LT.AND P3, PT, R13, UR4, !P0 ;  /* 0x000000040d007c0c */ /* 0x000fe2000c761270 */
[----:B------:R-:W-:Y:S02]  /*24780*/  ULDC UR4, c[0x0][0x22c] ;  /* 0x00008b0000047ab9 */ /* 0x000fe40000000800 */
[----:B------:R4:W-:Y:S01]  /*24790*/  @P5 STG.E desc[UR16][R244.64], R250 ;  /* 0x000000faf4005986 */ /* 0x0009e2000c101910 */
[----:B-1----:R-:W-:-:S03]  /*247a0*/  VIADD R2, R9, 0xc ;  /* 0x0000000c09027836 */ /* 0x002fc60000000000 */
[----:B------:R1:W-:Y:S01]  /*247b0*/  @P6 STG.E desc[UR16][R246.64], R243 ;  /* 0x000000f3f6006986 */ /* 0x0003e2000c101910 */
[----:B--2---:R-:W-:Y:S02]  /*247c0*/  IADD3 R8, R0, UR28, RZ ;  /* 0x0000001c00087c10 */ /* 0x004fe4000fffe0ff */
[----:B------:R-:W-:Y:S01]  /*247d0*/  ISETP.GE.AND P1, PT, R2, UR4, PT ;  /* 0x0000000402007c0c */ /* 0x000fe2000bf26270 */
[----:B------:R-:W-:Y:S01]  /*247e0*/  IMAD.WIDE R2, R0, 0x4, R148 ;  /* 0x0000000400027825 */ /* 0x000fe200078e0294 */
[----:B----4-:R-:W2:Y:S01]  /*247f0*/  LDL.LU R250, [R1+0x404] ;  /* 0x0004040001fa7983 */ /* 0x010ea20000300800 */
[----:B------:R-:W-:Y:S01]  /*24800*/  ISETP.LT.AND P0, PT, R12, UR6, !P2 ;  /* 0x000000060c007c0c */ /* 0x000fe2000d701270 */
[----:B------:R-:W-:Y:S01]  /*24810*/  ULDC UR4, c[0x0][0x22c] ;  /* 0x00008b0000047ab9 */ /* 0x000fe20000000800 */
[----:B------:R-:W-:Y:S02]  /*24820*/  ISETP.LT.AND P5, PT, R15, UR8, !P2 ;  /* 0x000000080f007c0c */ /* 0x000fe4000d7a1270 */
[----:B------:R-:W-:Y:S01]  /*24830*/  ISETP.LT.AND P6, PT, R14, UR10, !P2 ;  /* 0x0000000a0e007c0c */ /* 0x000fe2000d7c1270 */
[----:B-1----:R-:W4:Y:S01]  /*24840*/  LDL.LU R243, [R1+0x314] ;  /* 0x0003140001f37983 */ /* 0x002f220000300800 */
[----:B------:R-:W-:Y:S01]  /*24850*/  VIADD R248, R9, 0xd ;  /* 0x0000000d09f87836 */ /* 0x000fe20000000000 */
[----:B------:R-:W-:Y:S01]  /*24860*/  ULDC UR6, c[0x0][0x228] ;  /* 0x00008a0000067ab9 */ /* 0x000fe20000000800 */
[C---:B------:R-:W-:Y:S01]  /*24870*/  IMAD.WIDE R226, R8.reuse, 0x4, R224 ;  /* 0x0000000408e27825 */ /* 0x040fe200078e02e0 */
[----:B------:R-:W3:Y:S01]  /*24880*/  LDL.LU R0, [R1+0x210] ;  /* 0x0002100001007983 */ /* 0x000ee20000300800 */
[----:B------:R-:W-:Y:S01]  /*24890*/  ULDC UR8, c[0x0][0x228] ;  /* 0x00008a0000087ab9 */ /* 0x000fe20000000800 */
[----:B------:R-:W-:Y:S01]  /*248a0*/  ULDC UR10, c[0x0][0x228] ;  /* 0x00008a00000a7ab9 */ /* 0x000fe20000000800 */
[----:B------:R-:W-:-:S04]  /*248b0*/  IMAD.WIDE R244, R8, 0x4, R10 ;  /* 0x0000000408f47825 */ /* 0x000fc800078e020a */
[----:B------:R-:W-:Y:S01]  /*248c0*/  IMAD.WIDE R246, R8, 0x4, R150 ;  /* 0x0000000408f67825 */ /* 0x000fe200078e0296 */
[----:B---3--:R-:W-:Y:S01]  /*248d0*/  @P3 STG.E desc[UR16][R2.64], R0 ;  /* 0x0000000002003986 */ /* 0x008fe2000c101910 */
[----:B------:R-:W-:Y:S01]  /*248e0*/  ISETP.GE.AND P3, PT, R248, UR4, PT ;  /* 0x00000004f8007c0c */ /* 0x000fe2000bf66270 */
[----:B------:R-:W-:Y:S02]  /*248f0*/  ULDC UR4, c[0x0][0x228] ;  /* 0x00008a0000047ab9 */ /* 0x000fe40000000800 */
[----:B------:R-:W-:Y:S04]  /*24900*/  @P0 STG.E desc[UR16][R226.64], R251 ;  /* 0x000000fbe2000986 */ /* 0x000fe8000c101910 */
[----:B------:R1:W-:Y:S04]  /*24910*/  @P5 STG.E desc[UR16][R244.64], R249 ;  /* 0x000000f9f4005986 */ /* 0x0003e8000c101910 */
[----:B------:R-:W3:Y:S04]  /*24920*/  LDL.LU R248, [R1+0x14] ;  /* 0x0000140001f87983 */ /* 0x000ee80000300800 */
[----:B------:R2:W-:Y:S04]  /*24930*/  @P6 STG.E desc[UR16][R246.64], R242 ;  /* 0x000000f2f6006986 */ /* 0x0005e8000c101910 */
[----:B-1----:R-:W3:Y:S04]  /*24940*/  LDL.LU R249, [R1+0x214] ;  /* 0x0002140001f97983 */ /* 0x002ee80000300800 */
[----:B--2---:R-:W2:Y:S04]  /*24950*/  LDL.LU R247, [R1+0x114] ;  /* 0x0001140001f77983 */ /* 0x004ea80000300800 */
[----:B------:R-:W3:Y:S01]  /*24960*/  LDL.LU R242, [R1+0x558] ;  /* 0x0005580001f27983 */ /* 0x000ee20000300800 */
[----:B------:R-:W-:Y:S01]  /*24970*/  ISETP.LT.AND P2, PT, R13, UR4, !P2 ;  /* 0x000000040d007c0c */ /* 0x000fe2000d741270 */
[----:B------:R-:W-:-:S02]  /*24980*/  ULDC UR4, c[0x0][0x228] ;  /* 0x00008a0000047ab9 */ /* 0x000fc40000000800 */
[----:B------:R-:W-:Y:S02]  /*24990*/  ISETP.LT.AND P0, PT, R12, UR4, !P4 ;  /* 0x000000040c007c0c */ /* 0x000fe4000e701270 */
[C---:B------:R-:W-:Y:S01]  /*249a0*/  IADD3 R0, R8.reuse, UR28, RZ ;  /* 0x0000001c08007c10 */ /* 0x040fe2000fffe0ff */
[----:B------:R-:W-:Y:S01]  /*249b0*/  IMAD.WIDE R2, R8, 0x4, R148 ;  /* 0x0000000408027825 */ /* 0x000fe200078e0294 */
[----:B------:R-:W-:Y:S01]  /*249c0*/  ULDC UR4, c[0x0][0x228] ;  /* 0x00008a0000047ab9 */ /* 0x000fe20000000800 */
[----:B------:R-:W-:Y:S01]  /*249d0*/  ISETP.LT.AND P6, PT, R15, UR6, !P4 ;  /* 0x000000060f007c0c */ /* 0x000fe2000e7c1270 */
[----:B------:R-:W3:Y:S01]  /*249e0*/  LDL.LU R251, [R1+0x548] ;  /* 0x0005480001fb7983 */ /* 0x000ee20000300800 */
[----:B------:R-:W-:Y:S01]  /*249f0*/  VIADD R244, R9, 0xe ;  /* 0x0000000e09f47836 */ /* 0x000fe20000000000 */
[----:B------:R-:W-:Y:S01]  /*24a00*/  ISETP.LT.AND P5, PT, R14, UR4, !P4 ;  /* 0x000000040e007c0c */ /* 0x000fe2000e7a1270 */
[----:B------:R-:W-:Y:S01]  /*24a10*/  IMAD.WIDE R226, R0, 0x4, R224 ;  /* 0x0000000400e27825 */ /* 0x000fe200078e02e0 */
[----:B------:R-:W-:Y:S01]  /*24a20*/  ULDC UR4, c[0x0][0x22c] ;  /* 0x00008b0000047ab9 */ /* 0x000fe20000000800 */
[----:B------:R1:W-:Y:S01]  /*24a30*/  @P2 STG.E desc[UR16][R2.64], R250 ;  /* 0x000000fa02002986 */ /* 0x0003e2000c101910 */
[----:B------:R-:W-:Y:S01]  /*24a40*/  ISETP.GE.AND P2, PT, R244, UR4, PT ;  /* 0x00000004f4007c0c */ /* 0x000fe2000bf46270 */
[----:B------:R-:W-:Y:S01]  /*24a50*/  ULDC UR4, c[0x0][0x228] ;  /* 0x00008a0000047ab9 */ /* 0x000fe20000000800 */
[----:B------:R-:W-:Y:S01]  /*24a60*/  ISETP.LT.AND P4, PT, R13, UR8, !P4 ;  /* 0x000000080d007c0c */ /* 0x000fe2000e781270 */
[----:B----4-:R4:W-:Y:S01]  /*24a70*/  @P0 STG.E desc[UR16][R226.64], R243 ;  /* 0x000000f3e2000986 */ /* 0x0109e2000c101910 */
[----:B------:R-:W-:Y:S01]  /*24a80*/  ISETP.LT.AND P0, PT, R12, UR4, !P1 ;  /* 0x000000040c007c0c */ /* 0x000fe2000cf01270 */
[C---:B------:R-:W-:Y:S01]  /*24a90*/  VIADD R8, R0.reuse, UR28 ;  /* 0x0000001c00087c36 */ /* 0x040fe20008000000 */
[----:B------:R-:W-:Y:S01]  /*24aa0*/  ULDC UR4, c[0x0][0x228] ;  /* 0x00008a0000047ab9 */ /* 0x000fe20000000800 */
[----:B------:R-:W-:Y:S01]  /*24ab0*/  ULDC UR6, c[0x0][0x228] ;  /* 0x00008a0000067ab9 */ /* 0x000fe20000000800 */
[----:B-1----:R-:W-:Y:S01]  /*24ac0*/  IMAD.WIDE R2, R0, 0x4, R10 ;  /* 0x0000000400027825 */ /* 0x002fe200078e020a */
[----:B------:R-:W3:Y:S01]  /*24ad0*/  LDL.LU R250, [R1+0x408] ;  /* 0x0004080001fa7983 */ /* 0x000ee20000300800 */
[----:B------:R-:W-:-:S02]  /*24ae0*/  ULDC UR8, c[0x0][0x228] ;  /* 0x00008a0000087ab9 */ /* 0x000fc40000000800 */
[C---:B----4-:R-:W-:Y:S01]  /*24af0*/  IMAD.WIDE R226, R0.reuse, 0x4, R150 ;  /* 0x0000000400e27825 */ /* 0x050fe200078e0296 */
[----:B------:R-:W4:Y:S03]  /*24b00*/  LDL.LU R243, [R1+0x318] ;  /* 0x0003180001f37983 */ /* 0x000f260000300800 */
[----:B------:R-:W-:Y:S01]  /*24b10*/  IMAD.WIDE R244, R0, 0x4, R148 ;  /* 0x0000000400f47825 */ /* 0x000fe200078e0294 */
[C---:B------:R-:W-:Y:S01]  /*24b20*/  IADD3 R0, R8.reuse, UR28, RZ ;  /* 0x0000001c08007c10 */ /* 0x040fe2000fffe0ff */
[----:B--2---:R1:W-:Y:S04]  /*24b30*/  @P6 STG.E desc[UR16][R2.64], R247 ;  /* 0x000000f702006986 */ /* 0x0043e8000c101910 */
[----:B---3--:R2:W-:Y:S04]  /*24b40*/  @P5 STG.E desc[UR16][R226.64], R248 ;  /* 0x000000f8e2005986 */ /* 0x0085e8000c101910 */
[----:B------:R3:W-:Y:S01]  /*24b50*/  @P4 STG.E desc[UR16][R244.64], R249 ;  /* 0x000000f9f4004986 */ /* 0x0007e2000c101910 */
[----:B-1----:R-:W-:-:S04]  /*24b60*/  IMAD.WIDE R2, R8, 0x4, R224 ;  /* 0x0000000408027825 */ /* 0x002fc800078e02e0 */
[C---:B--2---:R-:W-:Y:S01]  /*24b70*/  IMAD.WIDE R226, R8.reuse, 0x4, R150 ;  /* 0x0000000408e27825 */ /* 0x044fe200078e0296 */
[----:B------:R1:W-:Y:S03]  /*24b80*/  @P0 STG.E desc[UR16][R2.64], R242 ;  /* 0x000000f202000986 */ /* 0x0003e6000c101910 */
[C---:B---3--:R-:W-:Y:S01]  /*24b90*/  IMAD.WIDE R244, R8.reuse, 0x4, R148 ;  /* 0x0000000408f47825 */ /* 0x048fe200078e0294 */
[----:B------:R-:W2:Y:S04]  /*24ba0*/  LDL.LU R249, [R1+0x118] ;  /* 0x0001180001f97983 */ /* 0x000ea80000300800 */
[----:B-1----:R-:W3:Y:S01]  /*24bb0*/  LDL.LU R242, [R1+0x18] ;  /* 0x0000180001f27983 */ /* 0x002ee20000300800 */
[----:B------:R-:W-:-:S03]  /*24bc0*/  IMAD.WIDE R2, R8, 0x4, R10 ;  /* 0x0000000408027825 */ /* 0x000fc600078e020a */
[----:B------:R-:W4:Y:S01]  /*24bd0*/  LDL.LU R8, [R1+0x538] ;  /* 0x0005380001087983 */ /* 0x000f220000300800 */
[----:B------:R-:W-:Y:S02]  /*24be0*/  ISETP.LT.AND P4, PT, R15, UR4, !P1 ;  /* 0x000000040f007c0c */ /* 0x000fe4000cf81270 */
[----:B------:R-:W-:Y:S01]  /*24bf0*/  ISETP.LT.AND P6, PT, R12, UR10, !P3 ;  /* 0x0000000a0c007c0c */ /* 0x000fe2000dfc1270 */
[----:B------:R-:W-:Y:S01]  /*24c00*/  VIADD R248, R9, 0xf ;  /* 0x0000000f09f87836 */ /* 0x000fe20000000000 */
[----:B------:R-:W-:Y:S01]  /*24c10*/  ISETP.LT.AND P5, PT, R14, UR6, !P1 ;  /* 0x000000060e007c0c */ /* 0x000fe2000cfa1270 */
[----:B------:R-:W-:Y:S01]  /*24c20*/  IMAD.WIDE R246, R0, 0x4, R224 ;  /* 0x0000000400f67825 */ /* 0x000fe200078e02e0 */
[----:B------:R-:W-:Y:S01]  /*24c30*/  ISETP.LT.AND P1, PT, R13, UR8, !P1 ;  /* 0x000000080d007c0c */ /* 0x000fe2000cf21270 */
[----:B------:R-:W-:Y:S01]  /*24c40*/  ULDC UR4, c[0x0][0x22c] ;  /* 0x00008b0000047ab9 */ /* 0x000fe20000000800 */
[----:B------:R-:W-:Y:S01]  /*24c50*/  ULDC UR6, c[0x0][0x228] ;  /* 0x00008a0000067ab9 */ /* 0x000fe20000000800 */
[----:B------:R-:W-:Y:S01]  /*24c60*/  ISETP.GE.AND P0, PT, R248, UR4, PT ;  /* 0x00000004f8007c0c */ /* 0x000fe2000bf06270 */
[----:B------:R-:W-:Y:S01]  /*24c70*/  ULDC UR4, c[0x0][0x228] ;  /* 0x00008a0000047ab9 */ /* 0x000fe20000000800 */
[----:B------:R-:W3:Y:S01]  /*24c80*/  LDL.LU R248, [R1+0x55c] ;  /* 0x00055c0001f87983 */ /* 0x000ee20000300800 */
[----:B------:R-:W-:Y:S01]  /*24c90*/  ULDC UR8, c[0x0][0x228] ;  /* 0x00008a0000087ab9 */ /* 0x000fe20000000800 */
[----:B------:R-:W-:-:S02]  /*24ca0*/  ULDC UR10, c[0x0][0x228] ;  /* 0x00008a00000a7ab9 */ /* 0x000fc40000000800 */
[----:B----4-:R-:W-:Y:S04]  /*24cb0*/  @P4 STG.E desc[UR16][R2.64], R8 ;  /* 0x0000000802004986 */ /* 0x010fe8000c101910 */
[----:B------:R-:W-:Y:S04]  /*24cc0*/  @P5 STG.E desc[UR16][R226.64], R251 ;  /* 0x000000fbe2005986 */ /* 0x000fe8000c101910 */
[----:B------:R1:W-:Y:S04]  /*24cd0*/  @P1 STG.E desc[UR16][R244.64], R250 ;  /* 0x000000faf4001986 */ /* 0x0003e8000c101910 */
[----:B------:R4:W-:Y:S04]  /*24ce0*/  @P6 STG.E desc[UR16][R246.64], R243 ;  /* 0x000000f3f6006986 */ /* 0x0009e8000c101910 */
[----:B-1----:R-:W3:Y:S04]  /*24cf0*/  LDL.LU R250, [R1+0x53c] ;  /* 0x00053c0001fa7983 */ /* 0x002ee80000300800 */
[----:B----4-:R-:W4:Y:S04]  /*24d00*/  LDL.LU R247, [R1+0x218] ;  /* 0x0002180001f77983 */ /* 0x010f280000300800 */
[----:B------:R-:W4:Y:S01]  /*24d10*/  LDL.LU R243, [R1+0x54c] ;  /* 0x00054c0001f37983 */ /* 0x000f220000300800 */
[----:B------:R-:W-:Y:S01]  /*24d20*/  ISETP.LT.AND P1, PT, R15, UR4, !P3 ;  /* 0x000000040f007c0c */ /* 0x000fe2000df21270 */
[----:B------:R-:W-:-:S02]  /*24d30*/  ULDC UR4, c[0x0][0x228] ;  /* 0x00008a0000047ab9 */ /* 0x000fc40000000800 */
[----:B------:R-:W-:Y:S01]  /*24d40*/  ISETP.LT.AND P4, PT, R14, UR4, !P3 ;  /* 0x000000040e007c0c */ /* 0x000fe2000df81270 */
[----:B------:R-:W-:Y:S01]  /*24d50*/  IMAD.WIDE R226, R0, 0x4, R10 ;  /* 0x0000000400e27825 */ /* 0x000fe200078e020a */
[----:B------:R-:W-:Y:S01]  /*24d60*/  ISETP.LT.AND P3, PT, R13, UR6, !P3 ;  /* 0x000000060d007c0c */ /* 0x000fe2000df61270 */
[----:B------:R-:W-:Y:S02]  /*24d70*/  ULDC UR4, c[0x0][0x22c] ;  /* 0x00008b0000047ab9 */ /* 0x000fe40000000800 */
[----:B------:R-:W-:Y:S01]  /*24d80*/  VIADD R244, R9, 0x10 ;  /* 0x0000001009f47836 */ /* 0x000fe20000000000 */
[----:B------:R-:W-:Y:S01]  /*24d90*/  ISETP.LT.AND P5, PT, R12, UR8, !P2 ;  /* 0x000000080c007c0c */ /* 0x000fe2000d7a1270 */
[----:B------:R-:W-:Y:S01]  /*24da0*/  IMAD.WIDE R2, R0, 0x4, R150 ;  /* 0x0000000400027825 */ /* 0x000fe200078e0296 */
[----:B------:R-:W-:Y:S01]  /*24db0*/  ISETP.LT.AND P6, PT, R15, UR10, !P2 ;  /* 0x0000000a0f007c0c */ /* 0x000fe2000d7c1270 */
[----:B------:R-:W-:Y:S01]  /*24dc0*/  ULDC UR6, c[0x0][0x228] ;  /* 0x00008a0000067ab9 */ /* 0x000fe20000000800 */
[----:B--2---:R1:W-:Y:S01]  /*24dd0*/  @P1 STG.E desc[UR16][R226.64], R249 ;  /* 0x000000f9e2001986 */ /* 0x0043e2000c101910 */
[----:B------:R-:W-:Y:S01]  /*24de0*/  ISETP.GE.AND P1, PT, R244, UR4, PT ;  /* 0x00000004f4007c0c */ /* 0x000fe2000bf26270 */
[----:B------:R-:W-:Y:S01]  /*24df0*/  VIADD R8, R0, UR28 ;  /* 0x0000001c00087c36 */ /* 0x000fe20008000000 */
[----:B------:R-:W-:Y:S01]  /*24e00*/  ULDC UR4, c[0x0][0x228] ;  /* 0x00008a0000047ab9 */ /* 0x000fe20000000800 */
[----:B---3--:R2:W-:Y:S01]  /*24e10*/  @P4 STG.E desc[UR16][R2.64], R242 ;  /* 0x000000f202004986 */ /* 0x0085e2000c101910 */
[----:B------:R-:W-:Y:S01]  /*24e20*/  ISETP.LT.AND P4, PT, R14, UR4, !P2 ;  /* 0x000000040e007c0c */ /* 0x000fe2000d781270 */
[----:B------:R-:W-:Y:S01]  /*24e30*/  IMAD.WIDE R244, R8, 0x4, R10 ;  /* 0x0000000408f47825 */ /* 0x000fe200078e020a */
[----:B------:R-:W-:Y:S01]  /*24e40*/  ULDC UR4, c[0x0][0x228] ;  /* 0x00008a0000047ab9 */ /* 0x000fe20000000800 */
[----:B------:R-:W-:Y:S01]  /*24e50*/  ULDC UR8, c[0x0][0x228] ;  /* 0x00008a0000087ab9 */ /* 0x000fe20000000800 */
[----:B------:R-:W-:Y:S01]  /*24e60*/  ULDC UR10, c[0x0][0x228] ;  /* 0x00008a00000a7ab9 */ /* 0x000fe20000000800 */
[----:B-1----:R-:W-:-:S04]  /*24e70*/  IMAD.WIDE R226, R0, 0x4, R148 ;  /* 0x0000000400e27825 */ /* 0x002fc800078e0294 */
[C---:B--2---:R-:W-:Y:S01]  /*24e80*/  IMAD.WIDE R2, R8.reuse, 0x4, R224 ;  /* 0x0000000408027825 */ /* 0x044fe200078e02e0 */
[----:B------:R-:W2:Y:S01]  /*24e90*/  LDL.LU R242, [R1+0x40c] ;  /* 0x00040c0001f27983 */ /* 0x000ea20000300800 */
[----:B------:R-:W-:-:S03]  /*24ea0*/  IADD3 R0, R8, UR28, RZ ;  /* 0x0000001c08007c10 */ /* 0x000fc6000fffe0ff */
[----:B------:R-:W3:Y:S04]  /*24eb0*/  LDL.LU R251, [R1+0x11c] ;  /* 0x00011c0001fb7983 */ /* 0x000ee80000300800 */
[----:B------:R-:W3:Y:S04]  /*24ec0*/  LDL.LU R249, [R1+0x1c] ;  /* 0x00001c0001f97983 */ /* 0x000ee80000300800 */
[----:B----4-:R-:W-:Y:S04]  /*24ed0*/  @P3 STG.E desc[UR16][R226.64], R247 ;  /* 0x000000f7e2003986 */ /* 0x010fe8000c101910 */
[----:B------:R1:W-:Y:S04]  /*24ee0*/  @P5 STG.E desc[UR16][R2.64], R248 ;  /* 0x000000f802005986 */ /* 0x0003e8000c101910 */
[----:B------:R-:W-:Y:S01]  /*24ef0*/  @P6 STG.E desc[UR16][R244.64], R250 ;  /* 0x000000faf4006986 */ /* 0x000fe2000c101910 */
[----:B-1----:R-:W-:-:S05]  /*24f00*/  IMAD.WIDE R2, R8, 0x4, R150 ;  /* 0x0000000408027825 */ /* 0x002fca00078e0296 */
[----:B------:R1:W-:Y:S04]  /*24f10*/  @P4 STG.E desc[UR16][R2.64], R243 ;  /* 0x000000f302004986 */ /* 0x0003e8000c101910 */
[----:B-1----:R-:W4:Y:S01]  /*24f20*/  LDL.LU R243, [R1+0x21c] ;  /* 0x00021c0001f37983 */ /* 0x002f220000300800 */
[----:B------:R-:W-:-:S03]  /*24f30*/  IMAD.WIDE R2, R8, 0x4, R148 ;  /* 0x0000000408027825 */ /* 0x000fc600078e0294 */
[----:B------:R-:W4:Y:S04]  /*24f40*/  LDL.LU R250, [R1+0x570] ;  /* 0x0005700001fa7983 */ /* 0x000f280000300800 */
[----:B------:R-:W3:Y:S01]  /*24f50*/  LDL.LU R8, [R1+0x31c] ;  /* 0x00031c0001087983 */ /* 0x000ee20000300800 */
        /* <DEDUP_REMOVED lines=8> */
[----:B------:R-:W-:Y:S01]  /*24fe0*/  IMAD.WIDE R244, R0, 0x4, R10 ;  /* 0x0000000400f47825 */ /* 0x000fe200078e020a */
[----:B------:R-:W-:Y:S01]  /*24ff0*/  ISETP.GE.AND P4, PT, R248, UR4, PT ;  /* 0x00000004f8007c0c */ /* 0x000fe2000bf86270 */
[----:B------:R-:W-:Y:S01]  /*25000*/  ULDC UR4, c[0x0][0x228] ;  /* 0x00008a0000047ab9 */ /* 0x000fe20000000800 */
[----:B------:R-:W-:Y:S01]  /*25010*/  ULDC UR8, c[0x0][0x228] ;  /* 0x00008a0000087ab9 */ /* 0x000fe20000000800 */
[----:B--2---:R1:W-:Y:S01]  /*25020*/  @P2 STG.E desc[UR16][R2.64], R242 ;  /* 0x000000f202002986 */ /* 0x0043e2000c101910 */
[----:B------:R-:W-:Y:S01]  /*25030*/  IMAD.WIDE R246, R0, 0x4, R150 ;  /* 0x0000000400f67825 */ /* 0x000fe200078e0296 */
[----:B------:R-:W-:-:S03]  /*25040*/  ULDC UR10, c[0x0][0x228] ;  /* 0x00008a00000a7ab9 */ /* 0x000fc60000000800 */
[----:B-1----:R-:W-:Y:S01]  /*25050*/  VIADD R2, R9, 0x12 ;  /* 0x0000001209027836 */ /* 0x002fe20000000000 */
[----:B------:R-:W2:Y:S04]  /*25060*/  LDL.LU R242, [R1+0x560] ;  /* 0x0005600001f27983 */ /* 0x000ea80000300800 */
[----:B---3--:R1:W-:Y:S01]  /*25070*/  @P3 STG.E desc[UR16][R226.64], R8 ;  /* 0x00000008e2003986 */ /* 0x0083e2000c101910 */
[----:B------:R-:W-:Y:S01]  /*25080*/  ISETP.LT.AND P3, PT, R13, UR4, !P0 ;  /* 0x000000040d007c0c */ /* 0x000fe2000c761270 */
[----:B------:R-:W-:Y:S02]  /*25090*/  ULDC UR4, c[0x0][0x22c] ;  /* 0x00008b0000047ab9 */ /* 0x000fe40000000800 */
[----:B------:R3:W-:Y:S01]  /*250a0*/  @P5 STG.E desc[UR16][R244.64], R251 ;  /* 0x000000fbf4005986 */ /* 0x0007e2000c101910 */
[----:B------:R-:W-:Y:S01]  /*250b0*/  ISETP.GE.AND P2, PT, R2, UR4, PT ;  /* 0x0000000402007c0c */ /* 0x000fe2000bf46270 */
[C---:B------:R-:W-:Y:S01]  /*250c0*/  IMAD.WIDE R2, R0.reuse, 0x4, R148 ;  /* 0x0000000400027825 */ /* 0x040fe200078e0294 */
[----:B-1----:R-:W-:Y:S01]  /*250d0*/  IADD3 R8, R0, UR28, RZ ;  /* 0x0000001c00087c10 */ /* 0x002fe2000fffe0ff */
[----:B------:R1:W-:Y:S04]  /*250e0*/  @P6 STG.E desc[UR16][R246.64], R249 ;  /* 0x000000f9f6006986 */ /* 0x0003e8000c101910 */
[----:B---3--:R-:W3:Y:S01]  /*250f0*/  LDL.LU R251, [R1+0x410] ;  /* 0x0004100001fb7983 */ /* 0x008ee20000300800 */
[----:B------:R-:W-:-:S02]  /*25100*/  ISETP.LT.AND P0, PT, R12, UR6, !P1 ;  /* 0x000000060c007c0c */ /* 0x000fc4000cf01270 */
[----:B------:R-:W-:Y:S01]  /*25110*/  ISETP.LT.AND P5, PT, R15, UR8, !P1 ;  /* 0x000000080f007c0c */ /* 0x000fe2000cfa1270 */
[----:B------:R-:W-:Y:S01]  /*25120*/  VIADD R248, R9, 0x13 ;  /* 0x0000001309f87836 */ /* 0x000fe20000000000 */
[----:B------:R-:W-:Y:S01]  /*25130*/  ISETP.LT.AND P6, PT, R14, UR10, !P1 ;  /* 0x0000000a0e007c0c */ /* 0x000fe2000cfc1270 */
[C---:B------:R-:W-:Y:S01]  /*25140*/  IMAD.WIDE R226, R8.reuse, 0x4, R224 ;  /* 0x0000000408e27825 */ /* 0x040fe200078e02e0 */
[----:B----4-:R4:W-:Y:S01]  /*25150*/  @P3 STG.E desc[UR16][R2.64], R243 ;  /* 0x000000f302003986 */ /* 0x0109e2000c101910 */
[----:B------:R-:W-:Y:S01]  /*25160*/  ULDC UR4, c[0x0][0x22c] ;  /* 0x00008b0000047ab9 */ /* 0x000fe20000000800 */
[----:B------:R-:W-:Y:S02]  /*25170*/  ULDC UR6, c[0x0][0x228] ;  /* 0x00008a0000067ab9 */ /* 0x000fe40000000800 */
[----:B-1----:R-:W3:Y:S01]  /*25180*/  LDL.LU R249, [R1+0x320] ;  /* 0x0003200001f97983 */ /* 0x002ee20000300800 */
[C---:B------:R-:W-:Y:S01]  /*25190*/  IMAD.WIDE R244, R8.reuse, 0x4, R10 ;  /* 0x0000000408f47825 */ /* 0x040fe200078e020a */
[----:B------:R-:W-:Y:S01]  /*251a0*/  ULDC UR8, c[0x0][0x228] ;  /* 0x00008a0000087ab9 */ /* 0x000fe20000000800 */
[----:B------:R-:W-:Y:S01]  /*251b0*/  ULDC UR10, c[0x0][0x228] ;  /* 0x00008a00000a7ab9 */ /* 0x000fe20000000800 */
[----:B------:R-:W2:Y:S01]  /*251c0*/  LDL.LU R0, [R1+0x580] ;  /* 0x0005800001007983 */ /* 0x000ea20000300800 */
[----:B------:R-:W-:-:S03]  /*251d0*/  IMAD.WIDE R246, R8, 0x4, R150 ;  /* 0x0000000408f67825 */ /* 0x000fc600078e0296 */
[----:B----4-:R-:W4:Y:S01]  /*251e0*/  LDL.LU R243, [R1+0x220] ;  /* 0x0002200001f37983 */ /* 0x010f220000300800 */
[----:B------:R-:W-:Y:S01]  /*251f0*/  ISETP.GE.AND P3, PT, R248, UR4, PT ;  /* 0x00000004f8007c0c */ /* 0x000fe2000bf66270 */
[----:B------:R-:W-:Y:S02]  /*25200*/  ULDC UR4, c[0x0][0x228] ;  /* 0x00008a0000047ab9 */ /* 0x000fe40000000800 */
[----:B------:R-:W4:Y:S01]  /*25210*/  LDL.LU R248, [R1+0x120] ;  /* 0x0001200001f87983 */ /* 0x000f220000300800 */
[----:B------:R-:W-:Y:S01]  /*25220*/  ISETP.LT.AND P1, PT, R13, UR4, !P1 ;  /* 0x000000040d007c0c */ /* 0x000fe2000cf21270 */
[----:B------:R-:W-:Y:S01]  /*25230*/  ULDC UR4, c[0x0][0x228] ;  /* 0x00008a0000047ab9 */ /* 0x000fe20000000800 */
[----:B------:R-:W-:Y:S01]  /*25240*/  IMAD.WIDE R2, R8, 0x4, R148 ;  /* 0x0000000408027825 */ /* 0x000fe200078e0294 */
[----:B--2---:R-:W-:Y:S04]  /*25250*/  @P0 STG.E desc[UR16][R226.64], R0 ;  /* 0x00000000e2000986 */ /* 0x004fe8000c101910 */
[----:B------:R1:W-:Y:S04]  /*25260*/  @P5 STG.E desc[UR16][R244.64], R250 ;  /* 0x000000faf4005986 */ /* 0x0003e8000c101910 */
[----:B------:R2:W-:Y:S04]  /*25270*/  @P6 STG.E desc[UR16][R246.64], R242 ;  /* 0x000000f2f6006986 */ /* 0x0005e8000c101910 */
[----:B-1----:R-:W4:Y:S04]  /*25280*/  LDL.LU R250, [R1+0x20] ;  /* 0x0000200001fa7983 */ /* 0x002f280000300800 */
[----:B--2---:R-:W2:Y:S01]  /*25290*/  LDL.LU R242, [R1+0x584] ;  /* 0x0005840001f27983 */ /* 0x004ea20000300800 */
[----:B------:R-:W-:-:S02]  /*252a0*/  ISETP.LT.AND P0, PT, R12, UR4, !P4 ;  /* 0x000000040c007c0c */ /* 0x000fc4000e701270 */
[----:B------:R-:W-:Y:S01]  /*252b0*/  IADD3 R0, R8, UR28, RZ ;  /* 0x0000001c08007c10 */ /* 0x000fe2000fffe0ff */
[----:B------:R-:W-:Y:S01]  /*252c0*/  VIADD R244, R9, 0x14 ;  /* 0x0000001409f47836 */ /* 0x000fe20000000000 */
[----:B------:R-:W-:Y:S01]  /*252d0*/  ULDC UR4, c[0x0][0x228] ;  /* 0x00008a0000047ab9 */ /* 0x000fe20000000800 */
[----:B------:R-:W-:Y:S01]  /*252e0*/  ISETP.LT.AND P6, PT, R15, UR6, !P4 ;  /* 0x000000060f007c0c */ /* 0x000fe2000e7c1270 */
[----:B---3--:R1:W-:Y:S01]  /*252f0*/  @P1 STG.E desc[UR16][R2.64], R251 ;  /* 0x000000fb02001986 */ /* 0x0083e2000c101910 */
[----:B------:R-:W-:Y:S01]  /*25300*/  ISETP.LT.AND P5, PT, R14, UR4, !P4 ;  /* 0x000000040e007c0c */ /* 0x000fe2000e7a1270 */
[----:B------:R-:W-:Y:S01]  /*25310*/  IMAD.WIDE R226, R0, 0x4, R224 ;  /* 0x0000000400e27825 */ /* 0x000fe200078e02e0 */
[----:B------:R-:W-:Y:S01]  /*25320*/  ULDC UR4, c[0x0][0x22c] ;  /* 0x00008b0000047ab9 */ /* 0x000fe20000000800 */
[----:B------:R-:W-:Y:S01]  /*25330*/  ULDC UR6, c[0x0][0x228] ;  /* 0x00008a0000067ab9 */ /* 0x000fe20000000800 */
[----:B------:R-:W-:Y:S01]  /*25340*/  ISETP.GE.AND P1, PT, R244, UR4, PT ;  /* 0x00000004f4007c0c */ /* 0x000fe2000bf26270 */
[----:B------:R-:W-:Y:S01]  /*25350*/  ULDC UR4, c[0x0][0x228] ;  /* 0x00008a0000047ab9 */ /* 0x000fe20000000800 */
[----:B------:R-:W-:Y:S01]  /*25360*/  ISETP.LT.AND P4, PT, R13, UR8, !P4 ;  /* 0x000000080d007c0c */ /* 0x000fe2000e781270 */
[----:B------:R3:W-:Y:S01]  /*25370*/  @P0 STG.E desc[UR16][R226.64], R249 ;  /* 0x000000f9e2000986 */ /* 0x0007e2000c101910 */
[----:B------:R-:W-:Y:S01]  /*25380*/  ISETP.LT.AND P0, PT, R12, UR4, !P2 ;  /* 0x000000040c007c0c */ /* 0x000fe2000d701270 */
[C---:B------:R-:W-:Y:S01]  /*25390*/  VIADD R8, R0.reuse, UR28 ;  /* 0x0000001c00087c36 */ /* 0x040fe20008000000 */
[----:B------:R-:W-:Y:S01]  /*253a0*/  ULDC UR4, c[0x0][0x228] ;  /* 0x00008a0000047ab9 */ /* 0x000fe20000000800 */
[----:B-1----:R-:W-:Y:S01]  /*253b0*/  IMAD.WIDE R2, R0, 0x4, R10 ;  /* 0x0000000400027825 */ /* 0x002fe200078e020a */
[----:B------:R-:W2:Y:S01]  /*253c0*/  LDL.LU R251, [R1+0x574] ;  /* 0x0005740001fb7983 */ /* 0x000ea20000300800 */
[----:B------:R-:W-:-:S02]  /*253d0*/  ULDC UR8, c[0x0][0x228] ;  /* 0x00008a0000087ab9 */ /* 0x000fc40000000800 */
[C---:B------:R-:W-:Y:S01]  /*253e0*/  IMAD.WIDE R244, R0.reuse, 0x4, R148 ;  /* 0x0000000400f47825 */ /* 0x040fe200078e0294 */
[----:B----4-:R1:W-:Y:S03]  /*253f0*/  @P6 STG.E desc[UR16][R2.64], R243 ;  /* 0x000000f302006986 */ /* 0x0103e6000c101910 */
[----:B---3--:R-:W-:Y:S01]  /*25400*/  IMAD.WIDE R226, R0, 0x4, R150 ;  /* 0x0000000400e27825 */ /* 0x008fe200078e0296 */
[----:B------:R-:W3:Y:S01]  /*25410*/  LDL.LU R249, [R1+0x564] ;  /* 0x0005640001f97983 */ /* 0x000ee20000300800 */
[----:B------:R-:W-:-:S03]  /*25420*/  IADD3 R0, R8, UR28, RZ ;  /* 0x0000001c08007c10 */ /* 0x000fc6000fffe0ff */
[----:B------:R4:W-:Y:S01]  /*25430*/  @P5 STG.E desc[UR16][R226.64], R248 ;  /* 0x000000f8e2005986 */ /* 0x0009e2000c101910 */
[----:B-1----:R-:W-:-:S03]  /*25440*/  IMAD.WIDE R2, R8, 0x4, R224 ;  /* 0x0000000408027825 */ /* 0x002fc600078e02e0 */
[----:B------:R-:W3:Y:S01]  /*25450*/  LDL.LU R243, [R1+0x324] ;  /* 0x0003240001f37983 */ /* 0x000ee20000300800 */
[----:B----4-:R-:W-:-:S03]  /*25460*/  IMAD.WIDE R226, R8, 0x4, R150 ;  /* 0x0000000408e27825 */ /* 0x010fc600078e0296 */
[----:B------:R1:W-:Y:S04]  /*25470*/  @P4 STG.E desc[UR16][R244.64], R250 ;  /* 0x000000faf4004986 */ /* 0x0003e8000c101910 */
[----:B--2---:R2:W-:Y:S04]  /*25480*/  @P0 STG.E desc[UR16][R2.64], R242 ;  /* 0x000000f202000986 */ /* 0x0045e8000c101910 */
[----:B-1----:R-:W4:Y:S01]  /*25490*/  LDL.LU R250, [R1+0x224] ;  /* 0x0002240001fa7983 */ /* 0x002f220000300800 */
[----:B------:R-:W-:-:S03]  /*254a0*/  IMAD.WIDE R244, R8, 0x4, R148 ;  /* 0x0000000408f47825 */ /* 0x000fc600078e0294 */
[----:B--2---:R-:W2:Y:S01]  /*254b0*/  LDL.LU R242, [R1+0x124] ;  /* 0x0001240001f27983 */ /* 0x004ea20000300800 */
[----:B------:R-:W-:-:S03]  /*254c0*/  IMAD.WIDE R2, R8, 0x4, R10 ;  /* 0x0000000408027825 */ /* 0x000fc600078e020a */
[----:B------:R-:W4:Y:S01]  /*254d0*/  LDL.LU R8, [R1+0x414] ;  /* 0x0004140001087983 */ /* 0x000f220000300800 */
[----:B------:R-:W-:Y:S01]  /*254e0*/  ISETP.LT.AND P4, PT, R15, UR4, !P2 ;  /* 0x000000040f007c0c */ /* 0x000fe2000d781270 */
[----:B------:R-:W-:Y:S01]  /*254f0*/  VIADD R248, R9, 0x15 ;  /* 0x0000001509f87836 */ /* 0x000fe20000000000 */
[----:B------:R-:W-:Y:S01]  /*25500*/  ISETP.LT.AND P5, PT, R14, UR6, !P2 ;  /* 0x000000060e007c0c */ /* 0x000fe2000d7a1270 */
[----:B------:R-:W-:Y:S01]  /*25510*/  ULDC UR4, c[0x0][0x22c] ;  /* 0x00008b0000047ab9 */ /* 0x000fe20000000800 */
[----:B------:R-:W-:Y:S02]  /*25520*/  ISETP.LT.AND P2, PT, R13, UR8, !P2 ;  /* 0x000000080d007c0c */ /* 0x000fe4000d741270 */
[----:B------:R-:W-:Y:S01]  /*25530*/  ISETP.LT.AND P6, PT, R12, UR10, !P3 ;  /* 0x0000000a0c007c0c */ /* 0x000fe2000dfc1270 */
[----:B------:R-:W-:Y:S01]  /*25540*/  IMAD.WIDE R246, R0, 0x4, R224 ;  /* 0x0000000400f67825 */ /* 0x000fe200078e02e0 */
[----:B------:R-:W-:Y:S01]  /*25550*/  ISETP.GE.AND P0, PT, R248, UR4, PT ;  /* 0x00000004f8007c0c */ /* 0x000fe2000bf06270 */
[----:B------:R-:W-:Y:S01]  /*25560*/  ULDC UR4, c[0x0][0x228] ;  /* 0x00008a0000047ab9 */ /* 0x000fe20000000800 */
[----:B------:R-:W2:Y:S01]  /*25570*/  LDL.LU R248, [R1+0x24] ;  /* 0x0000240001f87983 */ /* 0x000ea20000300800 */
[----:B------:R-:W-:Y:S01]  /*25580*/  ULDC UR6, c[0x0][0x228] ;  /* 0x00008a0000067ab9 */ /* 0x000fe20000000800 */
[----:B------:R-:W-:Y:S01]  /*25590*/  ULDC UR8, c[0x0][0x228] ;  /* 0x00008a0000087ab9 */ /* 0x000fe20000000800 */
[----:B------:R-:W-:Y:S01]  /*255a0*/  ULDC UR10, c[0x0][0x228] ;  /* 0x00008a00000a7ab9 */ /* 0x000fe20000000800 */
[----:B------:R1:W-:Y:S04]  /*255b0*/  @P4 STG.E desc[UR16][R2.64], R251 ;  /* 0x000000fb02004986 */ /* 0x0003e8000c101910 */
[----:B---3--:R3:W-:Y:S04]  /*255c0*/  @P5 STG.E desc[UR16][R226.64], R249 ;  /* 0x000000f9e2005986 */ /* 0x0087e8000c101910 */
[----:B-1----:R-:W2:Y:S04]  /*255d0*/  LDL.LU R251, [R1+0x588] ;  /* 0x0005880001fb7983 */ /* 0x002ea80000300800 */
[----:B---3--:R-:W3:Y:S04]  /*255e0*/  LDL.LU R249, [R1+0x578] ;  /* 0x0005780001f97983 */ /* 0x008ee80000300800 */
[----:B----4-:R-:W-:Y:S04]  /*255f0*/  @P2 STG.E desc[UR16][R244.64], R8 ;  /* 0x00000008f4002986 */ /* 0x010fe8000c101910 */
[----:B------:R1:W-:Y:S04]  /*25600*/  @P6 STG.E desc[UR16][R246.64], R243 ;  /* 0x000000f3f6006986 */ /* 0x0003e8000c101910 */
[----:B-1----:R-:W4:Y:S01]  /*25610*/  LDL.LU R243, [R1+0x568] ;  /* 0x0005680001f37983 */ /* 0x002f220000300800 */
        /* <DEDUP_REMOVED lines=11> */
[----:B------:R1:W-:Y:S01]  /*256d0*/  @P2 STG.E desc[UR16][R226.64], R250 ;  /* 0x000000fae2002986 */ /* 0x0003e2000c101910 */
[----:B------:R-:W-:Y:S01]  /*256e0*/  ISETP.GE.AND P2, PT, R244, UR4, PT ;  /* 0x00000004f4007c0c */ /* 0x000fe2000bf46270 */
[----:B------:R-:W-:Y:S01]  /*256f0*/  VIADD R8, R0, UR28 ;  /* 0x0000001c00087c36 */ /* 0x000fe20008000000 */
[----:B------:R-:W-:Y:S01]  /*25700*/  ULDC UR4, c[0x0][0x228] ;  /* 0x00008a0000047ab9 */ /* 0x000fe20000000800 */
[----:B--2---:R2:W-:Y:S01]  /*25710*/  @P4 STG.E desc[UR16][R2.64], R242 ;  /* 0x000000f202004986 */ /* 0x0045e2000c101910 */
[----:B------:R-:W-:Y:S01]  /*25720*/  ISETP.LT.AND P4, PT, R14, UR4, !P1 ;  /* 0x000000040e007c0c */ /* 0x000fe2000cf81270 */
[----:B------:R-:W-:Y:S01]  /*25730*/  IMAD.WIDE R244, R8, 0x4, R10 ;  /* 0x0000000408f47825 */ /* 0x000fe200078e020a */
[----:B------:R-:W-:Y:S01]  /*25740*/  ULDC UR4, c[0x0][0x228] ;  /* 0x00008a0000047ab9 */ /* 0x000fe20000000800 */
[----:B------:R-:W-:Y:S01]  /*25750*/  ULDC UR8, c[0x0][0x228] ;  /* 0x00008a0000087ab9 */ /* 0x000fe20000000800 */
[----:B------:R-:W-:Y:S01]  /*25760*/  ULDC UR10, c[0x0][0x228] ;  /* 0x00008a00000a7ab9 */ /* 0x000fe20000000800 */
[----:B-1----:R-:W-:Y:S01]  /*25770*/  IMAD.WIDE R226, R0, 0x4, R148 ;  /* 0x0000000400e27825 */ /* 0x002fe200078e0294 */
[----:B------:R-:W4:Y:S03]  /*25780*/  LDL.LU R250, [R1+0x228] ;  /* 0x0002280001fa7983 */ /* 0x000f260000300800 */
[----:B--2---:R-:W-:Y:S01]  /*25790*/  IMAD.WIDE R2, R8, 0x4, R224 ;  /* 0x0000000408027825 */ /* 0x004fe200078e02e0 */
[----:B------:R1:W-:Y:S04]  /*257a0*/  @P3 STG.E desc[UR16][R226.64], R248 ;  /* 0x000000f8e2003986 */ /* 0x0003e8000c101910 */
[----:B------:R2:W-:Y:S01]  /*257b0*/  @P5 STG.E desc[UR16][R2.64], R251 ;  /* 0x000000fb02005986 */ /* 0x0005e2000c101910 */
[----:B------:R-:W-:Y:S01]  /*257c0*/  ISETP.LT.AND P1, PT, R13, UR4, !P1 ;  /* 0x000000040d007c0c */ /* 0x000fe2000cf21270 */
[----:B------:R-:W-:-:S02]  /*257d0*/  ULDC UR4, c[0x0][0x22c] ;  /* 0x00008b0000047ab9 */ /* 0x000fc40000000800 */
[----:B------:R-:W4:Y:S01]  /*257e0*/  LDL.LU R242, [R1+0x128] ;  /* 0x0001280001f27983 */ /* 0x000f220000300800 */
[----:B-1----:R-:W-:Y:S02]  /*257f0*/  VIADD R248, R9, 0x17 ;  /* 0x0000001709f87836 */ /* 0x002fe40000000000 */
[C---:B--2---:R-:W-:Y:S01]  /*25800*/  IMAD.WIDE R2, R8.reuse, 0x4, R150 ;  /* 0x0000000408027825 */ /* 0x044fe200078e0296 */
[----:B---3--:R1:W-:Y:S01]  /*25810*/  @P6 STG.E desc[UR16][R244.64], R249 ;  /* 0x000000f9f4006986 */ /* 0x0083e2000c101910 */
[----:B------:R-:W-:-:S03]  /*25820*/  IADD3 R0, R8, UR28, RZ ;  /* 0x0000001c08007c10 */ /* 0x000fc6000fffe0ff */
[----:B------:R-:W2:Y:S04]  /*25830*/  LDL.LU R251, [R1+0x58c] ;  /* 0x00058c0001fb7983 */ /* 0x000ea80000300800 */
[----:B-1----:R-:W3:Y:S04]  /*25840*/  LDL.LU R249, [R1+0x57c] ;  /* 0x00057c0001f97983 */ /* 0x002ee80000300800 */
[----:B----4-:R1:W-:Y:S01]  /*25850*/  @P4 STG.E desc[UR16][R2.64], R243 ;  /* 0x000000f302004986 */ /* 0x0103e2000c101910 */
[----:B------:R-:W-:Y:S02]  /*25860*/  ISETP.GE.AND P4, PT, R248, UR4, PT ;  /* 0x00000004f8007c0c */ /* 0x000fe4000bf86270 */
[----:B------:R-:W-:-:S02]  /*25870*/  ISETP.LT.AND P3, PT, R12, UR6, !P0 ;  /* 0x000000060c007c0c */ /* 0x000fc4000c761270 */
[----:B------:R-:W-:Y:S02]  /*25880*/  ISETP.LT.AND P5, PT, R15, UR8, !P0 ;  /* 0x000000080f007c0c */ /* 0x000fe4000c7a1270 */
[----:B------:R-:W-:Y:S01]  /*25890*/  ISETP.LT.AND P6, PT, R14, UR10, !P0 ;  /* 0x0000000a0e007c0c */ /* 0x000fe2000c7c1270 */
[----:B------:R-:W-:Y:S01]  /*258a0*/  IMAD.WIDE R226, R0, 0x4, R224 ;  /* 0x0000000400e27825 */ /* 0x000fe200078e02e0 */
[----:B------:R-:W-:Y:S01]  /*258b0*/  ULDC UR4, c[0x0][0x228] ;  /* 0x00008a0000047ab9 */ /* 0x000fe20000000800 */
[----:B------:R-:W-:Y:S01]  /*258c0*/  ULDC UR6, c[0x0][0x228] ;  /* 0x00008a0000067ab9 */ /* 0x000fe20000000800 */
[----:B------:R-:W-:Y:S01]  /*258d0*/  ULDC UR8, c[0x0][0x228] ;  /* 0x00008a0000087ab9 */ /* 0x000fe20000000800 */
[----:B-1----:R-:W4:Y:S01]  /*258e0*/  LDL.LU R243, [R1+0x56c] ;  /* 0x00056c0001f37983 */ /* 0x002f220000300800 */
[----:B------:R-:W-:Y:S01]  /*258f0*/  IMAD.WIDE R2, R8, 0x4, R148 ;  /* 0x0000000408027825 */ /* 0x000fe200078e0294 */
[----:B------:R-:W-:Y:S02]  /*25900*/  ULDC UR10, c[0x0][0x228] ;  /* 0x00008a00000a7ab9 */ /* 0x000fe40000000800 */
[----:B------:R-:W2:Y:S04]  /*25910*/  LDL.LU R8, [R1+0x328] ;  /* 0x0003280001087983 */ /* 0x000ea80000300800 */
[----:B------:R-:W3:Y:S01]  /*25920*/  LDL.LU R248, [R1+0x418] ;  /* 0x0004180001f87983 */ /* 0x000ee20000300800 */
[----:B------:R-:W-:-:S04]  /*25930*/  IMAD.WIDE R244, R0, 0x4, R10 ;  /* 0x0000000400f47825 */ /* 0x000fc800078e020a */
[----:B------:R-:W-:Y:S01]  /*25940*/  IMAD.WIDE R246, R0, 0x4, R150 ;  /* 0x0000000400f67825 */ /* 0x000fe200078e0296 */
[----:B---3--:R1:W-:Y:S04]  /*25950*/  @P1 STG.E desc[UR16][R2.64], R248 ;  /* 0x000000f802001986 */ /* 0x0083e8000c101910 */
[----:B--2---:R2:W-:Y:S01]  /*25960*/  @P3 STG.E desc[UR16][R226.64], R8 ;  /* 0x00000008e2003986 */ /* 0x0045e2000c101910 */
        /* <DEDUP_REMOVED lines=8> */
[----:B---3--:R-:W2:Y:S01]  /*259f0*/  LDL.LU R250, [R1+0x41c] ;  /* 0x00041c0001fa7983 */ /* 0x008ea20000300800 */
[----:B------:R-:W-:Y:S01]  /*25a00*/  ISETP.LT.AND P0, PT, R12, UR6, !P2 ;  /* 0x000000060c007c0c */ /* 0x000fe2000d701270 */
[----:B------:R-:W-:Y:S01]  /*25a10*/  ULDC UR4, c[0x0][0x22c] ;  /* 0x00008b0000047ab9 */ /* 0x000fe20000000800 */
[----:B------:R-:W-:Y:S02]  /*25a20*/  ISETP.LT.AND P5, PT, R15, UR8, !P2 ;  /* 0x000000080f007c0c */ /* 0x000fe4000d7a1270 */
[----:B------:R-:W-:Y:S01]  /*25a30*/  ISETP.LT.AND P6, PT, R14, UR10, !P2 ;  /* 0x0000000a0e007c0c */ /* 0x000fe2000d7c1270 */
[----:B-1----:R-:W3:Y:S01]  /*25a40*/  LDL.LU R242, [R1+0x32c] ;  /* 0x00032c0001f27983 */ /* 0x002ee20000300800 */
[----:B------:R-:W-:Y:S01]  /*25a50*/  VIADD R248, R9, 0x19 ;  /* 0x0000001909f87836 */ /* 0x000fe20000000000 */
[----:B------:R-:W-:Y:S01]  /*25a60*/  ULDC UR6, c[0x0][0x228] ;  /* 0x00008a0000067ab9 */ /* 0x000fe20000000800 */
[C---:B------:R-:W-:Y:S01]  /*25a70*/  IMAD.WIDE R226, R8.reuse, 0x4, R224 ;  /* 0x0000000408e27825 */ /* 0x040fe200078e02e0 */
[----:B------:R-:W4:Y:S01]  /*25a80*/  LDL.LU R0, [R1+0x28] ;  /* 0x0000280001007983 */ /* 0x000f220000300800 */
[----:B------:R-:W-:Y:S01]  /*25a90*/  ULDC UR8, c[0x0][0x228] ;  /* 0x00008a0000087ab9 */ /* 0x000fe20000000800 */
[----:B------:R-:W-:Y:S01]  /*25aa0*/  ULDC UR10, c[0x0][0x228] ;  /* 0x00008a00000a7ab9 */ /* 0x000fe20000000800 */
[----:B------:R-:W-:-:S04]  /*25ab0*/  IMAD.WIDE R244, R8, 0x4, R10 ;  /* 0x0000000408f47825 */ /* 0x000fc800078e020a */
[----:B------:R-:W-:Y:S01]  /*25ac0*/  IMAD.WIDE R246, R8, 0x4, R150 ;  /* 0x0000000408f67825 */ /* 0x000fe200078e0296 */
[----:B----4-:R-:W-:Y:S01]  /*25ad0*/  @P3 STG.E desc[UR16][R2.64], R0 ;  /* 0x0000000002003986 */ /* 0x010fe2000c101910 */
[----:B------:R-:W-:Y:S01]  /*25ae0*/  ISETP.GE.AND P3, PT, R248, UR4, PT ;  /* 0x00000004f8007c0c */ /* 0x000fe2000bf66270 */
[----:B------:R-:W-:Y:S02]  /*25af0*/  ULDC UR4, c[0x0][0x228] ;  /* 0x00008a0000047ab9 */ /* 0x000fe40000000800 */
[----:B------:R-:W-:Y:S04]  /*25b00*/  @P0 STG.E desc[UR16][R226.64], R251 ;  /* 0x000000fbe2000986 */ /* 0x000fe8000c101910 */
[----:B------:R1:W-:Y:S04]  /*25b10*/  @P5 STG.E desc[UR16][R244.64], R249 ;  /* 0x000000f9f4005986 */ /* 0x0003e8000c101910 */
[----:B------:R-:W4:Y:S04]  /*25b20*/  LDL.LU R248, [R1+0x12c] ;  /* 0x00012c0001f87983 */ /* 0x000f280000300800 */
[----:B------:R2:W-:Y:S04]  /*25b30*/  @P6 STG.E desc[UR16][R246.64], R243 ;  /* 0x000000f3f6006986 */ /* 0x0005e8000c101910 */
[----:B-1----:R-:W4:Y:S04]  /*25b40*/  LDL.LU R249, [R1+0x2c] ;  /* 0x00002c0001f97983 */ /* 0x002f280000300800 */
[----:B--2---:R-:W2:Y:S04]  /*25b50*/  LDL.LU R247, [R1+0x22c] ;  /* 0x00022c0001f77983 */ /* 0x004ea80000300800 */
[----:B------:R-:W4:Y:S01]  /*25b60*/  LDL.LU R243, [R1+0x590] ;  /* 0x0005900001f37983 */ /* 0x000f220000300800 */
[----:B------:R-:W-:Y:S01]  /*25b70*/  ISETP.LT.AND P2, PT, R13, UR4, !P2 ;  /* 0x000000040d007c0c */ /* 0x000fe2000d741270 */
[----:B------:R-:W-:-:S02]  /*25b80*/  ULDC UR4, c[0x0][0x228] ;  /* 0x00008a0000047ab9 */ /* 0x000fc40000000800 */
[----:B------:R-:W-:Y:S02]  /*25b90*/  ISETP.LT.AND P0, PT, R12, UR4, !P4 ;  /* 0x000000040c007c0c */ /* 0x000fe4000e701270 */
[C---:B------:R-:W-:Y:S01]  /*25ba0*/  IADD3 R0, R8.reuse, UR28, RZ ;  /* 0x0000001c08007c10 */ /* 0x040fe2000fffe0ff */
[----:B------:R-:W-:Y:S01]  /*25bb0*/  IMAD.WIDE R2, R8, 0x4, R148 ;  /* 0x0000000408027825 */ /* 0x000fe200078e0294 */
[----:B------:R-:W-:Y:S01]  /*25bc0*/  ULDC UR4, c[0x0][0x228] ;  /* 0x00008a0000047ab9 */ /* 0x000fe20000000800 */
[----:B------:R-:W-:Y:S01]  /*25bd0*/  ISETP.LT.AND P6, PT, R15, UR6, !P4 ;  /* 0x000000060f007c0c */ /* 0x000fe2000e7c1270 */
[----:B------:R-:W4:Y:S01]  /*25be0*/  LDL.LU R251, [R1+0x5a0] ;  /* 0x0005a00001fb7983 */ /* 0x000f220000300800 */
        /* <DEDUP_REMOVED lines=8> */
[----:B---3--:R3:W-:Y:S01]  /*25c70*/  @P0 STG.E desc[UR16][R226.64], R242 ;  /* 0x000000f2e2000986 */ /* 0x0087e2000c101910 */
[----:B------:R-:W-:Y:S01]  /*25c80*/  ISETP.LT.AND P0, PT, R12, UR4, !P1 ;  /* 0x000000040c007c0c */ /* 0x000fe2000cf01270 */
[C---:B------:R-:W-:Y:S01]  /*25c90*/  VIADD R8, R0.reuse, UR28 ;  /* 0x0000001c00087c36 */ /* 0x040fe20008000000 */
[----:B------:R-:W-:Y:S01]  /*25ca0*/  ULDC UR4, c[0x0][0x228] ;  /* 0x00008a0000047ab9 */ /* 0x000fe20000000800 */
[----:B------:R-:W-:Y:S01]  /*25cb0*/  ULDC UR6, c[0x0][0x228] ;  /* 0x00008a0000067ab9 */ /* 0x000fe20000000800 */
[----:B-1----:R-:W-:Y:S01]  /*25cc0*/  IMAD.WIDE R2, R0, 0x4, R10 ;  /* 0x0000000400027825 */ /* 0x002fe200078e020a */
[----:B------:R-:W4:Y:S01]  /*25cd0*/  LDL.LU R250, [R1+0x420] ;  /* 0x0004200001fa7983 */ /* 0x000f220000300800 */
[----:B------:R-:W-:-:S02]  /*25ce0*/  ULDC UR8, c[0x0][0x228] ;  /* 0x00008a0000087ab9 */ /* 0x000fc40000000800 */
[C---:B---3--:R-:W-:Y:S01]  /*25cf0*/  IMAD.WIDE R226, R0.reuse, 0x4, R150 ;  /* 0x0000000400e27825 */ /* 0x048fe200078e0296 */
[----:B------:R-:W3:Y:S03]  /*25d00*/  LDL.LU R242, [R1+0x330] ;  /* 0x0003300001f27983 */ /* 0x000ee60000300800 */
[----:B------:R-:W-:Y:S01]  /*25d10*/  IMAD.WIDE R244, R0, 0x4, R148 ;  /* 0x0000000400f47825 */ /* 0x000fe200078e0294 */
[C---:B------:R-:W-:Y:S01]  /*25d20*/  IADD3 R0, R8.reuse, UR28, RZ ;  /* 0x0000001c08007c10 */ /* 0x040fe2000fffe0ff */
[----:B--2---:R1:W-:Y:S04]  /*25d30*/  @P6 STG.E desc[UR16][R2.64], R247 ;  /* 0x000000f702006986 */ /* 0x0043e8000c101910 */
[----:B----4-:R2:W-:Y:S04]  /*25d40*/  @P5 STG.E desc[UR16][R226.64], R248 ;  /* 0x000000f8e2005986 */ /* 0x0105e8000c101910 */
[----:B------:R4:W-:Y:S01]  /*25d50*/  @P4 STG.E desc[UR16][R244.64], R249 ;  /* 0x000000f9f4004986 */ /* 0x0009e2000c101910 */
[----:B-1----:R-:W-:-:S04]  /*25d60*/  IMAD.WIDE R2, R8, 0x4, R224 ;  /* 0x0000000408027825 */ /* 0x002fc800078e02e0 */
[C---:B--2---:R-:W-:Y:S01]  /*25d70*/  IMAD.WIDE R226, R8.reuse, 0x4, R150 ;  /* 0x0000000408e27825 */ /* 0x044fe200078e0296 */
[----:B------:R1:W-:Y:S03]  /*25d80*/  @P0 STG.E desc[UR16][R2.64], R243 ;  /* 0x000000f302000986 */ /* 0x0003e6000c101910 */
[C---:B----4-:R-:W-:Y:S01]  /*25d90*/  IMAD.WIDE R244, R8.reuse, 0x4, R148 ;  /* 0x0000000408f47825 */ /* 0x050fe200078e0294 */
[----:B------:R-:W2:Y:S04]  /*25da0*/  LDL.LU R249, [R1+0x230] ;  /* 0x0002300001f97983 */ /* 0x000ea80000300800 */
[----:B-1----:R-:W4:Y:S01]  /*25db0*/  LDL.LU R243, [R1+0x130] ;  /* 0x0001300001f37983 */ /* 0x002f220000300800 */
[----:B------:R-:W-:-:S03]  /*25dc0*/  IMAD.WIDE R2, R8, 0x4, R10 ;  /* 0x0000000408027825 */ /* 0x000fc600078e020a */
[----:B------:R-:W3:Y:S01]  /*25dd0*/  LDL.LU R8, [R1+0x5b0] ;  /* 0x0005b00001087983 */ /* 0x000ee20000300800 */
[----:B------:R-:W-:Y:S01]  /*25de0*/  ISETP.LT.AND P4, PT, R15, UR4, !P1 ;  /* 0x000000040f007c0c */ /* 0x000fe2000cf81270 */
[----:B------:R-:W-:Y:S01]  /*25df0*/  VIADD R248, R9, 0x1b ;  /* 0x0000001b09f87836 */ /* 0x000fe20000000000 */
[----:B------:R-:W-:Y:S01]  /*25e00*/  ISETP.LT.AND P5, PT, R14, UR6, !P1 ;  /* 0x000000060e007c0c */ /* 0x000fe2000cfa1270 */
[----:B------:R-:W-:Y:S01]  /*25e10*/  ULDC UR4, c[0x0][0x22c] ;  /* 0x00008b0000047ab9 */ /* 0x000fe20000000800 */
[----:B------:R-:W-:Y:S01]  /*25e20*/  ISETP.LT.AND P1, PT, R13, UR8, !P1 ;  /* 0x000000080d007c0c */ /* 0x000fe2000cf21270 */
[----:B------:R-:W-:Y:S01]  /*25e30*/  IMAD.WIDE R246, R0, 0x4, R224 ;  /* 0x0000000400f67825 */ /* 0x000fe200078e02e0 */
[----:B------:R-:W-:Y:S01]  /*25e40*/  ISETP.GE.AND P0, PT, R248, UR4, PT ;  /* 0x00000004f8007c0c */ /* 0x000fe2000bf06270 */
[----:B------:R-:W-:Y:S01]  /*25e50*/  ULDC UR4, c[0x0][0x228] ;  /* 0x00008a0000047ab9 */ /* 0x000fe20000000800 */
[----:B------:R-:W-:Y:S01]  /*25e60*/  ISETP.LT.AND P6, PT, R12, UR10, !P3 ;  /* 0x0000000a0c007c0c */ /* 0x000fe2000dfc1270 */
[----:B------:R-:W-:Y:S01]  /*25e70*/  ULDC UR6, c[0x0][0x228] ;  /* 0x00008a0000067ab9 */ /* 0x000fe20000000800 */
[----:B------:R-:W-:Y:S01]  /*25e80*/  ULDC UR8, c[0x0][0x228] ;  /* 0x00008a0000087ab9 */ /* 0x000fe20000000800 */
[----:B------:R-:W-:-:S02]  /*25e90*/  ULDC UR10, c[0x0][0x228] ;  /* 0x00008a00000a7ab9 */ /* 0x000fc40000000800 */
[----:B---3--:R1:W-:Y:S04]  /*25ea0*/  @P4 STG.E desc[UR16][R2.64], R8 ;  /* 0x0000000802004986 */ /* 0x0083e8000c101910 */
[----:B------:R-:W-:Y:S04]  /*25eb0*/  @P5 STG.E desc[UR16][R226.64], R251 ;  /* 0x000000fbe2005986 */ /* 0x000fe8000c101910 */
[----:B------:R3:W-:Y:S01]  /*25ec0*/  @P1 STG.E desc[UR16][R244.64], R250 ;  /* 0x000000faf4001986 */ /* 0x0007e2000c101910 */
[----:B------:R-:W-:Y:S01]  /*25ed0*/  ISETP.LT.AND P1, PT, R15, UR4, !P3 ;  /* 0x000000040f007c0c */ /* 0x000fe2000df21270 */
[----:B------:R-:W-:Y:S01]  /*25ee0*/  ULDC UR4, c[0x0][0x228] ;  /* 0x00008a0000047ab9 */ /* 0x000fe20000000800 */
[----:B-1----:R-:W-:Y:S01]  /*25ef0*/  VIADD R3, R9, 0x1c ;  /* 0x0000001c09037836 */ /* 0x002fe20000000000 */
[----:B------:R-:W-:Y:S01]  /*25f00*/  ISETP.LT.AND P4, PT, R14, UR4, !P3 ;  /* 0x000000040e007c0c */ /* 0x000fe2000df81270 */
[----:B------:R1:W-:Y:S01]  /*25f10*/  @P6 STG.E desc[UR16][R246.64], R242 ;  /* 0x000000f2f6006986 */ /* 0x0003e2000c101910 */
[----:B------:R-:W-:-:S03]  /*25f20*/  ULDC UR4, c[0x0][0x22c] ;  /* 0x00008b0000047ab9 */ /* 0x000fc60000000800 */
[----:B------:R-:W4:Y:S01]  /*25f30*/  LDL.LU R8, [R1+0x594] ;  /* 0x0005940001087983 */ /* 0x000f220000300800 */
[----:B---3--:R-:W-:-:S03]  /*25f40*/  IMAD.WIDE R244, R0, 0x4, R10 ;  /* 0x0000000400f47825 */ /* 0x008fc600078e020a */
[----:B------:R-:W3:Y:S04]  /*25f50*/  LDL.LU R250, [R1+0x5b4] ;  /* 0x0005b40001fa7983 */ /* 0x000ee80000300800 */
[----:B--2---:R2:W-:Y:S01]  /*25f60*/  @P1 STG.E desc[UR16][R244.64], R249 ;  /* 0x000000f9f4001986 */ /* 0x0045e2000c101910 */
[----:B------:R-:W-:Y:S01]  /*25f70*/  ISETP.GE.AND P1, PT, R3, UR4, PT ;  /* 0x0000000403007c0c */ /* 0x000fe2000bf26270 */
[----:B------:R-:W-:Y:S01]  /*25f80*/  IMAD.WIDE R226, R0, 0x4, R150 ;  /* 0x0000000400e27825 */ /* 0x000fe200078e0296 */
[----:B------:R-:W-:Y:S01]  /*25f90*/  ISETP.LT.AND P3, PT, R13, UR6, !P3 ;  /* 0x000000060d007c0c */ /* 0x000fe2000df61270 */
[----:B-1----:R-:W3:Y:S01]  /*25fa0*/  LDL.LU R242, [R1+0x5a4] ;  /* 0x0005a40001f27983 */ /* 0x002ee20000300800 */
[----:B------:R-:W-:Y:S01]  /*25fb0*/  ISETP.LT.AND P5, PT, R12, UR8, !P2 ;  /* 0x000000080c007c0c */ /* 0x000fe2000d7a1270 */
[----:B------:R-:W-:Y:S01]  /*25fc0*/  VIADD R2, R0, UR28 ;  /* 0x0000001c00027c36 */ /* 0x000fe20008000000 */
[----:B------:R-:W-:Y:S01]  /*25fd0*/  ISETP.LT.AND P6, PT, R15, UR10, !P2 ;  /* 0x0000000a0f007c0c */ /* 0x000fe2000d7c1270 */
[----:B------:R-:W3:Y:S01]  /*25fe0*/  LDL.LU R3, [R1+0x30] ;  /* 0x0000300001037983 */ /* 0x000ee20000300800 */
[----:B------:R-:W-:-:S03]  /*25ff0*/  ULDC UR4, c[0x0][0x228] ;  /* 0x00008a0000047ab9 */ /* 0x000fc60000000800 */
[----:B----4-:R1:W-:Y:S01]  /*26000*/  @P4 STG.E desc[UR16][R226.64], R243 ;  /* 0x000000f3e2004986 */ /* 0x0103e2000c101910 */
[----:B--2---:R-:W-:Y:S01]  /*26010*/  IMAD.WIDE R244, R0, 0x4, R148 ;  /* 0x0000000400f47825 */ /* 0x004fe200078e0294 */
[----:B------:R-:W-:Y:S01]  /*26020*/  ULDC UR6, c[0x0][0x228] ;  /* 0x00008a0000067ab9 */ /* 0x000fe20000000800 */
[----:B------:R-:W-:Y:S01]  /*26030*/  ULDC UR8, c[0x0][0x228] ;  /* 0x00008a0000087ab9 */ /* 0x000fe20000000800 */
[----:B------:R-:W-:Y:S01]  /*26040*/  ULDC UR10, c[0x0][0x228] ;  /* 0x00008a00000a7ab9 */ /* 0x000fe20000000800 */
[----:B-1----:R-:W2:Y:S04]  /*26050*/  LDL.LU R243, [R1+0x424] ;  /* 0x0004240001f37983 */ /* 0x002ea80000300800 */
[----:B------:R-:W4:Y:S04]  /*26060*/  LDL.LU R248, [R1+0x334] ;  /* 0x0003340001f87983 */ /* 0x000f280000300800 */
[----:B------:R-:W4:Y:S04]  /*26070*/  LDL.LU R251, [R1+0x234] ;  /* 0x0002340001fb7983 */ /* 0x000f280000300800 */
[----:B------:R-:W4:Y:S01]  /*26080*/  LDL.LU R249, [R1+0x134] ;  /* 0x0001340001f97983 */ /* 0x000f220000300800 */
[----:B------:R-:W-:Y:S01]  /*26090*/  ISETP.LT.AND P4, PT, R14, UR4, !P2 ;  /* 0x000000040e007c0c */ /* 0x000fe2000d781270 */
[----:B------:R-:W-:Y:S01]  /*260a0*/  IMAD.WIDE R226, R2, 0x4, R224 ;  /* 0x0000000402e27825 */ /* 0x000fe200078e02e0 */
[----:B------:R-:W-:-:S02]  /*260b0*/  ULDC UR4, c[0x0][0x228] ;  /* 0x00008a0000047ab9 */ /* 0x000fc40000000800 */
[----:B------:R-:W-:Y:S01]  /*260c0*/  ISETP.LT.AND P2, PT, R13, UR4, !P2 ;  /* 0x000000040d007c0c */ /* 0x000fe2000d741270 */
[C---:B------:R-:W-:Y:S01]  /*260d0*/  IMAD.WIDE R246, R2.reuse, 0x4, R10 ;  /* 0x0000000402f67825 */ /* 0x040fe200078e020a */
[----:B------:R-:W-:Y:S01]  /*260e0*/  IADD3 R0, R2, UR28, RZ ;  /* 0x0000001c02007c10 */ /* 0x000fe2000fffe0ff */
[----:B------:R-:W-:Y:S01]  /*260f0*/  ULDC UR4, c[0x0][0x22c] ;  /* 0x00008b0000047ab9 */ /* 0x000fe20000000800 */
[----:B---3--:R-:W-:Y:S01]  /*26100*/  @P3 STG.E desc[UR16][R244.64], R3 ;  /* 0x00000003f4003986 */ /* 0x008fe2000c101910 */
[----:B------:R-:W-:Y:S01]  /*26110*/  ISETP.LT.AND P3, PT, R12, UR6, !P0 ;  /* 0x000000060c007c0c */ /* 0x000fe2000c761270 */
[----:B------:R-:W-:Y:S02]  /*26120*/  ULDC UR6, c[0x0][0x228] ;  /* 0x00008a0000067ab9 */ /* 0x000fe40000000800 */
[----:B------:R1:W-:Y:S01]  /*26130*/  @P5 STG.E desc[UR16][R226.64], R8 ;  /* 0x00000008e2005986 */ /* 0x0003e2000c101910 */
[----:B------:R-:W-:Y:S01]  /*26140*/  ISETP.LT.AND P5, PT, R15, UR8, !P0 ;  /* 0x000000080f007c0c */ /* 0x000fe2000c7a1270 */
[----:B------:R-:W-:-:S02]  /*26150*/  ULDC UR8, c[0x0][0x228] ;  /* 0x00008a0000087ab9 */ /* 0x000fc40000000800 */
[----:B------:R-:W-:Y:S01]  /*26160*/  @P6 STG.E desc[UR16][R246.64], R250 ;  /* 0x000000faf6006986 */ /* 0x000fe2000c101910 */
[----:B------:R-:W-:Y:S01]  /*26170*/  ISETP.LT.AND P6, PT, R14, UR10, !P0 ;  /* 0x0000000a0e007c0c */ /* 0x000fe2000c7c1270 */
[----:B------:R-:W-:Y:S01]  /*26180*/  ULDC UR10, c[0x0][0x228] ;  /* 0x00008a00000a7ab9 */ /* 0x000fe20000000800 */
[----:B-1----:R-:W-:-:S04]  /*26190*/  IMAD.WIDE R226, R2, 0x4, R150 ;  /* 0x0000000402e27825 */ /* 0x002fc800078e0296 */
[----:B------:R-:W-:Y:S01]  /*261a0*/  VIADD R8, R9, 0x1d ;  /* 0x0000001d09087836 */ /* 0x000fe20000000000 */
[----:B------:R1:W-:Y:S01]  /*261b0*/  @P4 STG.E desc[UR16][R226.64], R242 ;  /* 0x000000f2e2004986 */ /* 0x0003e2000c101910 */
[----:B------:R-:W-:-:S03]  /*261c0*/  IMAD.WIDE R2, R2, 0x4, R148 ;  /* 0x0000000402027825 */ /* 0x000fc600078e0294 */
[----:B------:R-:W-:Y:S01]  /*261d0*/  ISETP.GE.AND P4, PT, R8, UR4, PT ;  /* 0x0000000408007c0c */ /* 0x000fe2000bf86270 */
[C---:B------:R-:W-:Y:S01]  /*261e0*/  IMAD.WIDE R244, R0.reuse, 0x4, R10 ;  /* 0x0000000400f47825 */ /* 0x040fe200078e020a */
[----:B--2---:R2:W-:Y:S01]  /*261f0*/  @P2 STG.E desc[UR16][R2.64], R243 ;  /* 0x000000f302002986 */ /* 0x0045e2000c101910 */
[----:B------:R-:W-:Y:S02]  /*26200*/  ULDC UR4, c[0x0][0x228] ;  /* 0x00008a0000047ab9 */ /* 0x000fe40000000800 */
[C---:B-1----:R-:W-:Y:S01]  /*26210*/  IMAD.WIDE R226, R0.reuse, 0x4, R224 ;  /* 0x0000000400e27825 */ /* 0x042fe200078e02e0 */
[----:B------:R-:W3:Y:S03]  /*26220*/  LDL.LU R242, [R1+0x34] ;  /* 0x0000340001f27983 */ /* 0x000ee60000300800 */
[C---:B------:R-:W-:Y:S01]  /*26230*/  IMAD.WIDE R246, R0.reuse, 0x4, R150 ;  /* 0x0000000400f67825 */ /* 0x040fe200078e0296 */
[----:B----4-:R1:W-:Y:S01]  /*26240*/  @P3 STG.E desc[UR16][R226.64], R248 ;  /* 0x000000f8e2003986 */ /* 0x0103e2000c101910 */
[----:B------:R-:W-:Y:S01]  /*26250*/  ISETP.LT.AND P3, PT, R13, UR4, !P0 ;  /* 0x000000040d007c0c */ /* 0x000fe2000c761270 */
[----:B------:R-:W-:Y:S01]  /*26260*/  ULDC UR4, c[0x0][0x22c] ;  /* 0x00008b0000047ab9 */ /* 0x000fe20000000800 */
[----:B--2---:R-:W-:Y:S01]  /*26270*/  VIADD R2, R9, 0x1e ;  /* 0x0000001e09027836 */ /* 0x004fe20000000000 */
[----:B------:R-:W2:Y:S01]  /*26280*/  LDL.LU R250, [R1+0x5b8] ;  /* 0x0005b80001fa7983 */ /* 0x000ea20000300800 */
[----:B------:R-:W-:-:S03]  /*26290*/  IADD3 R8, R0, UR28, RZ ;  /* 0x0000001c00087c10 */ /* 0x000fc6000fffe0ff */
[----:B------:R-:W4:Y:S01]  /*262a0*/  LDL.LU R243, [R1+0x5a8] ;  /* 0x0005a80001f37983 */ /* 0x000f220000300800 */
[----:B------:R-:W-:Y:S01]  /*262b0*/  ISETP.GE.AND P2, PT, R2, UR4, PT ;  /* 0x0000000402007c0c */ /* 0x000fe2000bf46270 */
[----:B------:R-:W-:Y:S02]  /*262c0*/  IMAD.WIDE R2, R0, 0x4, R148 ;  /* 0x0000000400027825 */ /* 0x000fe400078e0294 */
[----:B------:R1:W-:Y:S01]  /*262d0*/  @P5 STG.E desc[UR16][R244.64], R251 ;  /* 0x000000fbf4005986 */ /* 0x0003e2000c101910 */
[----:B------:R-:W-:Y:S01]  /*262e0*/  ISETP.LT.AND P0, PT, R12, UR6, !P1 ;  /* 0x000000060c007c0c */ /* 0x000fe2000cf01270 */
[----:B-1----:R-:W-:Y:S01]  /*262f0*/  VIADD R248, R9, 0x1f ;  /* 0x0000001f09f87836 */ /* 0x002fe20000000000 */
[----:B------:R-:W-:Y:S01]  /*26300*/  ULDC UR4, c[0x0][0x22c] ;  /* 0x00008b0000047ab9 */ /* 0x000fe20000000800 */
[----:B------:R1:W-:Y:S04]  /*26310*/  @P6 STG.E desc[UR16][R246.64], R249 ;  /* 0x000000f9f6006986 */ /* 0x0003e8000c101910 */
[----:B------:R-:W4:Y:S01]  /*26320*/  LDL.LU R251, [R1+0x428] ;  /* 0x0004280001fb7983 */ /* 0x000f220000300800 */
[----:B------:R-:W-:Y:S01]  /*26330*/  ISETP.LT.AND P5, PT, R15, UR8, !P1 ;  /* 0x000000080f007c0c */ /* 0x000fe2000cfa1270 */
[----:B------:R-:W-:Y:S01]  /*26340*/  IMAD.WIDE R226, R8, 0x4, R224 ;  /* 0x0000000408e27825 */ /* 0x000fe200078e02e0 */
[----:B------:R-:W-:Y:S01]  /*26350*/  ISETP.LT.AND P6, PT, R14, UR10, !P1 ;  /* 0x0000000a0e007c0c */ /* 0x000fe2000cfc1270 */
[----:B-1----:R-:W4:Y:S01]  /*26360*/  LDL.LU R249, [R1+0x338] ;  /* 0x0003380001f97983 */ /* 0x002f220000300800 */
[----:B------:R-:W-:Y:S01]  /*26370*/  ULDC UR6, c[0x0][0x228] ;  /* 0x00008a0000067ab9 */ /* 0x000fe20000000800 */
[C---:B------:R-:W-:Y:S01]  /*26380*/  IMAD.WIDE R244, R8.reuse, 0x4, R10 ;  /* 0x0000000408f47825 */ /* 0x040fe200078e020a */
[----:B------:R-:W-:Y:S01]  /*26390*/  ULDC UR8, c[0x0][0x228] ;  /* 0x00008a0000087ab9 */ /* 0x000fe20000000800 */
[----:B------:R-:W2:Y:S01]  /*263a0*/  LDL.LU R0, [R1+0x598] ;  /* 0x0005980001007983 */ /* 0x000ea20000300800 */
[----:B------:R-:W-:Y:S01]  /*263b0*/  ULDC UR10, c[0x0][0x228] ;  /* 0x00008a00000a7ab9 */ /* 0x000fe20000000800 */
[----:B------:R-:W-:-:S02]  /*263c0*/  IMAD.WIDE R246, R8, 0x4, R150 ;  /* 0x0000000408f67825 */ /* 0x000fc400078e0296 */
[----:B---3--:R1:W-:Y:S01]  /*263d0*/  @P3 STG.E desc[UR16][R2.64], R242 ;  /* 0x000000f202003986 */ /* 0x0083e2000c101910 */
[----:B------:R-:W-:Y:S01]  /*263e0*/  ISETP.GE.AND P3, PT, R248, UR4, PT ;  /* 0x00000004f8007c0c */ /* 0x000fe2000bf66270 */
[----:B------:R-:W-:Y:S02]  /*263f0*/  ULDC UR4, c[0x0][0x228] ;  /* 0x00008a0000047ab9 */ /* 0x000fe40000000800 */
[----:B-1----:R-:W3:Y:S04]  /*26400*/  LDL.LU R242, [R1+0x238] ;  /* 0x0002380001f27983 */ /* 0x002ee80000300800 */
[----:B------:R-:W3:Y:S04]  /*26410*/  LDL.LU R248, [R1+0x138] ;  /* 0x0001380001f87983 */ /* 0x000ee80000300800 */
[----:B--2---:R-:W-:Y:S04]  /*26420*/  @P0 STG.E desc[UR16][R226.64], R0 ;  /* 0x00000000e2000986 */ /* 0x004fe8000c101910 */
[----:B------:R1:W-:Y:S04]  /*26430*/  @P5 STG.E desc[UR16][R244.64], R250 ;  /* 0x000000faf4005986 */ /* 0x0003e8000c101910 */
[----:B----4-:R2:W-:Y:S04]  /*26440*/  @P6 STG.E desc[UR16][R246.64], R243 ;  /* 0x000000f3f6006986 */ /* 0x0105e8000c101910 */
[----:B-1----:R-:W4:Y:S04]  /*26450*/  LDL.LU R250, [R1+0x38] ;  /* 0x0000380001fa7983 */ /* 0x002f280000300800 */
[----:B--2---:R-:W2:Y:S01]  /*26460*/  LDL.LU R243, [R1+0x59c] ;  /* 0x00059c0001f37983 */ /* 0x004ea20000300800 */
[----:B------:R-:W-:Y:S01]  /*26470*/  ISETP.LT.AND P1, PT, R13, UR4, !P1 ;  /* 0x000000040d007c0c */ /* 0x000fe2000cf21270 */
[----:B------:R-:W-:-:S02]  /*26480*/  ULDC UR4, c[0x0][0x228] ;  /* 0x00008a0000047ab9 */ /* 0x000fc40000000800 */
[----:B------:R-:W-:Y:S02]  /*26490*/  ISETP.LT.AND P0, PT, R12, UR4, !P4 ;  /* 0x000000040c007c0c */ /* 0x000fe4000e701270 */
        /* <DEDUP_REMOVED lines=21> */
[----:B------:R-:W2:Y:S03]  /*265f0*/  LDL.LU R249, [R1+0x5ac] ;  /* 0x0005ac0001f97983 */ /* 0x000ea60000300800 */
[----:B------:R-:W-:Y:S01]  /*26600*/  IMAD.WIDE R244, R0, 0x4, R148 ;  /* 0x0000000400f47825 */ /* 0x000fe200078e0294 */
[C---:B------:R-:W-:Y:S01]  /*26610*/  IADD3 R0, R8.reuse, UR28, RZ ;  /* 0x0000001c08007c10 */ /* 0x040fe2000fffe0ff */
[----:B---3--:R1:W-:Y:S04]  /*26620*/  @P6 STG.E desc[UR16][R2.64], R242 ;  /* 0x000000f202006986 */ /* 0x0083e8000c101910 */
[----:B------:R3:W-:Y:S01]  /*26630*/  @P5 STG.E desc[UR16][R226.64], R248 ;  /* 0x000000f8e2005986 */ /* 0x0007e2000c101910 */
[----:B-1----:R-:W-:-:S03]  /*26640*/  IMAD.WIDE R2, R8, 0x4, R224 ;  /* 0x0000000408027825 */ /* 0x002fc600078e02e0 */
[----:B------:R-:W2:Y:S01]  /*26650*/  LDL.LU R242, [R1+0x33c] ;  /* 0x00033c0001f27983 */ /* 0x000ea20000300800 */
[----:B---3--:R-:W-:-:S03]  /*26660*/  IMAD.WIDE R226, R8, 0x4, R150 ;  /* 0x0000000408e27825 */ /* 0x008fc600078e0296 */
[----:B----4-:R1:W-:Y:S04]  /*26670*/  @P4 STG.E desc[UR16][R244.64], R250 ;  /* 0x000000faf4004986 */ /* 0x0103e8000c101910 */
[----:B--2---:R2:W-:Y:S04]  /*26680*/  @P0 STG.E desc[UR16][R2.64], R243 ;  /* 0x000000f302000986 */ /* 0x0045e8000c101910 */
[----:B-1----:R-:W3:Y:S01]  /*26690*/  LDL.LU R250, [R1+0x23c] ;  /* 0x00023c0001fa7983 */ /* 0x002ee20000300800 */
[----:B------:R-:W-:-:S03]  /*266a0*/  IMAD.WIDE R244, R8, 0x4, R148 ;  /* 0x0000000408f47825 */ /* 0x000fc600078e0294 */
[----:B--2---:R-:W2:Y:S01]  /*266b0*/  LDL.LU R243, [R1+0x13c] ;  /* 0x00013c0001f37983 */ /* 0x004ea20000300800 */
[----:B------:R-:W-:-:S03]  /*266c0*/  IMAD.WIDE R2, R8, 0x4, R10 ;  /* 0x0000000408027825 */ /* 0x000fc600078e020a */
[----:B------:R-:W4:Y:S01]  /*266d0*/  LDL.LU R8, [R1+0x42c] ;  /* 0x00042c0001087983 */ /* 0x000f220000300800 */
[----:B------:R-:W-:Y:S02]  /*266e0*/  ISETP.LT.AND P4, PT, R15, UR4, !P2 ;  /* 0x000000040f007c0c */ /* 0x000fe4000d781270 */
        /* <DEDUP_REMOVED lines=13> */
[----:B------:R1:W-:Y:S04]  /*267c0*/  @P5 STG.E desc[UR16][R226.64], R249 ;  /* 0x000000f9e2005986 */ /* 0x0003e8000c101910 */
[----:B-1----:R-:W2:Y:S04]  /*267d0*/  LDL.LU R251, [R1+0x5e0] ;  /* 0x0005e00001fb7983 */ /* 0x002ea80000300800 */
[----:B------:R-:W2:Y:S04]  /*267e0*/  LDL.LU R249, [R1+0x5c0] ;  /* 0x0005c00001f97983 */ /* 0x000ea80000300800 */
[----:B----4-:R-:W-:Y:S04]  /*267f0*/  @P2 STG.E desc[UR16][R244.64], R8 ;  /* 0x00000008f4002986 */ /* 0x010fe8000c101910 */
[----:B------:R1:W-:Y:S04]  /*26800*/  @P6 STG.E desc[UR16][R246.64], R242 ;  /* 0x000000f2f6006986 */ /* 0x0003e8000c101910 */
[----:B-1----:R-:W4:Y:S01]  /*26810*/  LDL.LU R242, [R1+0x5d0] ;  /* 0x0005d00001f27983 */ /* 0x002f220000300800 */
        /* <DEDUP_REMOVED lines=10> */
[----:B---3--:R1:W-:Y:S01]  /*268c0*/  @P2 STG.E desc[UR16][R2.64], R250 ;  /* 0x000000fa02002986 */ /* 0x0083e2000c101910 */
[----:B------:R-:W-:Y:S01]  /*268d0*/  ISETP.GE.AND P2, PT, R244, UR4, PT ;  /* 0x00000004f4007c0c */ /* 0x000fe2000bf46270 */
[----:B------:R-:W-:Y:S01]  /*268e0*/  ULDC UR4, c[0x0][0x228] ;  /* 0x00008a0000047ab9 */ /* 0x000fe20000000800 */
[----:B------:R-:W-:Y:S01]  /*268f0*/  ISETP.LT.AND P6, PT, R15, UR10, !P1 ;  /* 0x0000000a0f007c0c */ /* 0x000fe2000cfc1270 */
[----:B--2---:R2:W-:Y:S01]  /*26900*/  @P4 STG.E desc[UR16][R226.64], R243 ;  /* 0x000000f3e2004986 */ /* 0x0045e2000c101910 */
[----:B------:R-:W-:Y:S01]  /*26910*/  ISETP.LT.AND P4, PT, R14, UR4, !P1 ;  /* 0x000000040e007c0c */ /* 0x000fe2000cf81270 */
[C---:B------:R-:W-:Y:S01]  /*26920*/  VIADD R8, R0.reuse, UR28 ;  /* 0x0000001c00087c36 */ /* 0x040fe20008000000 */
[----:B------:R-:W-:Y:S01]  /*26930*/  ULDC UR4, c[0x0][0x228] ;  /* 0x00008a0000047ab9 */ /* 0x000fe20000000800 */
[----:B------:R-:W-:Y:S01]  /*26940*/  ULDC UR8, c[0x0][0x228] ;  /* 0x00008a0000087ab9 */ /* 0x000fe20000000800 */
[----:B------:R-:W-:Y:S01]  /*26950*/  ULDC UR10, c[0x0][0x228] ;  /* 0x00008a00000a7ab9 */ /* 0x000fe20000000800 */
[----:B-1----:R-:W-:Y:S01]  /*26960*/  IMAD.WIDE R2, R0, 0x4, R148 ;  /* 0x0000000400027825 */ /* 0x002fe200078e0294 */
[----:B------:R-:W3:Y:S03]  /*26970*/  LDL.LU R250, [R1+0x140] ;  /* 0x0001400001fa7983 */ /* 0x000ee60000300800 */
[C---:B--2---:R-:W-:Y:S01]  /*26980*/  IMAD.WIDE R226, R8.reuse, 0x4, R224 ;  /* 0x0000000408e27825 */ /* 0x044fe200078e02e0 */
[----:B------:R1:W-:Y:S03]  /*26990*/  @P3 STG.E desc[UR16][R2.64], R248 ;  /* 0x000000f802003986 */ /* 0x0003e6000c101910 */
[----:B------:R-:W-:Y:S01]  /*269a0*/  IMAD.WIDE R244, R8, 0x4, R10 ;  /* 0x0000000408f47825 */ /* 0x000fe200078e020a */
[----:B------:R-:W2:Y:S01]  /*269b0*/  LDL.LU R243, [R1+0x40] ;  /* 0x0000400001f37983 */ /* 0x000ea20000300800 */
[----:B------:R-:W-:Y:S01]  /*269c0*/  ISETP.LT.AND P1, PT, R13, UR4, !P1 ;  /* 0x000000040d007c0c */ /* 0x000fe2000cf21270 */
[----:B------:R-:W-:-:S02]  /*269d0*/  ULDC UR4, c[0x0][0x22c] ;  /* 0x00008b0000047ab9 */ /* 0x000fc40000000800 */
[----:B------:R1:W-:Y:S02]  /*269e0*/  @P5 STG.E desc[UR16][R226.64], R251 ;  /* 0x000000fbe2005986 */ /* 0x0003e4000c101910 */
[C---:B-1----:R-:W-:Y:S02]  /*269f0*/  IMAD.WIDE R2, R8.reuse, 0x4, R150 ;  /* 0x0000000408027825 */ /* 0x042fe400078e0296 */
[----:B------:R1:W-:Y:S02]  /*26a00*/  @P6 STG.E desc[UR16][R244.64], R249 ;  /* 0x000000f9f4006986 */ /* 0x0003e4000c101910 */
[----:B------:R-:W-:Y:S01]  /*26a10*/  VIADD R248, R9, 0x23 ;  /* 0x0000002309f87836 */ /* 0x000fe20000000000 */
[----:B------:R-:W-:Y:S01]  /*26a20*/  IADD3 R0, R8, UR28, RZ ;  /* 0x0000001c08007c10 */ /* 0x000fe2000fffe0ff */
[----:B------:R-:W2:Y:S04]  /*26a30*/  LDL.LU R251, [R1+0x5e4] ;  /* 0x0005e40001fb7983 */ /* 0x000ea80000300800 */
[----:B-1----:R-:W2:Y:S04]  /*26a40*/  LDL.LU R249, [R1+0x5c4] ;  /* 0x0005c40001f97983 */ /* 0x002ea80000300800 */
[----:B----4-:R1:W-:Y:S01]  /*26a50*/  @P4 STG.E desc[UR16][R2.64], R242 ;  /* 0x000000f202004986 */ /* 0x0103e2000c101910 */
[----:B------:R-:W-:-:S02]  /*26a60*/  ISETP.GE.AND P4, PT, R248, UR4, PT ;  /* 0x00000004f8007c0c */ /* 0x000fc4000bf86270 */
[----:B------:R-:W-:Y:S02]  /*26a70*/  ISETP.LT.AND P3, PT, R12, UR6, !P0 ;  /* 0x000000060c007c0c */ /* 0x000fe4000c761270 */
        /* <DEDUP_REMOVED lines=8> */
[----:B------:R-:W-:-:S02]  /*26b00*/  ULDC UR10, c[0x0][0x228] ;  /* 0x00008a00000a7ab9 */ /* 0x000fc40000000800 */
[----:B------:R-:W3:Y:S04]  /*26b10*/  LDL.LU R8, [R1+0x340] ;  /* 0x0003400001087983 */ /* 0x000ee80000300800 */
[----:B------:R-:W2:Y:S01]  /*26b20*/  LDL.LU R248, [R1+0x430] ;  /* 0x0004300001f87983 */ /* 0x000ea20000300800 */
[----:B------:R-:W-:-:S04]  /*26b30*/  IMAD.WIDE R244, R0, 0x4, R10 ;  /* 0x0000000400f47825 */ /* 0x000fc800078e020a */
[----:B------:R-:W-:Y:S01]  /*26b40*/  IMAD.WIDE R246, R0, 0x4, R150 ;  /* 0x0000000400f67825 */ /* 0x000fe200078e0296 */
[----:B--2---:R1:W-:Y:S04]  /*26b50*/  @P1 STG.E desc[UR16][R2.64], R248 ;  /* 0x000000f802001986 */ /* 0x0043e8000c101910 */
[----:B---3--:R2:W-:Y:S01]  /*26b60*/  @P3 STG.E desc[UR16][R226.64], R8 ;  /* 0x00000008e2003986 */ /* 0x0085e2000c101910 */
        /* <DEDUP_REMOVED lines=81> */
[----:B------:R-:W4:Y:S01]  /*27080*/  LDL.LU R248, [R1+0x5ec] ;  /* 0x0005ec0001f87983 */ /* 0x000f220000300800 */
[----:B------:R-:W-:Y:S01]  /*27090*/  ULDC UR8, c[0x0][0x228] ;  /* 0x00008a0000087ab9 */ /* 0x000fe20000000800 */
[----:B------:R-:W-:-:S02]  /*270a0*/  ULDC UR10, c[0x0][0x228] ;  /* 0x00008a00000a7ab9 */ /* 0x000fc40000000800 */
[----:B---3--:R-:W-:Y:S04]  /*270b0*/  @P4 STG.E desc[UR16][R2.64], R8 ;  /* 0x0000000802004986 */ /* 0x008fe8000c101910 */
[----:B------:R-:W-:Y:S04]  /*270c0*/  @P5 STG.E desc[UR16][R226.64], R251 ;  /* 0x000000fbe2005986 */ /* 0x000fe8000c101910 */
[----:B------:R1:W-:Y:S04]  /*270d0*/  @P1 STG.E desc[UR16][R244.64], R250 ;  /* 0x000000faf4001986 */ /* 0x0003e8000c101910 */
[----:B------:R3:W-:Y:S04]  /*270e0*/  @P6 STG.E desc[UR16][R246.64], R243 ;  /* 0x000000f3f6006986 */ /* 0x0007e8000c101910 */
[----:B-1----:R-:W4:Y:S04]  /*270f0*/  LDL.LU R250, [R1+0x5cc] ;  /* 0x0005cc0001fa7983 */ /* 0x002f280000300800 */
[----:B---3--:R-:W3:Y:S04]  /*27100*/  LDL.LU R247, [R1+0x248] ;  /* 0x0002480001f77983 */ /* 0x008ee80000300800 */
[----:B------:R-:W3:Y:S01]  /*27110*/  LDL.LU R243, [R1+0x5dc] ;  /* 0x0005dc0001f37983 */ /* 0x000ee20000300800 */
        /* <DEDUP_REMOVED lines=15> */
[----:B----4-:R2:W-:Y:S01]  /*27210*/  @P4 STG.E desc[UR16][R2.64], R242 ;  /* 0x000000f202004986 */ /* 0x0105e2000c101910 */
        /* <DEDUP_REMOVED lines=9> */
[----:B------:R-:W4:Y:S04]  /*272b0*/  LDL.LU R251, [R1+0x14c] ;  /* 0x00014c0001fb7983 */ /* 0x000f280000300800 */
[----:B------:R-:W4:Y:S04]  /*272c0*/  LDL.LU R249, [R1+0x4c] ;  /* 0x00004c0001f97983 */ /* 0x000f280000300800 */
[----:B---3--:R-:W-:Y:S04]  /*272d0*/  @P3 STG.E desc[UR16][R226.64], R247 ;  /* 0x000000f7e2003986 */ /* 0x008fe8000c101910 */
[----:B------:R1:W-:Y:S04]  /*272e0*/  @P5 STG.E desc[UR16][R2.64], R248 ;  /* 0x000000f802005986 */ /* 0x0003e8000c101910 */
[----:B------:R-:W-:Y:S01]  /*272f0*/  @P6 STG.E desc[UR16][R244.64], R250 ;  /* 0x000000faf4006986 */ /* 0x000fe2000c101910 */
[----:B-1----:R-:W-:-:S05]  /*27300*/  IMAD.WIDE R2, R8, 0x4, R150 ;  /* 0x0000000408027825 */ /* 0x002fca00078e0296 */
[----:B------:R1:W-:Y:S04]  /*27310*/  @P4 STG.E desc[UR16][R2.64], R243 ;  /* 0x000000f302004986 */ /* 0x0003e8000c101910 */
[----:B-1----:R-:W3:Y:S01]  /*27320*/  LDL.LU R243, [R1+0x24c] ;  /* 0x00024c0001f37983 */ /* 0x002ee20000300800 */
[----:B------:R-:W-:-:S03]  /*27330*/  IMAD.WIDE R2, R8, 0x4, R148 ;  /* 0x0000000408027825 */ /* 0x000fc600078e0294 */
[----:B------:R-:W3:Y:S04]  /*27340*/  LDL.LU R250, [R1+0x600] ;  /* 0x0006000001fa7983 */ /* 0x000ee80000300800 */
        /* <DEDUP_REMOVED lines=18> */
[----:B----4-:R1:W-:Y:S01]  /*27470*/  @P3 STG.E desc[UR16][R226.64], R8 ;  /* 0x00000008e2003986 */ /* 0x0103e2000c101910 */
[----:B------:R-:W-:Y:S01]  /*27480*/  ISETP.LT.AND P3, PT, R13, UR4, !P0 ;  /* 0x000000040d007c0c */ /* 0x000fe2000c761270 */
[----:B------:R-:W-:Y:S02]  /*27490*/  ULDC UR4, c[0x0][0x22c] ;  /* 0x00008b0000047ab9 */ /* 0x000fe40000000800 */
[----:B------:R4:W-:Y:S01]  /*274a0*/  @P5 STG.E desc[UR16][R244.64], R251 ;  /* 0x000000fbf4005986 */ /* 0x0009e2000c101910 */
[----:B------:R-:W-:Y:S01]  /*274b0*/  ISETP.GE.AND P2, PT, R2, UR4, PT ;  /* 0x0000000402007c0c */ /* 0x000fe2000bf46270 */
[C---:B------:R-:W-:Y:S01]  /*274c0*/  IMAD.WIDE R2, R0.reuse, 0x4, R148 ;  /* 0x0000000400027825 */ /* 0x040fe200078e0294 */
[----:B-1----:R-:W-:Y:S01]  /*274d0*/  IADD3 R8, R0, UR28, RZ ;  /* 0x0000001c00087c10 */ /* 0x002fe2000fffe0ff */
[----:B------:R1:W-:Y:S04]  /*274e0*/  @P6 STG.E desc[UR16][R246.64], R249 ;  /* 0x000000f9f6006986 */ /* 0x0003e8000c101910 */
[----:B----4-:R-:W4:Y:S01]  /*274f0*/  LDL.LU R251, [R1+0x440] ;  /* 0x0004400001fb7983 */ /* 0x010f220000300800 */
[----:B------:R-:W-:-:S02]  /*27500*/  ISETP.LT.AND P0, PT, R12, UR6, !P1 ;  /* 0x000000060c007c0c */ /* 0x000fc4000cf01270 */
[----:B------:R-:W-:Y:S01]  /*27510*/  ISETP.LT.AND P5, PT, R15, UR8, !P1 ;  /* 0x000000080f007c0c */ /* 0x000fe2000cfa1270 */
[----:B------:R-:W-:Y:S01]  /*27520*/  VIADD R248, R9, 0x2b ;  /* 0x0000002b09f87836 */ /* 0x000fe20000000000 */
[----:B------:R-:W-:Y:S01]  /*27530*/  ISETP.LT.AND P6, PT, R14, UR10, !P1 ;  /* 0x0000000a0e007c0c */ /* 0x000fe2000cfc1270 */
[C---:B------:R-:W-:Y:S01]  /*27540*/  IMAD.WIDE R226, R8.reuse, 0x4, R224 ;  /* 0x0000000408e27825 */ /* 0x040fe200078e02e0 */
[----:B---3--:R3:W-:Y:S01]  /*27550*/  @P3 STG.E desc[UR16][R2.64], R243 ;  /* 0x000000f302003986 */ /* 0x0087e2000c101910 */
[----:B------:R-:W-:Y:S01]  /*27560*/  ULDC UR4, c[0x0][0x22c] ;  /* 0x00008b0000047ab9 */ /* 0x000fe20000000800 */
[----:B------:R-:W-:Y:S02]  /*27570*/  ULDC UR6, c[0x0][0x228] ;  /* 0x00008a0000067ab9 */ /* 0x000fe40000000800 */
[----:B-1----:R-:W4:Y:S01]  /*27580*/  LDL.LU R249, [R1+0x350] ;  /* 0x0003500001f97983 */ /* 0x002f220000300800 */
[C---:B------:R-:W-:Y:S01]  /*27590*/  IMAD.WIDE R244, R8.reuse, 0x4, R10 ;  /* 0x0000000408f47825 */ /* 0x040fe200078e020a */
[----:B------:R-:W-:Y:S01]  /*275a0*/  ULDC UR8, c[0x0][0x228] ;  /* 0x00008a0000087ab9 */ /* 0x000fe20000000800 */
[----:B------:R-:W-:Y:S01]  /*275b0*/  ULDC UR10, c[0x0][0x228] ;  /* 0x00008a00000a7ab9 */ /* 0x000fe20000000800 */
[----:B------:R-:W2:Y:S01]  /*275c0*/  LDL.LU R0, [R1+0x610] ;  /* 0x0006100001007983 */ /* 0x000ea20000300800 */
[----:B------:R-:W-:-:S03]  /*275d0*/  IMAD.WIDE R246, R8, 0x4, R150 ;  /* 0x0000000408f67825 */ /* 0x000fc600078e0296 */
[----:B---3--:R-:W3:Y:S01]  /*275e0*/  LDL.LU R243, [R1+0x250] ;  /* 0x0002500001f37983 */ /* 0x008ee20000300800 */
[----:B------:R-:W-:Y:S01]  /*275f0*/  ISETP.GE.AND P3, PT, R248, UR4, PT ;  /* 0x00000004f8007c0c */ /* 0x000fe2000bf66270 */
[----:B------:R-:W-:Y:S02]  /*27600*/  ULDC UR4, c[0x0][0x228] ;  /* 0x00008a0000047ab9 */ /* 0x000fe40000000800 */
[----:B------:R-:W3:Y:S01]  /*27610*/  LDL.LU R248, [R1+0x150] ;  /* 0x0001500001f87983 */ /* 0x000ee20000300800 */
[----:B------:R-:W-:Y:S01]  /*27620*/  ISETP.LT.AND P1, PT, R13, UR4, !P1 ;  /* 0x000000040d007c0c */ /* 0x000fe2000cf21270 */
[----:B------:R-:W-:Y:S01]  /*27630*/  ULDC UR4, c[0x0][0x228] ;  /* 0x00008a0000047ab9 */ /* 0x000fe20000000800 */
[----:B------:R-:W-:Y:S01]  /*27640*/  IMAD.WIDE R2, R8, 0x4, R148 ;  /* 0x0000000408027825 */ /* 0x000fe200078e0294 */
[----:B--2---:R-:W-:Y:S04]  /*27650*/  @P0 STG.E desc[UR16][R226.64], R0 ;  /* 0x00000000e2000986 */ /* 0x004fe8000c101910 */
[----:B------:R1:W-:Y:S04]  /*27660*/  @P5 STG.E desc[UR16][R244.64], R250 ;  /* 0x000000faf4005986 */ /* 0x0003e8000c101910 */
[----:B------:R2:W-:Y:S04]  /*27670*/  @P6 STG.E desc[UR16][R246.64], R242 ;  /* 0x000000f2f6006986 */ /* 0x0005e8000c101910 */
[----:B-1----:R-:W3:Y:S04]  /*27680*/  LDL.LU R250, [R1+0x50] ;  /* 0x0000500001fa7983 */ /* 0x002ee80000300800 */
[----:B--2---:R-:W2:Y:S01]  /*27690*/  LDL.LU R242, [R1+0x614] ;  /* 0x0006140001f27983 */ /* 0x004ea20000300800 */
[----:B------:R-:W-:-:S02]  /*276a0*/  ISETP.LT.AND P0, PT, R12, UR4, !P4 ;  /* 0x000000040c007c0c */ /* 0x000fc4000e701270 */
[----:B------:R-:W-:Y:S01]  /*276b0*/  IADD3 R0, R8, UR28, RZ ;  /* 0x0000001c08007c10 */ /* 0x000fe2000fffe0ff */
[----:B------:R-:W-:Y:S01]  /*276c0*/  VIADD R244, R9, 0x2c ;  /* 0x0000002c09f47836 */ /* 0x000fe20000000000 */
[----:B------:R-:W-:Y:S01]  /*276d0*/  ULDC UR4, c[0x0][0x228] ;  /* 0x00008a0000047ab9 */ /* 0x000fe20000000800 */
[----:B------:R-:W-:Y:S01]  /*276e0*/  ISETP.LT.AND P6, PT, R15, UR6, !P4 ;  /* 0x000000060f007c0c */ /* 0x000fe2000e7c1270 */
[----:B----4-:R1:W-:Y:S01]  /*276f0*/  @P1 STG.E desc[UR16][R2.64], R251 ;  /* 0x000000fb02001986 */ /* 0x0103e2000c101910 */
        /* <DEDUP_REMOVED lines=15> */
[----:B---3--:R1:W-:Y:S03]  /*277f0*/  @P6 STG.E desc[UR16][R2.64], R243 ;  /* 0x000000f302006986 */ /* 0x0083e6000c101910 */
[----:B----4-:R-:W-:Y:S01]  /*27800*/  IMAD.WIDE R226, R0, 0x4, R150 ;  /* 0x0000000400e27825 */ /* 0x010fe200078e0296 */
        /* <DEDUP_REMOVED lines=195> */
[----:B------:R-:W2:Y:S01]  /*28440*/  LDL.LU R249, [R1+0x454] ;  /* 0x0004540001f97983 */ /* 0x000ea20000300800 */
[----:B------:R-:W-:Y:S01]  /*28450*/  IMAD.WIDE R246, R2, 0x4, R10 ;  /* 0x0000000402f67825 */ /* 0x000fe200078e020a */
[----:B------:R-:W-:Y:S02]  /*28460*/  ULDC UR10, c[0x0][0x228] ;  /* 0x00008a00000a7ab9 */ /* 0x000fe40000000800 */
[----:B------:R-:W4:Y:S04]  /*28470*/  LDL.LU R248, [R1+0x364] ;  /* 0x0003640001f87983 */ /* 0x000f280000300800 */
[----:B------:R-:W4:Y:S04]  /*28480*/  LDL.LU R251, [R1+0x264] ;  /* 0x0002640001fb7983 */ /* 0x000f280000300800 */
[----:B-1----:R-:W4:Y:S01]  /*28490*/  LDL.LU R243, [R1+0x164] ;  /* 0x0001640001f37983 */ /* 0x002f220000300800 */
[----:B------:R-:W-:Y:S01]  /*284a0*/  ISETP.LT.AND P4, PT, R14, UR4, !P2 ;  /* 0x000000040e007c0c */ /* 0x000fe2000d781270 */
[----:B------:R-:W-:Y:S01]  /*284b0*/  IMAD.WIDE R226, R2, 0x4, R224 ;  /* 0x0000000402e27825 */ /* 0x000fe200078e02e0 */
[----:B------:R-:W-:-:S02]  /*284c0*/  ULDC UR4, c[0x0][0x228] ;  /* 0x00008a0000047ab9 */ /* 0x000fc40000000800 */
[----:B------:R-:W-:Y:S01]  /*284d0*/  ISETP.LT.AND P2, PT, R13, UR4, !P2 ;  /* 0x000000040d007c0c */ /* 0x000fe2000d741270 */
[----:B------:R-:W-:Y:S01]  /*284e0*/  ULDC UR4, c[0x0][0x22c] ;  /* 0x00008b0000047ab9 */ /* 0x000fe20000000800 */
[----:B------:R-:W-:Y:S01]  /*284f0*/  IADD3 R0, R2, UR28, RZ ;  /* 0x0000001c02007c10 */ /* 0x000fe2000fffe0ff */
[----:B---3--:R-:W-:Y:S01]  /*28500*/  @P3 STG.E desc[UR16][R244.64], R3 ;  /* 0x00000003f4003986 */ /* 0x008fe2000c101910 */
[----:B------:R-:W-:Y:S01]  /*28510*/  ISETP.LT.AND P3, PT, R12, UR6, !P0 ;  /* 0x000000060c007c0c */ /* 0x000fe2000c761270 */
[----:B------:R-:W-:Y:S02]  /*28520*/  ULDC UR6, c[0x0][0x228] ;  /* 0x00008a0000067ab9 */ /* 0x000fe40000000800 */
[----:B------:R1:W-:Y:S01]  /*28530*/  @P5 STG.E desc[UR16][R226.64], R8 ;  /* 0x00000008e2005986 */ /* 0x0003e2000c101910 */
[----:B------:R-:W-:Y:S01]  /*28540*/  ISETP.LT.AND P5, PT, R15, UR8, !P0 ;  /* 0x000000080f007c0c */ /* 0x000fe2000c7a1270 */
[----:B------:R-:W-:Y:S02]  /*28550*/  ULDC UR8, c[0x0][0x228] ;  /* 0x00008a0000087ab9 */ /* 0x000fe40000000800 */
        /* <DEDUP_REMOVED lines=46> */
[----:B-1----:R-:W2:Y:S04]  /*28840*/  LDL.LU R250, [R1+0x68] ;  /* 0x0000680001fa7983 */ /* 0x002ea80000300800 */
[----:B----4-:R1:W-:Y:S04]  /*28850*/  @P6 STG.E desc[UR16][R246.64], R249 ;  /* 0x000000f9f6006986 */ /* 0x0103e8000c101910 */
[----:B-1----:R-:W4:Y:S01]  /*28860*/  LDL.LU R249, [R1+0x62c] ;  /* 0x00062c0001f97983 */ /* 0x002f220000300800 */
[----:B------:R-:W-:Y:S01]  /*28870*/  ISETP.LT.AND P1, PT, R13, UR4, !P1 ;  /* 0x000000040d007c0c */ /* 0x000fe2000cf21270 */
[----:B------:R-:W-:-:S02]  /*28880*/  ULDC UR4, c[0x0][0x228] ;  /* 0x00008a0000047ab9 */ /* 0x000fc40000000800 */
[----:B------:R-:W-:Y:S01]  /*28890*/  ISETP.LT.AND P0, PT, R12, UR4, !P4 ;  /* 0x000000040c007c0c */ /* 0x000fe2000e701270 */
[----:B------:R-:W-:Y:S01]  /*288a0*/  ULDC UR4, c[0x0][0x228] ;  /* 0x00008a0000047ab9 */ /* 0x000fe20000000800 */
[C---:B------:R-:W-:Y:S02]  /*288b0*/  IADD3 R0, R8.reuse, UR28, RZ ;  /* 0x0000001c08007c10 */ /* 0x040fe4000fffe0ff */
[----:B------:R-:W-:Y:S01]  /*288c0*/  ISETP.LT.AND P6, PT, R15, UR6, !P4 ;  /* 0x000000060f007c0c */ /* 0x000fe2000e7c1270 */
[----:B------:R-:W-:Y:S01]  /*288d0*/  IMAD.WIDE R2, R8, 0x4, R148 ;  /* 0x0000000408027825 */ /* 0x000fe200078e0294 */
[----:B------:R-:W-:Y:S01]  /*288e0*/  ISETP.LT.AND P5, PT, R14, UR4, !P4 ;  /* 0x000000040e007c0c */ /* 0x000fe2000e7a1270 */
[----:B------:R-:W-:Y:S01]  /*288f0*/  ULDC UR4, c[0x0][0x22c] ;  /* 0x00008b0000047ab9 */ /* 0x000fe20000000800 */
[----:B------:R-:W-:Y:S01]  /*28900*/  ISETP.LT.AND P4, PT, R13, UR8, !P4 ;  /* 0x000000080d007c0c */ /* 0x000fe2000e781270 */
[----:B------:R-:W-:Y:S01]  /*28910*/  IMAD.WIDE R226, R0, 0x4, R224 ;  /* 0x0000000400e27825 */ /* 0x000fe200078e02e0 */
[----:B------:R1:W-:Y:S01]  /*28920*/  @P1 STG.E desc[UR16][R2.64], R251 ;  /* 0x000000fb02001986 */ /* 0x0003e2000c101910 */
[----:B------:R-:W-:Y:S01]  /*28930*/  ULDC UR6, c[0x0][0x228] ;  /* 0x00008a0000067ab9 */ /* 0x000fe20000000800 */
[----:B------:R-:W-:Y:S01]  /*28940*/  ULDC UR8, c[0x0][0x228] ;  /* 0x00008a0000087ab9 */ /* 0x000fe20000000800 */
[----:B------:R-:W-:Y:S01]  /*28950*/  VIADD R244, R9, 0x38 ;  /* 0x0000003809f47836 */ /* 0x000fe20000000000 */
[----:B------:R1:W-:Y:S04]  /*28960*/  @P0 STG.E desc[UR16][R226.64], R243 ;  /* 0x000000f3e2000986 */ /* 0x0003e8000c101910 */
[----:B------:R-:W-:Y:S01]  /*28970*/  ISETP.GE.AND P1, PT, R244, UR4, PT ;  /* 0x00000004f4007c0c */ /* 0x000fe2000bf26270 */
[C---:B------:R-:W-:Y:S01]  /*28980*/  IMAD.WIDE R244, R0.reuse, 0x4, R148 ;  /* 0x0000000400f47825 */ /* 0x040fe200078e0294 */
[----:B------:R-:W-:Y:S01]  /*28990*/  ULDC UR4, c[0x0][0x228] ;  /* 0x00008a0000047ab9 */ /* 0x000fe20000000800 */
[----:B-1----:R-:W4:Y:S02]  /*289a0*/  LDL.LU R251, [R1+0x64c] ;  /* 0x00064c0001fb7983 */ /* 0x002f240000300800 */
[----:B------:R-:W-:Y:S01]  /*289b0*/  IMAD.WIDE R2, R0, 0x4, R10 ;  /* 0x0000000400027825 */ /* 0x000fe200078e020a */
[----:B------:R-:W-:Y:S01]  /*289c0*/  ISETP.LT.AND P0, PT, R12, UR4, !P2 ;  /* 0x000000040c007c0c */ /* 0x000fe2000d701270 */
[----:B------:R-:W-:Y:S01]  /*289d0*/  ULDC UR4, c[0x0][0x228] ;  /* 0x00008a0000047ab9 */ /* 0x000fe20000000800 */
[----:B------:R-:W4:Y:S01]  /*289e0*/  LDL.LU R243, [R1+0x63c] ;  /* 0x00063c0001f37983 */ /* 0x000f220000300800 */
[----:B------:R-:W-:-:S04]  /*289f0*/  IMAD.WIDE R226, R0, 0x4, R150 ;  /* 0x0000000400e27825 */ /* 0x000fc800078e0296 */
[----:B------:R-:W-:Y:S01]  /*28a00*/  VIADD R8, R9, 0x39 ;  /* 0x0000003909087836 */ /* 0x000fe20000000000 */
[----:B---3--:R1:W-:Y:S04]  /*28a10*/  @P6 STG.E desc[UR16][R2.64], R242 ;  /* 0x000000f202006986 */ /* 0x0083e8000c101910 */
[----:B------:R-:W-:Y:S04]  /*28a20*/  @P5 STG.E desc[UR16][R226.64], R248 ;  /* 0x000000f8e2005986 */ /* 0x000fe8000c101910 */
[----:B-1----:R-:W3:Y:S04]  /*28a30*/  LDL.LU R242, [R1+0x36c] ;  /* 0x00036c0001f27983 */ /* 0x002ee80000300800 */
[----:B--2---:R1:W-:Y:S01]  /*28a40*/  @P4 STG.E desc[UR16][R244.64], R250 ;  /* 0x000000faf4004986 */ /* 0x0043e2000c101910 */
[----:B------:R-:W-:Y:S01]  /*28a50*/  ISETP.LT.AND P4, PT, R15, UR4, !P2 ;  /* 0x000000040f007c0c */ /* 0x000fe2000d781270 */
[----:B------:R-:W-:Y:S01]  /*28a60*/  ULDC UR4, c[0x0][0x22c] ;  /* 0x00008b0000047ab9 */ /* 0x000fe20000000800 */
[----:B-1----:R-:W-:Y:S01]  /*28a70*/  VIADD R244, R0, UR28 ;  /* 0x0000001c00f47c36 */ /* 0x002fe20008000000 */
[----:B------:R-:W2:Y:S03]  /*28a80*/  LDL.LU R250, [R1+0x26c] ;  /* 0x00026c0001fa7983 */ /* 0x000ea60000300800 */
[----:B------:R-:W-:-:S05]  /*28a90*/  IMAD.WIDE R2, R244, 0x4, R224 ;  /* 0x00000004f4027825 */ /* 0x000fca00078e02e0 */
[----:B----4-:R1:W-:Y:S01]  /*28aa0*/  @P0 STG.E desc[UR16][R2.64], R249 ;  /* 0x000000f902000986 */ /* 0x0103e2000c101910 */
[----:B------:R-:W-:Y:S02]  /*28ab0*/  ISETP.GE.AND P0, PT, R8, UR4, PT ;  /* 0x0000000408007c0c */ /* 0x000fe4000bf06270 */
[----:B------:R-:W-:Y:S02]  /*28ac0*/  ISETP.LT.AND P5, PT, R14, UR6, !P2 ;  /* 0x000000060e007c0c */ /* 0x000fe4000d7a1270 */
[----:B------:R-:W-:Y:S01]  /*28ad0*/  ISETP.LT.AND P6, PT, R12, UR10, !P3 ;  /* 0x0000000a0c007c0c */ /* 0x000fe2000dfc1270 */
[C---:B------:R-:W-:Y:S01]  /*28ae0*/  IMAD.WIDE R226, R244.reuse, 0x4, R150 ;  /* 0x00000004f4e27825 */ /* 0x040fe200078e0296 */
[----:B-1----:R-:W4:Y:S01]  /*28af0*/  LDL.LU R249, [R1+0x16c] ;  /* 0x00016c0001f97983 */ /* 0x002f220000300800 */
[----:B------:R-:W-:Y:S02]  /*28b00*/  ISETP.LT.AND P2, PT, R13, UR8, !P2 ;  /* 0x000000080d007c0c */ /* 0x000fe4000d741270 */
[C---:B------:R-:W-:Y:S01]  /*28b10*/  IADD3 R0, R244.reuse, UR28, RZ ;  /* 0x0000001cf4007c10 */ /* 0x040fe2000fffe0ff */
[----:B------:R-:W3:Y:S01]  /*28b20*/  LDL.LU R8, [R1+0x45c] ;  /* 0x00045c0001087983 */ /* 0x000ee20000300800 */
[C---:B------:R-:W-:Y:S01]  /*28b30*/  IMAD.WIDE R2, R244.reuse, 0x4, R10 ;  /* 0x00000004f4027825 */ /* 0x040fe200078e020a */
[----:B------:R-:W-:Y:S01]  /*28b40*/  ULDC UR4, c[0x0][0x228] ;  /* 0x00008a0000047ab9 */ /* 0x000fe20000000800 */
[----:B------:R-:W-:Y:S01]  /*28b50*/  ULDC UR6, c[0x0][0x228] ;  /* 0x00008a0000067ab9 */ /* 0x000fe20000000800 */
[----:B------:R-:W4:Y:S01]  /*28b60*/  LDL.LU R248, [R1+0x6c] ;  /* 0x00006c0001f87983 */ /* 0x000f220000300800 */
[----:B------:R-:W-:Y:S01]  /*28b70*/  IMAD.WIDE R244, R244, 0x4, R148 ;  /* 0x00000004f4f47825 */ /* 0x000fe200078e0294 */
[----:B------:R-:W-:Y:S01]  /*28b80*/  ULDC UR8, c[0x0][0x228] ;  /* 0x00008a0000087ab9 */ /* 0x000fe20000000800 */
[----:B------:R-:W-:-:S02]  /*28b90*/  ULDC UR10, c[0x0][0x228] ;  /* 0x00008a00000a7ab9 */ /* 0x000fc40000000800 */
[----:B------:R-:W-:Y:S01]  /*28ba0*/  IMAD.WIDE R246, R0, 0x4, R224 ;  /* 0x0000000400f67825 */ /* 0x000fe200078e02e0 */
[----:B------:R1:W-:Y:S04]  /*28bb0*/  @P4 STG.E desc[UR16][R2.64], R251 ;  /* 0x000000fb02004986 */ /* 0x0003e8000c101910 */
[----:B------:R1:W-:Y:S04]  /*28bc0*/  @P5 STG.E desc[UR16][R226.64], R243 ;  /* 0x000000f3e2005986 */ /* 0x0003e8000c101910 */
[----:B-1----:R-:W4:Y:S04]  /*28bd0*/  LDL.LU R251, [R1+0x670] ;  /* 0x0006700001fb7983 */ /* 0x002f280000300800 */
[----:B------:R-:W4:Y:S04]  /*28be0*/  LDL.LU R243, [R1+0x650] ;  /* 0x0006500001f37983 */ /* 0x000f280000300800 */
[----:B---3--:R-:W-:Y:S04]  /*28bf0*/  @P2 STG.E desc[UR16][R244.64], R8 ;  /* 0x00000008f4002986 */ /* 0x008fe8000c101910 */
[----:B------:R1:W-:Y:S04]  /*28c00*/  @P6 STG.E desc[UR16][R246.64], R242 ;  /* 0x000000f2f6006986 */ /* 0x0003e8000c101910 */
[----:B-1----:R-:W3:Y:S01]  /*28c10*/  LDL.LU R242, [R1+0x660] ;  /* 0x0006600001f27983 */ /* 0x002ee20000300800 */
        /* <DEDUP_REMOVED lines=10> */
[----:B--2---:R1:W-:Y:S01]  /*28cc0*/  @P2 STG.E desc[UR16][R2.64], R250 ;  /* 0x000000fa02002986 */ /* 0x0043e2000c101910 */
        /* <DEDUP_REMOVED lines=8> */
[----:B------:R-:W-:Y:S01]  /*28d50*/  ULDC UR10, c[0x0][0x228] ;  /* 0x00008a00000a7ab9 */ /* 0x000fe20000000800 */
[----:B-1----:R-:W-:Y:S01]  /*28d60*/  IMAD.WIDE R2, R0, 0x4, R148 ;  /* 0x0000000400027825 */ /* 0x002fe200078e0294 */
[----:B------:R-:W4:Y:S03]  /*28d70*/  LDL.LU R250, [R1+0x270] ;  /* 0x0002700001fa7983 */ /* 0x000f260000300800 */
[C---:B--2---:R-:W-:Y:S01]  /*28d80*/  IMAD.WIDE R226, R8.reuse, 0x4, R224 ;  /* 0x0000000408e27825 */ /* 0x044fe200078e02e0 */
[----:B------:R1:W-:Y:S03]  /*28d90*/  @P3 STG.E desc[UR16][R2.64], R248 ;  /* 0x000000f802003986 */ /* 0x0003e6000c101910 */
[----:B------:R-:W-:Y:S01]  /*28da0*/  IMAD.WIDE R244, R8, 0x4, R10 ;  /* 0x0000000408f47825 */ /* 0x000fe200078e020a */
[----:B------:R2:W-:Y:S01]  /*28db0*/  @P5 STG.E desc[UR16][R226.64], R251 ;  /* 0x000000fbe2005986 */ /* 0x0005e2000c101910 */
[----:B------:R-:W-:Y:S01]  /*28dc0*/  ISETP.LT.AND P1, PT, R13, UR4, !P1 ;  /* 0x000000040d007c0c */ /* 0x000fe2000cf21270 */
[----:B------:R-:W-:-:S02]  /*28dd0*/  ULDC UR4, c[0x0][0x22c] ;  /* 0x00008b0000047ab9 */ /* 0x000fc40000000800 */
[----:B------:R-:W-:Y:S01]  /*28de0*/  @P6 STG.E desc[UR16][R244.64], R243 ;  /* 0x000000f3f4006986 */ /* 0x000fe2000c101910 */
[----:B-1----:R-:W-:-:S03]  /*28df0*/  IMAD.WIDE R2, R8, 0x4, R150 ;  /* 0x0000000408027825 */ /* 0x002fc600078e0296 */
[----:B------:R-:W4:Y:S01]  /*28e00*/  LDL.LU R249, [R1+0x170] ;  /* 0x0001700001f97983 */ /* 0x000f220000300800 */
[----:B------:R-:W-:Y:S01]  /*28e10*/  VIADD R248, R9, 0x3b ;  /* 0x0000003b09f87836 */ /* 0x000fe20000000000 */
[----:B------:R-:W-:Y:S02]  /*28e20*/  IADD3 R0, R8, UR28, RZ ;  /* 0x0000001c08007c10 */ /* 0x000fe4000fffe0ff */
[----:B---3--:R1:W-:Y:S02]  /*28e30*/  @P4 STG.E desc[UR16][R2.64], R242 ;  /* 0x000000f202004986 */ /* 0x0083e4000c101910 */
[----:B------:R-:W-:Y:S02]  /*28e40*/  ISETP.GE.AND P4, PT, R248, UR4, PT ;  /* 0x00000004f8007c0c */ /* 0x000fe4000bf86270 */
[----:B------:R-:W-:Y:S02]  /*28e50*/  ISETP.LT.AND P3, PT, R12, UR6, !P0 ;  /* 0x000000060c007c0c */ /* 0x000fe4000c761270 */
[----:B------:R-:W-:-:S02]  /*28e60*/  ISETP.LT.AND P5, PT, R15, UR8, !P0 ;  /* 0x000000080f007c0c */ /* 0x000fc4000c7a1270 */
[----:B------:R-:W-:Y:S01]  /*28e70*/  ISETP.LT.AND P6, PT, R14, UR10, !P0 ;  /* 0x0000000a0e007c0c */ /* 0x000fe2000c7c1270 */
[----:B--2---:R-:W-:Y:S01]  /*28e80*/  IMAD.WIDE R226, R0, 0x4, R224 ;  /* 0x0000000400e27825 */ /* 0x004fe200078e02e0 */
[----:B------:R-:W-:Y:S01]  /*28e90*/  ULDC UR4, c[0x0][0x228] ;  /* 0x00008a0000047ab9 */ /* 0x000fe20000000800 */
[----:B------:R-:W-:Y:S01]  /*28ea0*/  ULDC UR6, c[0x0][0x228] ;  /* 0x00008a0000067ab9 */ /* 0x000fe20000000800 */
[----:B------:R-:W-:Y:S01]  /*28eb0*/  ULDC UR8, c[0x0][0x228] ;  /* 0x00008a0000087ab9 */ /* 0x000fe20000000800 */
[----:B-1----:R-:W2:Y:S01]  /*28ec0*/  LDL.LU R242, [R1+0x370] ;  /* 0x0003700001f27983 */ /* 0x002ea20000300800 */
[----:B------:R-:W-:Y:S01]  /*28ed0*/  IMAD.WIDE R2, R8, 0x4, R148 ;  /* 0x0000000408027825 */ /* 0x000fe200078e0294 */
[----:B------:R-:W-:Y:S02]  /*28ee0*/  ULDC UR10, c[0x0][0x228] ;  /* 0x00008a00000a7ab9 */ /* 0x000fe40000000800 */
[----:B------:R-:W3:Y:S04]  /*28ef0*/  LDL.LU R251, [R1+0x654] ;  /* 0x0006540001fb7983 */ /* 0x000ee80000300800 */
[----:B------:R-:W3:Y:S04]  /*28f00*/  LDL.LU R243, [R1+0x664] ;  /* 0x0006640001f37983 */ /* 0x000ee80000300800 */
[----:B------:R-:W4:Y:S04]  /*28f10*/  LDL.LU R8, [R1+0x460] ;  /* 0x0004600001087983 */ /* 0x000f280000300800 */
[----:B------:R-:W2:Y:S01]  /*28f20*/  LDL.LU R248, [R1+0x470] ;  /* 0x0004700001f87983 */ /* 0x000ea20000300800 */
[----:B------:R-:W-:-:S04]  /*28f30*/  IMAD.WIDE R244, R0, 0x4, R10 ;  /* 0x0000000400f47825 */ /* 0x000fc800078e020a */
[----:B------:R-:W-:Y:S01]  /*28f40*/  IMAD.WIDE R246, R0, 0x4, R150 ;  /* 0x0000000400f67825 */ /* 0x000fe200078e0296 */
        /* <DEDUP_REMOVED lines=16> */
[C---:B------:R-:W-:Y:S01]  /*29050*/  IMAD.WIDE R226, R8.reuse, 0x4, R224 ;  /* 0x0000000408e27825 */ /* 0x040fe200078e02e0 */
[----:B------:R-:W-:Y:S01]  /*29060*/  ULDC UR6, c[0x0][0x228] ;  /* 0x00008a0000067ab9 */ /* 0x000fe20000000800 */
[----:B------:R-:W-:Y:S01]  /*29070*/  ULDC UR8, c[0x0][0x228] ;  /* 0x00008a0000087ab9 */ /* 0x000fe20000000800 */
[----:B------:R-:W3:Y:S01]  /*29080*/  LDL.LU R0, [R1+0x674] ;  /* 0x0006740001007983 */ /* 0x000ee20000300800 */
[----:B------:R-:W-:Y:S01]  /*29090*/  IMAD.WIDE R244, R8, 0x4, R10 ;  /* 0x0000000408f47825 */ /* 0x000fe200078e020a */
[----:B------:R-:W-:-:S03]  /*290a0*/  ULDC UR10, c[0x0][0x228] ;  /* 0x00008a00000a7ab9 */ /* 0x000fc60000000800 */
[----:B------:R-:W-:Y:S01]  /*290b0*/  IMAD.WIDE R246, R8, 0x4, R150 ;  /* 0x0000000408f67825 */ /* 0x000fe200078e0296 */
[----:B------:R1:W-:Y:S04]  /*290c0*/  @P3 STG.E desc[UR16][R2.64], R242 ;  /* 0x000000f202003986 */ /* 0x0003e8000c101910 */
[----:B-1----:R-:W4:Y:S01]  /*290d0*/  LDL.LU R242, [R1+0xb5c] ;  /* 0x000b5c0001f27983 */ /* 0x002f220000300800 */
[----:B------:R-:W-:-:S03]  /*290e0*/  VIADD R248, R9, 0x3d ;  /* 0x0000003d09f87836 */ /* 0x000fc60000000000 */
[----:B---3--:R-:W-:Y:S04]  /*290f0*/  @P0 STG.E desc[UR16][R226.64], R0 ;  /* 0x00000000e2000986 */ /* 0x008fe8000c101910 */
[----:B------:R1:W-:Y:S04]  /*29100*/  @P5 STG.E desc[UR16][R244.64], R251 ;  /* 0x000000fbf4005986 */ /* 0x0003e8000c101910 */
[----:B------:R3:W-:Y:S04]  /*29110*/  @P6 STG.E desc[UR16][R246.64], R243 ;  /* 0x000000f3f6006986 */ /* 0x0007e8000c101910 */
[----:B-1----:R-:W4:Y:S04]  /*29120*/  LDL.LU R251, [R1+0x374] ;  /* 0x0003740001fb7983 */ /* 0x002f280000300800 */
[----:B---3--:R-:W3:Y:S04]  /*29130*/  LDL.LU R246, [R1+0x274] ;  /* 0x0002740001f67983 */ /* 0x008ee80000300800 */
[----:B------:R-:W3:Y:S04]  /*29140*/  LDL.LU R247, [R1+0x174] ;  /* 0x0001740001f77983 */ /* 0x000ee80000300800 */
[----:B------:R-:W3:Y:S01]  /*29150*/  LDL.LU R243, [R1+0x678] ;  /* 0x0006780001f37983 */ /* 0x000ee20000300800 */
[----:B------:R-:W-:Y:S01]  /*29160*/  ISETP.GE.AND P3, PT, R248, UR4, PT ;  /* 0x00000004f8007c0c */ /* 0x000fe2000bf66270 */
[----:B------:R-:W-:-:S02]  /*29170*/  ULDC UR4, c[0x0][0x228] ;  /* 0x00008a0000047ab9 */ /* 0x000fc40000000800 */
[----:B------:R-:W-:Y:S01]  /*29180*/  ISETP.LT.AND P2, PT, R13, UR4, !P2 ;  /* 0x000000040d007c0c */ /* 0x000fe2000d741270 */
[----:B------:R-:W-:Y:S01]  /*29190*/  ULDC UR4, c[0x0][0x228] ;  /* 0x00008a0000047ab9 */ /* 0x000fe20000000800 */
[C---:B------:R-:W-:Y:S01]  /*291a0*/  IADD3 R0, R8.reuse, UR28, RZ ;  /* 0x0000001c08007c10 */ /* 0x040fe2000fffe0ff */
[----:B------:R-:W-:Y:S01]  /*291b0*/  IMAD.WIDE R2, R8, 0x4, R148 ;  /* 0x0000000408027825 */ /* 0x000fe200078e0294 */
[----:B------:R-:W-:Y:S01]  /*291c0*/  ISETP.LT.AND P0, PT, R12, UR4, !P4 ;  /* 0x000000040c007c0c */ /* 0x000fe2000e701270 */
[----:B------:R-:W-:Y:S01]  /*291d0*/  ULDC UR4, c[0x0][0x228] ;  /* 0x00008a0000047ab9 */ /* 0x000fe20000000800 */
[----:B------:R-:W-:Y:S01]  /*291e0*/  ISETP.LT.AND P6, PT, R15, UR6, !P4 ;  /* 0x000000060f007c0c */ /* 0x000fe2000e7c1270 */
[----:B------:R-:W-:Y:S01]  /*291f0*/  IMAD.WIDE R226, R0, 0x4, R224 ;  /* 0x0000000400e27825 */ /* 0x000fe200078e02e0 */
[----:B------:R-:W-:Y:S01]  /*29200*/  ISETP.LT.AND P5, PT, R14, UR4, !P4 ;  /* 0x000000040e007c0c */ /* 0x000fe2000e7a1270 */
[----:B------:R-:W-:Y:S01]  /*29210*/  ULDC UR4, c[0x0][0x22c] ;  /* 0x00008b0000047ab9 */ /* 0x000fe20000000800 */
[----:B------:R-:W-:Y:S01]  /*29220*/  ISETP.LT.AND P4, PT, R13, UR8, !P4 ;  /* 0x000000080d007c0c */ /* 0x000fe2000e781270 */
[C---:B------:R-:W-:Y:S01]  /*29230*/  VIADD R244, R9.reuse, 0x3e ;  /* 0x0000003e09f47836 */ /* 0x040fe20000000000 */
[----:B------:R-:W3:Y:S01]  /*29240*/  LDL.LU R248, [R1+0x668] ;  /* 0x0006680001f87983 */ /* 0x000ee20000300800 */
[----:B------:R-:W-:Y:S01]  /*29250*/  VIADD R8, R9, 0x3f ;  /* 0x0000003f09087836 */ /* 0x000fe20000000000 */
[----:B------:R-:W-:Y:S01]  /*29260*/  ULDC UR6, c[0x0][0x228] ;  /* 0x00008a0000067ab9 */ /* 0x000fe20000000800 */
[----:B------:R-:W-:Y:S01]  /*29270*/  ULDC UR8, c[0x0][0x228] ;  /* 0x00008a0000087ab9 */ /* 0x000fe20000000800 */
[----:B--2---:R1:W-:Y:S01]  /*29280*/  @P2 STG.E desc[UR16][R2.64], R250 ;  /* 0x000000fa02002986 */ /* 0x0043e2000c101910 */
[----:B------:R-:W-:Y:S01]  /*29290*/  ISETP.GE.AND P2, PT, R244, UR4, PT ;  /* 0x00000004f4007c0c */ /* 0x000fe2000bf46270 */
[----:B------:R-:W-:Y:S01]  /*292a0*/  IMAD.WIDE R244, R0, 0x4, R148 ;  /* 0x0000000400f47825 */ /* 0x000fe200078e0294 */
[----:B------:R-:W-:Y:S01]  /*292b0*/  ULDC UR4, c[0x0][0x228] ;  /* 0x00008a0000047ab9 */ /* 0x000fe20000000800 */
[----:B----4-:R2:W-:Y:S01]  /*292c0*/  @P0 STG.E desc[UR16][R226.64], R249 ;  /* 0x000000f9e2000986 */ /* 0x0105e2000c101910 */
[----:B------:R-:W-:Y:S01]  /*292d0*/  ISETP.LT.AND P0, PT, R12, UR4, !P1 ;  /* 0x000000040c007c0c */ /* 0x000fe2000cf01270 */
[----:B------:R-:W-:Y:S01]  /*292e0*/  ULDC UR4, c[0x0][0x228] ;  /* 0x00008a0000047ab9 */ /* 0x000fe20000000800 */
[C---:B-1----:R-:W-:Y:S01]  /*292f0*/  IMAD.WIDE R2, R0.reuse, 0x4, R10 ;  /* 0x0000000400027825 */ /* 0x042fe200078e020a */
[----:B------:R-:W4:Y:S03]  /*29300*/  LDL.LU R250, [R1+0x478] ;  /* 0x0004780001fa7983 */ /* 0x000f260000300800 */
[C---:B--2---:R-:W-:Y:S01]  /*29310*/  IMAD.WIDE R226, R0.reuse, 0x4, R150 ;  /* 0x0000000400e27825 */ /* 0x044fe200078e0296 */
[----:B------:R-:W2:Y:S04]  /*29320*/  LDL.LU R249, [R1+0x468] ;  /* 0x0004680001f97983 */ /* 0x000ea80000300800 */
[----:B---3--:R-:W-:Y:S04]  /*29330*/  @P6 STG.E desc[UR16][R2.64], R246 ;  /* 0x000000f602006986 */ /* 0x008fe8000c101910 */
[----:B------:R-:W-:Y:S04]  /*29340*/  @P5 STG.E desc[UR16][R226.64], R247 ;  /* 0x000000f7e2005986 */ /* 0x000fe8000c101910 */
[----:B------:R1:W-:Y:S01]  /*29350*/  @P4 STG.E desc[UR16][R244.64], R251 ;  /* 0x000000fbf4004986 */ /* 0x0003e2000c101910 */
[----:B------:R-:W-:Y:S01]  /*29360*/  ISETP.LT.AND P4, PT, R15, UR4, !P1 ;  /* 0x000000040f007c0c */ /* 0x000fe2000cf81270 */
[----:B------:R-:W-:Y:S01]  /*29370*/  ULDC UR4, c[0x0][0x22c] ;  /* 0x00008b0000047ab9 */ /* 0x000fe20000000800 */
[----:B-1----:R-:W-:Y:S01]  /*29380*/  VIADD R244, R0, UR28 ;  /* 0x0000001c00f47c36 */ /* 0x002fe20008000000 */
[----:B------:R-:W3:Y:S03]  /*29390*/  LDL.LU R251, [R1+0x278] ;  /* 0x0002780001fb7983 */ /* 0x000ee60000300800 */
[----:B------:R-:W-:-:S05]  /*293a0*/  IMAD.WIDE R2, R244, 0x4, R224 ;  /* 0x00000004f4027825 */ /* 0x000fca00078e02e0 */
[----:B------:R1:W-:Y:S01]  /*293b0*/  @P0 STG.E desc[UR16][R2.64], R243 ;  /* 0x000000f302000986 */ /* 0x0003e2000c101910 */
[----:B------:R-:W-:Y:S02]  /*293c0*/  ISETP.GE.AND P0, PT, R8, UR4, PT ;  /* 0x0000000408007c0c */ /* 0x000fe4000bf06270 */
[----:B------:R-:W-:Y:S01]  /*293d0*/  ISETP.LT.AND P5, PT, R14, UR6, !P1 ;  /* 0x000000060e007c0c */ /* 0x000fe2000cfa1270 */
[C---:B------:R-:W-:Y:S01]  /*293e0*/  IMAD.WIDE R226, R244.reuse, 0x4, R150 ;  /* 0x00000004f4e27825 */ /* 0x040fe200078e0296 */
[----:B-1----:R-:W3:Y:S03]  /*293f0*/  LDL.LU R243, [R1+0x178] ;  /* 0x0001780001f37983 */ /* 0x002ee60000300800 */
[C---:B------:R-:W-:Y:S01]  /*29400*/  IMAD.WIDE R2, R244.reuse, 0x4, R10 ;  /* 0x00000004f4027825 */ /* 0x040fe200078e020a */
[C---:B------:R-:W-:Y:S01]  /*29410*/  IADD3 R0, R244.reuse, UR28, RZ ;  /* 0x0000001cf4007c10 */ /* 0x040fe2000fffe0ff */
[----:B------:R-:W-:Y:S01]  /*29420*/  ULDC UR4, c[0x0][0x228] ;  /* 0x00008a0000047ab9 */ /* 0x000fe20000000800 */
[----:B------:R-:W4:Y:S01]  /*29430*/  LDL.LU R8, [R1+0x658] ;  /* 0x0006580001087983 */ /* 0x000f220000300800 */
[----:B------:R-:W-:Y:S01]  /*29440*/  ISETP.LT.AND P1, PT, R13, UR8, !P1 ;  /* 0x000000080d007c0c */ /* 0x000fe2000cf21270 */
[----:B------:R-:W-:Y:S01]  /*29450*/  IMAD.WIDE R244, R244, 0x4, R148 ;  /* 0x00000004f4f47825 */ /* 0x000fe200078e0294 */
[----:B------:R-:W-:Y:S01]  /*29460*/  ISETP.LT.AND P6, PT, R12, UR10, !P3 ;  /* 0x0000000a0c007c0c */ /* 0x000fe2000dfc1270 */
[----:B------:R-:W-:Y:S01]  /*29470*/  ULDC UR6, c[0x0][0x228] ;  /* 0x00008a0000067ab9 */ /* 0x000fe20000000800 */
[----:B------:R-:W-:Y:S01]  /*29480*/  ULDC UR8, c[0x0][0x228] ;  /* 0x00008a0000087ab9 */ /* 0x000fe20000000800 */
[----:B------:R-:W-:Y:S01]  /*29490*/  IMAD.WIDE R246, R0, 0x4, R224 ;  /* 0x0000000400f67825 */ /* 0x000fe200078e02e0 */
[----:B------:R-:W-:Y:S01]  /*294a0*/  ULDC UR10, c[0x0][0x228] ;  /* 0x00008a00000a7ab9 */ /* 0x000fe20000000800 */
[----:B----4-:R1:W-:Y:S04]  /*294b0*/  @P4 STG.E desc[UR16][R2.64], R8 ;  /* 0x0000000802004986 */ /* 0x0103e8000c101910 */
[----:B------:R-:W-:Y:S04]  /*294c0*/  @P5 STG.E desc[UR16][R226.64], R248 ;  /* 0x000000f8e2005986 */ /* 0x000fe8000c101910 */
[----:B------:R4:W-:Y:S01]  /*294d0*/  @P1 STG.E desc[UR16][R244.64], R250 ;  /* 0x000000faf4001986 */ /* 0x0009e2000c101910 */
[----:B------:R-:W-:Y:S01]  /*294e0*/  ISETP.LT.AND P1, PT, R15, UR4, !P3 ;  /* 0x000000040f007c0c */ /* 0x000fe2000df21270 */
[----:B------:R-:W-:Y:S01]  /*294f0*/  ULDC UR4, c[0x0][0x228] ;  /* 0x00008a0000047ab9 */ /* 0x000fe20000000800 */
[----:B-1----:R-:W-:Y:S01]  /*29500*/  VIADD R3, R9, 0x40 ;  /* 0x0000004009037836 */ /* 0x002fe20000000000 */
[----:B------:R-:W-:Y:S01]  /*29510*/  ISETP.LT.AND P4, PT, R14, UR4, !P3 ;  /* 0x000000040e007c0c */ /* 0x000fe2000df81270 */
[----:B------:R-:W3:Y:S01]  /*29520*/  LDL.LU R8, [R1+0x67c] ;  /* 0x00067c0001087983 */ /* 0x000ee20000300800 */
[----:B------:R-:W-:Y:S01]  /*29530*/  ULDC UR4, c[0x0][0x22c] ;  /* 0x00008b0000047ab9 */ /* 0x000fe20000000800 */
[----:B----4-:R-:W-:-:S02]  /*29540*/  IMAD.WIDE R244, R0, 0x4, R10 ;  /* 0x0000000400f47825 */ /* 0x010fc400078e020a */
[----:B--2---:R1:W-:Y:S04]  /*29550*/  @P6 STG.E desc[UR16][R246.64], R249 ;  /* 0x000000f9f6006986 */ /* 0x0043e8000c101910 */
[----:B------:R-:W2:Y:S04]  /*29560*/  LDL.LU R250, [R1+0x65c] ;  /* 0x00065c0001fa7983 */ /* 0x000ea80000300800 */
[----:B---3--:R3:W-:Y:S01]  /*29570*/  @P1 STG.E desc[UR16][R244.64], R251 ;  /* 0x000000fbf4001986 */ /* 0x0087e2000c101910 */
[----:B------:R-:W-:Y:S01]  /*29580*/  ISETP.GE.AND P1, PT, R3, UR4, PT ;  /* 0x0000000403007c0c */ /* 0x000fe2000bf26270 */
[----:B------:R-:W-:Y:S01]  /*29590*/  IMAD.WIDE R226, R0, 0x4, R150 ;  /* 0x0000000400e27825 */ /* 0x000fe200078e0296 */
[----:B------:R-:W-:Y:S01]  /*295a0*/  ISETP.LT.AND P3, PT, R13, UR6, !P3 ;  /* 0x000000060d007c0c */ /* 0x000fe2000df61270 */
[----:B-1----:R-:W4:Y:S01]  /*295b0*/  LDL.LU R249, [R1+0x66c] ;  /* 0x00066c0001f97983 */ /* 0x002f220000300800 */
[----:B------:R-:W-:Y:S01]  /*295c0*/  ISETP.LT.AND P5, PT, R12, UR8, !P2 ;  /* 0x000000080c007c0c */ /* 0x000fe2000d7a1270 */
[----:B------:R-:W-:Y:S01]  /*295d0*/  VIADD R2, R0, UR28 ;  /* 0x0000001c00027c36 */ /* 0x000fe20008000000 */
[----:B------:R-:W-:Y:S01]  /*295e0*/  ULDC UR4, c[0x0][0x228] ;  /* 0x00008a0000047ab9 */ /* 0x000fe20000000800 */
[----:B------:R-:W2:Y:S01]  /*295f0*/  LDL.LU R3, [R1+0x378] ;  /* 0x0003780001037983 */ /* 0x000ea20000300800 */
[----:B------:R-:W-:-:S03]  /*29600*/  ISETP.LT.AND P6, PT, R15, UR10, !P2 ;  /* 0x0000000a0f007c0c */ /* 0x000fc6000d7c1270 */
[----:B------:R1:W-:Y:S01]  /*29610*/  @P4 STG.E desc[UR16][R226.64], R243 ;  /* 0x000000f3e2004986 */ /* 0x0003e2000c101910 */
[----:B------:R-:W-:Y:S01]  /*29620*/  ISETP.LT.AND P4, PT, R14, UR4, !P2 ;  /* 0x000000040e007c0c */ /* 0x000fe2000d781270 */
[----:B---3--:R-:W-:Y:S01]  /*29630*/  IMAD.WIDE R244, R0, 0x4, R148 ;  /* 0x0000000400f47825 */ /* 0x008fe200078e0294 */
[----:B------:R-:W-:Y:S01]  /*29640*/  ULDC UR4, c[0x0][0x228] ;  /* 0x00008a0000047ab9 */ /* 0x000fe20000000800 */
[----:B------:R-:W-:Y:S01]  /*29650*/  ULDC UR6, c[0x0][0x228] ;  /* 0x00008a0000067ab9 */ /* 0x000fe20000000800 */
[----:B------:R-:W-:Y:S01]  /*29660*/  ULDC UR8, c[0x0][0x228] ;  /* 0x00008a0000087ab9 */ /* 0x000fe20000000800 */
[----:B------:R-:W-:Y:S01]  /*29670*/  IMAD.WIDE R246, R2, 0x4, R10 ;  /* 0x0000000402f67825 */ /* 0x000fe200078e020a */
[----:B------:R-:W-:-:S03]  /*29680*/  ULDC UR10, c[0x0][0x228] ;  /* 0x00008a00000a7ab9 */ /* 0x000fc60000000800 */
[C---:B-1----:R-:W-:Y:S01]  /*29690*/  IMAD.WIDE R226, R2.reuse, 0x4, R224 ;  /* 0x0000000402e27825 */ /* 0x042fe200078e02e0 */
[----:B------:R-:W3:Y:S01]  /*296a0*/  LDL.LU R243, [R1+0x47c] ;  /* 0x00047c0001f37983 */ /* 0x000ee20000300800 */
[----:B------:R-:W-:Y:S01]  /*296b0*/  ISETP.LT.AND P2, PT, R13, UR4, !P2 ;  /* 0x000000040d007c0c */ /* 0x000fe2000d741270 */
[----:B------:R-:W-:Y:S02]  /*296c0*/  ULDC UR4, c[0x0][0x22c] ;  /* 0x00008b0000047ab9 */ /* 0x000fe40000000800 */
[----:B------:R-:W3:Y:S04]  /*296d0*/  LDL.LU R248, [R1+0x27c] ;  /* 0x00027c0001f87983 */ /* 0x000ee80000300800 */
[----:B------:R-:W3:Y:S04]  /*296e0*/  LDL.LU R251, [R1+0x17c] ;  /* 0x00017c0001fb7983 */ /* 0x000ee80000300800 */
[----:B--2---:R-:W-:Y:S04]  /*296f0*/  @P3 STG.E desc[UR16][R244.64], R3 ;  /* 0x00000003f4003986 */ /* 0x004fe8000c101910 */
[----:B------:R1:W-:Y:S04]  /*29700*/  @P5 STG.E desc[UR16][R226.64], R8 ;  /* 0x00000008e2005986 */ /* 0x0003e8000c101910 */
[----:B------:R-:W-:Y:S01]  /*29710*/  @P6 STG.E desc[UR16][R246.64], R250 ;  /* 0x000000faf6006986 */ /* 0x000fe2000c101910 */
[----:B-1----:R-:W-:-:S04]  /*29720*/  IMAD.WIDE R226, R2, 0x4, R150 ;  /* 0x0000000402e27825 */ /* 0x002fc800078e0296 */
[----:B------:R-:W-:Y:S01]  /*29730*/  VIADD R8, R9, 0x41 ;  /* 0x0000004109087836 */ /* 0x000fe20000000000 */
[----:B----4-:R1:W-:Y:S04]  /*29740*/  @P4 STG.E desc[UR16][R226.64], R249 ;  /* 0x000000f9e2004986 */ /* 0x0103e8000c101910 */
[----:B------:R-:W-:Y:S01]  /*29750*/  ISETP.GE.AND P4, PT, R8, UR4, PT ;  /* 0x0000000408007c0c */ /* 0x000fe2000bf86270 */
[----:B------:R-:W-:Y:S01]  /*29760*/  ULDC UR4, c[0x0][0x228] ;  /* 0x00008a0000047ab9 */ /* 0x000fe20000000800 */
[----:B-1----:R-:W2:Y:S04]  /*29770*/  LDL.LU R249, [R1+0x37c] ;  /* 0x00037c0001f97983 */ /* 0x002ea80000300800 */
[----:B------:R-:W4:Y:S04]  /*29780*/  LDL.LU R250, [R1+0x680] ;  /* 0x0006800001fa7983 */ /* 0x000f280000300800 */
[----:B------:R-:W2:Y:S01]  /*29790*/  LDL.LU R8, [R1+0x46c] ;  /* 0x00046c0001087983 */ /* 0x000ea20000300800 */
[----:B------:R-:W-:Y:S01]  /*297a0*/  ISETP.LT.AND P3, PT, R12, UR6, !P0 ;  /* 0x000000060c007c0c */ /* 0x000fe2000c761270 */
[----:B------:R-:W-:Y:S01]  /*297b0*/  ULDC UR6, c[0x0][0x228] ;  /* 0x00008a0000067ab9 */ /* 0x000fe20000000800 */
[C---:B------:R-:W-:Y:S01]  /*297c0*/  IADD3 R0, R2.reuse, UR28, RZ ;  /* 0x0000001c02007c10 */ /* 0x040fe2000fffe0ff */
[----:B------:R-:W-:Y:S01]  /*297d0*/  IMAD.WIDE R2, R2, 0x4, R148 ;  /* 0x0000000402027825 */ /* 0x000fe200078e0294 */
[----:B------:R-:W-:Y:S01]  /*297e0*/  ISETP.LT.AND P5, PT, R15, UR8, !P0 ;  /* 0x000000080f007c0c */ /* 0x000fe2000c7a1270 */
[----:B------:R-:W-:Y:S01]  /*297f0*/  ULDC UR8, c[0x0][0x228] ;  /* 0x00008a0000087ab9 */ /* 0x000fe20000000800 */
[----:B------:R-:W-:Y:S01]  /*29800*/  ISETP.LT.AND P6, PT, R14, UR10, !P0 ;  /* 0x0000000a0e007c0c */ /* 0x000fe2000c7c1270 */
[C---:B------:R-:W-:Y:S01]  /*29810*/  IMAD.WIDE R226, R0.reuse, 0x4, R224 ;  /* 0x0000000400e27825 */ /* 0x040fe200078e02e0 */
[----:B---3--:R1:W-:Y:S01]  /*29820*/  @P2 STG.E desc[UR16][R2.64], R243 ;  /* 0x000000f302002986 */ /* 0x0083e2000c101910 */
[----:B------:R-:W-:Y:S01]  /*29830*/  ISETP.LT.AND P2, PT, R13, UR4, !P0 ;  /* 0x000000040d007c0c */ /* 0x000fe2000c741270 */
[----:B------:R-:W-:Y:S01]  /*29840*/  ULDC UR4, c[0x0][0x22c] ;  /* 0x00008b0000047ab9 */ /* 0x000fe20000000800 */
[----:B------:R-:W-:Y:S01]  /*29850*/  IMAD.WIDE R244, R0, 0x4, R10 ;  /* 0x0000000400f47825 */ /* 0x000fe200078e020a */
[----:B------:R-:W-:-:S03]  /*29860*/  ULDC UR10, c[0x0][0x228] ;  /* 0x00008a00000a7ab9 */ /* 0x000fc60000000800 */
[----:B------:R-:W-:-:S04]  /*29870*/  IMAD.WIDE R246, R0, 0x4, R150 ;  /* 0x0000000400f67825 */ /* 0x000fc800078e0296 */
[----:B-1----:R-:W-:Y:S01]  /*29880*/  VIADD R2, R9, 0x42 ;  /* 0x0000004209027836 */ /* 0x002fe20000000000 */
[----:B------:R-:W3:Y:S04]  /*29890*/  LDL.LU R243, [R1+0xb58] ;  /* 0x000b580001f37983 */ /* 0x000ee80000300800 */
[----:B--2---:R1:W-:Y:S01]  /*298a0*/  @P3 STG.E desc[UR16][R226.64], R8 ;  /* 0x00000008e2003986 */ /* 0x0043e2000c101910 */
[----:B------:R-:W-:Y:S01]  /*298b0*/  ISETP.GE.AND P3, PT, R2, UR4, PT ;  /* 0x0000000402007c0c */ /* 0x000fe2000bf66270 */
[----:B------:R-:W-:Y:S01]  /*298c0*/  IMAD.WIDE R2, R0, 0x4, R148 ;  /* 0x0000000400027825 */ /* 0x000fe200078e0294 */
[----:B------:R-:W-:Y:S01]  /*298d0*/  ISETP.LT.AND P0, PT, R12, UR6, !P1 ;  /* 0x000000060c007c0c */ /* 0x000fe2000cf01270 */
[----:B------:R-:W-:Y:S01]  /*298e0*/  @P5 STG.E desc[UR16][R244.64], R248 ;  /* 0x000000f8f4005986 */ /* 0x000fe2000c101910 */
[----:B------:R-:W-:Y:S01]  /*298f0*/  ULDC UR4, c[0x0][0x22c] ;  /* 0x00008b0000047ab9 */ /* 0x000fe20000000800 */
[----:B------:R-:W-:-:S02]  /*29900*/  ULDC UR6, c[0x0][0x228] ;  /* 0x00008a0000067ab9 */ /* 0x000fc40000000800 */
[----:B------:R2:W-:Y:S01]  /*29910*/  @P6 STG.E desc[UR16][R246.64], R251 ;  /* 0x000000fbf6006986 */ /* 0x0005e2000c101910 */
[----:B-1----:R-:W-:-:S03]  /*29920*/  IADD3 R8, R0, UR28, RZ ;  /* 0x0000001c00087c10 */ /* 0x002fc6000fffe0ff */
[----:B------:R1:W-:Y:S04]  /*29930*/  @P2 STG.E desc[UR16][R2.64], R249 ;  /* 0x000000f902002986 */ /* 0x0003e8000c101910 */
[----:B--2---:R-:W2:Y:S04]  /*29940*/  LDL.LU R251, [R1+0x180] ;  /* 0x0001800001fb7983 */ /* 0x004ea80000300800 */
[----:B------:R-:W4:Y:S04]  /*29950*/  LDL.LU R0, [R1+0x690] ;  /* 0x0006900001007983 */ /* 0x000f280000300800 */
[----:B-1----:R-:W3:Y:S01]  /*29960*/  LDL.LU R3, [R1+0x6a0] ;  /* 0x0006a00001037983 */ /* 0x002ee20000300800 */
[----:B------:R-:W-:-:S02]  /*29970*/  ISETP.LT.AND P5, PT, R15, UR8, !P1 ;  /* 0x000000080f007c0c */ /* 0x000fc4000cfa1270 */
[----:B------:R-:W-:Y:S01]  /*29980*/  ISETP.LT.AND P6, PT, R14, UR10, !P1 ;  /* 0x0000000a0e007c0c */ /* 0x000fe2000cfc1270 */
[----:B------:R-:W-:Y:S01]  /*29990*/  VIADD R248, R9, 0x43 ;  /* 0x0000004309f87836 */ /* 0x000fe20000000000 */
[----:B------:R-:W2:Y:S01]  /*299a0*/  LDL.LU R249, [R1+0x78] ;  /* 0x0000780001f97983 */ /* 0x000ea20000300800 */
[----:B------:R-:W-:Y:S01]  /*299b0*/  IMAD.WIDE R226, R8, 0x4, R224 ;  /* 0x0000000408e27825 */ /* 0x000fe200078e02e0 */
[----:B------:R-:W-:Y:S01]  /*299c0*/  ULDC UR8, c[0x0][0x228] ;  /* 0x00008a0000087ab9 */ /* 0x000fe20000000800 */
[----:B------:R-:W-:Y:S01]  /*299d0*/  ULDC UR10, c[0x0][0x228] ;  /* 0x00008a00000a7ab9 */ /* 0x000fe20000000800 */
[----:B------:R-:W-:Y:S01]  /*299e0*/  ISETP.GE.AND P2, PT, R248, UR4, PT ;  /* 0x00000004f8007c0c */ /* 0x000fe2000bf46270 */
[C---:B------:R-:W-:Y:S01]  /*299f0*/  IMAD.WIDE R244, R8.reuse, 0x4, R10 ;  /* 0x0000000408f47825 */ /* 0x040fe200078e020a */
[----:B------:R-:W2:Y:S01]  /*29a00*/  LDL.LU R248, [R1+0x280] ;  /* 0x0002800001f87983 */ /* 0x000ea20000300800 */
[----:B------:R-:W-:Y:S02]  /*29a10*/  ULDC UR4, c[0x0][0x228] ;  /* 0x00008a0000047ab9 */ /* 0x000fe40000000800 */
[----:B------:R-:W-:Y:S01]  /*29a20*/  IMAD.WIDE R246, R8, 0x4, R150 ;  /* 0x0000000408f67825 */ /* 0x000fe200078e0296 */
[----:B------:R-:W-:Y:S01]  /*29a30*/  ISETP.LT.AND P1, PT, R13, UR4, !P1 ;  /* 0x000000040d007c0c */ /* 0x000fe2000cf21270 */
[----:B------:R-:W-:Y:S01]  /*29a40*/  ULDC UR4, c[0x0][0x228] ;  /* 0x00008a0000047ab9 */ /* 0x000fe20000000800 */
[----:B---3--:R-:W-:Y:S04]  /*29a50*/  @P0 STG.E desc[UR16][R226.64], R3 ;  /* 0x00000003e2000986 */ /* 0x008fe8000c101910 */
[----:B----4-:R-:W-:Y:S04]  /*29a60*/  @P5 STG.E desc[UR16][R244.64], R0 ;  /* 0x00000000f4005986 */ /* 0x010fe8000c101910 */
[----:B------:R1:W-:Y:S04]  /*29a70*/  @P6 STG.E desc[UR16][R246.64], R250 ;  /* 0x000000faf6006986 */ /* 0x0003e8000c101910 */
[----:B-1----:R-:W3:Y:S04]  /*29a80*/  LDL.LU R246, [R1+0x80] ;  /* 0x0000800001f67983 */ /* 0x002ee80000300800 */
[----:B------:R-:W4:Y:S04]  /*29a90*/  LDL.LU R247, [R1+0x70] ;  /* 0x0000700001f77983 */ /* 0x000f280000300800 */
[----:B------:R-:W4:Y:S01]  /*29aa0*/  LDL.LU R250, [R1+0x6a4] ;  /* 0x0006a40001fa7983 */ /* 0x000f220000300800 */
[----:B------:R-:W-:Y:S01]  /*29ab0*/  ISETP.LT.AND P0, PT, R12, UR4, !P4 ;  /* 0x000000040c007c0c */ /* 0x000fe2000e701270 */
[----:B------:R-:W-:Y:S01]  /*29ac0*/  ULDC UR4, c[0x0][0x228] ;  /* 0x00008a0000047ab9 */ /* 0x000fe20000000800 */
[----:B------:R-:W-:-:S02]  /*29ad0*/  IADD3 R0, R8, UR28, RZ ;  /* 0x0000001c08007c10 */ /* 0x000fc4000fffe0ff */
[----:B------:R-:W-:Y:S01]  /*29ae0*/  ISETP.LT.AND P6, PT, R15, UR6, !P4 ;  /* 0x000000060f007c0c */ /* 0x000fe2000e7c1270 */
[----:B------:R-:W-:Y:S01]  /*29af0*/  IMAD.WIDE R2, R8, 0x4, R148 ;  /* 0x0000000408027825 */ /* 0x000fe200078e0294 */
[----:B------:R-:W-:Y:S01]  /*29b00*/  ISETP.LT.AND P5, PT, R14, UR4, !P4 ;  /* 0x000000040e007c0c */ /* 0x000fe2000e7a1270 */
[----:B------:R-:W-:Y:S01]  /*29b10*/  ULDC UR4, c[0x0][0x22c] ;  /* 0x00008b0000047ab9 */ /* 0x000fe20000000800 */
[----:B------:R-:W-:Y:S01]  /*29b20*/  ISETP.LT.AND P4, PT, R13, UR8, !P4 ;  /* 0x000000080d007c0c */ /* 0x000fe2000e781270 */
[----:B------:R-:W-:Y:S01]  /*29b30*/  IMAD.WIDE R226, R0, 0x4, R224 ;  /* 0x0000000400e27825 */ /* 0x000fe200078e02e0 */
[----:B--2---:R1:W-:Y:S01]  /*29b40*/  @P1 STG.E desc[UR16][R2.64], R248 ;  /* 0x000000f802001986 */ /* 0x0043e2000c101910 */
        /* <DEDUP_REMOVED lines=11> */
[----:B--2---:R-:W2:Y:S01]  /*29c00*/  LDL.LU R251, [R1+0x184] ;  /* 0x0001840001fb7983 */ /* 0x004ea20000300800 */
[----:B------:R-:W-:-:S04]  /*29c10*/  IMAD.WIDE R226, R0, 0x4, R150 ;  /* 0x0000000400e27825 */ /* 0x000fc800078e0296 */
[----:B------:R-:W-:Y:S01]  /*29c20*/  VIADD R8, R9, 0x45 ;  /* 0x0000004509087836 */ /* 0x000fe20000000000 */
[----:B---3--:R-:W-:Y:S04]  /*29c30*/  @P6 STG.E desc[UR16][R2.64], R246 ;  /* 0x000000f602006986 */ /* 0x008fe8000c101910 */
[----:B----4-:R-:W-:Y:S04]  /*29c40*/  @P5 STG.E desc[UR16][R226.64], R247 ;  /* 0x000000f7e2005986 */ /* 0x010fe8000c101910 */
        /* <DEDUP_REMOVED lines=10> */
[----:B-1----:R-:W4:Y:S03]  /*29cf0*/  LDL.LU R250, [R1+0x84] ;  /* 0x0000840001fa7983 */ /* 0x002f260000300800 */
[C---:B------:R-:W-:Y:S01]  /*29d00*/  IMAD.WIDE R2, R244.reuse, 0x4, R10 ;  /* 0x00000004f4027825 */ /* 0x040fe200078e020a */
[C---:B------:R-:W-:Y:S01]  /*29d10*/  IADD3 R0, R244.reuse, UR28, RZ ;  /* 0x0000001cf4007c10 */ /* 0x040fe2000fffe0ff */
[----:B------:R-:W-:Y:S01]  /*29d20*/  ULDC UR4, c[0x0][0x228] ;  /* 0x00008a0000047ab9 */ /* 0x000fe20000000800 */
[----:B------:R-:W2:Y:S01]  /*29d30*/  LDL.LU R8, [R1+0x694] ;  /* 0x0006940001087983 */ /* 0x000ea20000300800 */
[----:B------:R-:W-:Y:S01]  /*29d40*/  ISETP.LT.AND P3, PT, R13, UR8, !P3 ;  /* 0x000000080d007c0c */ /* 0x000fe2000df61270 */
[----:B------:R-:W-:Y:S01]  /*29d50*/  IMAD.WIDE R244, R244, 0x4, R148 ;  /* 0x00000004f4f47825 */ /* 0x000fe200078e0294 */
[----:B------:R-:W-:Y:S01]  /*29d60*/  ISETP.LT.AND P6, PT, R12, UR10, !P2 ;  /* 0x0000000a0c007c0c */ /* 0x000fe2000d7c1270 */
[----:B------:R-:W-:Y:S01]  /*29d70*/  ULDC UR6, c[0x0][0x228] ;  /* 0x00008a0000067ab9 */ /* 0x000fe20000000800 */
[----:B------:R-:W-:Y:S01]  /*29d80*/  ULDC UR8, c[0x0][0x228] ;  /* 0x00008a0000087ab9 */ /* 0x000fe20000000800 */
[C---:B------:R-:W-:Y:S01]  /*29d90*/  IMAD.WIDE R246, R0.reuse, 0x4, R224 ;  /* 0x0000000400f67825 */ /* 0x040fe200078e02e0 */
[----:B------:R-:W-:Y:S01]  /*29da0*/  ULDC UR10, c[0x0][0x228] ;  /* 0x00008a00000a7ab9 */ /* 0x000fe20000000800 */
[----:B--2---:R1:W-:Y:S04]  /*29db0*/  @P4 STG.E desc[UR16][R2.64], R8 ;  /* 0x0000000802004986 */ /* 0x0043e8000c101910 */
[----:B---3--:R2:W-:Y:S04]  /*29dc0*/  @P5 STG.E desc[UR16][R226.64], R240 ;  /* 0x000000f0e2005986 */ /* 0x0085e8000c101910 */
[----:B------:R3:W-:Y:S01]  /*29dd0*/  @P3 STG.E desc[UR16][R244.64], R248 ;  /* 0x000000f8f4003986 */ /* 0x0007e2000c101910 */
[----:B------:R-:W-:Y:S01]  /*29de0*/  ISETP.LT.AND P3, PT, R15, UR4, !P2 ;  /* 0x000000040f007c0c */ /* 0x000fe2000d761270 */
[----:B------:R-:W-:Y:S01]  /*29df0*/  ULDC UR4, c[0x0][0x228] ;  /* 0x00008a0000047ab9 */ /* 0x000fe20000000800 */
[----:B-1----:R-:W-:Y:S01]  /*29e00*/  IMAD.WIDE R2, R0, 0x4, R10 ;  /* 0x0000000400027825 */ /* 0x002fe200078e020a */
[----:B------:R1:W-:Y:S01]  /*29e10*/  @P6 STG.E desc[UR16][R246.64], R251 ;  /* 0x000000fbf6006986 */ /* 0x0003e2000c101910 */
[----:B------:R-:W-:Y:S01]  /*29e20*/  ISETP.LT.AND P4, PT, R14, UR4, !P2 ;  /* 0x000000040e007c0c */ /* 0x000fe2000d781270 */
[----:B------:R-:W-:Y:S01]  /*29e30*/  ULDC UR4, c[0x0][0x22c] ;  /* 0x00008b0000047ab9 */ /* 0x000fe20000000800 */
[----:B--2---:R-:W-:Y:S01]  /*29e40*/  VIADD R240, R9, 0x46 ;  /* 0x0000004609f07836 */ /* 0x004fe20000000000 */
[----:B---3--:R-:W2:Y:S04]  /*29e50*/  LDL.LU R245, [R1+0x74] ;  /* 0x0000740001f57983 */ /* 0x008ea80000300800 */
[----:B-1----:R-:W3:Y:S04]  /*29e60*/  LDL.LU R246, [R1+0x698] ;  /* 0x0006980001f67983 */ /* 0x002ee80000300800 */
[----:B------:R-:W3:Y:S04]  /*29e70*/  LDL.LU R247, [R1+0x688] ;  /* 0x0006880001f77983 */ /* 0x000ee80000300800 */
[----:B------:R-:W3:Y:S04]  /*29e80*/  LDL.LU R248, [R1+0x288] ;  /* 0x0002880001f87983 */ /* 0x000ee80000300800 */
[----:B----4-:R1:W-:Y:S01]  /*29e90*/  @P3 STG.E desc[UR16][R2.64], R250 ;  /* 0x000000fa02003986 */ /* 0x0103e2000c101910 */
[----:B------:R-:W-:Y:S01]  /*29ea0*/  ISETP.GE.AND P3, PT, R240, UR4, PT ;  /* 0x00000004f0007c0c */ /* 0x000fe2000bf66270 */
[----:B------:R-:W-:Y:S01]  /*29eb0*/  IMAD.WIDE R226, R0, 0x4, R150 ;  /* 0x0000000400e27825 */ /* 0x000fe200078e0296 */
[----:B------:R-:W-:Y:S01]  /*29ec0*/  ISETP.LT.AND P2, PT, R13, UR6, !P2 ;  /* 0x000000060d007c0c */ /* 0x000fe2000d741270 */
[----:B------:R-:W4:Y:S01]  /*29ed0*/  LDL.LU R251, [R1+0x188] ;  /* 0x0001880001fb7983 */ /* 0x000f220000300800 */
[----:B------:R-:W-:Y:S01]  /*29ee0*/  ISETP.LT.AND P5, PT, R12, UR8, !P1 ;  /* 0x000000080c007c0c */ /* 0x000fe2000cfa1270 */
[C---:B------:R-:W-:Y:S01]  /*29ef0*/  VIADD R8, R0.reuse, UR28 ;  /* 0x0000001c00087c36 */ /* 0x040fe20008000000 */
[----:B------:R-:W-:Y:S01]  /*29f00*/  ISETP.LT.AND P6, PT, R15, UR10, !P1 ;  /* 0x0000000a0f007c0c */ /* 0x000fe2000cfc1270 */
[----:B------:R-:W-:Y:S01]  /*29f10*/  ULDC UR4, c[0x0][0x228] ;  /* 0x00008a0000047ab9 */ /* 0x000fe20000000800 */
[----:B------:R-:W-:Y:S01]  /*29f20*/  ULDC UR6, c[0x0][0x228] ;  /* 0x00008a0000067ab9 */ /* 0x000fe20000000800 */
[----:B------:R-:W-:Y:S01]  /*29f30*/  ULDC UR8, c[0x0][0x228] ;  /* 0x00008a0000087ab9 */ /* 0x000fe20000000800 */
[----:B------:R-:W-:Y:S01]  /*29f40*/  ULDC UR10, c[0x0][0x228] ;  /* 0x00008a00000a7ab9 */ /* 0x000fe20000000800 */
[----:B-1----:R-:W4:Y:S04]  /*29f50*/  LDL.LU R250, [R1+0x88] ;  /* 0x0000880001fa7983 */ /* 0x002f280000300800 */
[----:B------:R-:W3:Y:S01]  /*29f60*/  LDL.LU R240, [R1+0x6a8] ;  /* 0x0006a80001f07983 */ /* 0x000ee20000300800 */
[----:B------:R-:W-:Y:S01]  /*29f70*/  IMAD.WIDE R2, R0, 0x4, R148 ;  /* 0x0000000400027825 */ /* 0x000fe200078e0294 */
[----:B------:R-:W-:-:S02]  /*29f80*/  IADD3 R0, R8, UR28, RZ ;  /* 0x0000001c08007c10 */ /* 0x000fc4000fffe0ff */
[----:B--2---:R1:W-:Y:S04]  /*29f90*/  @P4 STG.E desc[UR16][R226.64], R245 ;  /* 0x000000f5e2004986 */ /* 0x0043e8000c101910 */
[----:B------:R2:W-:Y:S01]  /*29fa0*/  @P2 STG.E desc[UR16][R2.64], R241 ;  /* 0x000000f102002986 */ /* 0x0005e2000c101910 */
[----:B------:R-:W-:Y:S01]  /*29fb0*/  ISETP.LT.AND P2, PT, R14, UR4, !P1 ;  /* 0x000000040e007c0c */ /* 0x000fe2000cf41270 */
[----:B------:R-:W-:Y:S01]  /*29fc0*/  ULDC UR4, c[0x0][0x228] ;  /* 0x00008a0000047ab9 */ /* 0x000fe20000000800 */
[----:B-1----:R-:W-:-:S04]  /*29fd0*/  IMAD.WIDE R226, R8, 0x4, R224 ;  /* 0x0000000408e27825 */ /* 0x002fc800078e02e0 */
[C---:B------:R-:W-:Y:S01]  /*29fe0*/  IMAD.WIDE R244, R8.reuse, 0x4, R10 ;  /* 0x0000000408f47825 */ /* 0x040fe200078e020a */
[----:B------:R-:W-:Y:S01]  /*29ff0*/  ISETP.LT.AND P1, PT, R13, UR4, !P1 ;  /* 0x000000040d007c0c */ /* 0x000fe2000cf21270 */
[----:B------:R-:W-:Y:S02]  /*2a000*/  ULDC UR4, c[0x0][0x22c] ;  /* 0x00008b0000047ab9 */ /* 0x000fe40000000800 */
[----:B--2---:R-:W-:Y:S01]  /*2a010*/  IMAD.WIDE R2, R8, 0x4, R150 ;  /* 0x0000000408027825 */ /* 0x004fe200078e0296 */
[----:B------:R-:W-:Y:S01]  /*2a020*/  ISETP.LT.AND P4, PT, R14, UR10, !P0 ;  /* 0x0000000a0e007c0c */ /* 0x000fe2000c781270 */
[----:B------:R-:W-:Y:S01]  /*2a030*/  ULDC UR10, c[0x0][0x228] ;  /* 0x00008a00000a7ab9 */ /* 0x000fe20000000800 */
[----:B---3--:R-:W-:Y:S04]  /*2a040*/  @P5 STG.E desc[UR16][R226.64], R240 ;  /* 0x000000f0e2005986 */ /* 0x008fe8000c101910 */
[----:B------:R1:W-:Y:S01]  /*2a050*/  @P6 STG.E desc[UR16][R244.64], R246 ;  /* 0x000000f6f4006986 */ /* 0x0003e2000c101910 */
[----:B------:R-:W-:Y:S01]  /*2a060*/  ISETP.LT.AND P6, PT, R12, UR6, !P0 ;  /* 0x000000060c007c0c */ /* 0x000fe2000c7c1270 */
[----:B------:R-:W-:Y:S01]  /*2a070*/  ULDC UR6, c[0x0][0x228] ;  /* 0x00008a0000067ab9 */ /* 0x000fe20000000800 */
[----:B------:R-:W-:Y:S01]  /*2a080*/  ISETP.LT.AND P5, PT, R15, UR8, !P0 ;  /* 0x000000080f007c0c */ /* 0x000fe2000c7a1270 */
[----:B------:R2:W-:Y:S01]  /*2a090*/  @P2 STG.E desc[UR16][R2.64], R247 ;  /* 0x000000f702002986 */ /* 0x0005e2000c101910 */
[----:B------:R-:W-:Y:S01]  /*2a0a0*/  ULDC UR8, c[0x0][0x228] ;  /* 0x00008a0000087ab9 */ /* 0x000fe20000000800 */
[----:B-1----:R-:W-:-:S02]  /*2a0b0*/  VIADD R246, R9, 0x47 ;  /* 0x0000004709f67836 */ /* 0x002fc40000000000 */
[----:B------:R-:W-:Y:S01]  /*2a0c0*/  IMAD.WIDE R226, R0, 0x4, R224 ;  /* 0x0000000400e27825 */ /* 0x000fe200078e02e0 */
[----:B--2---:R-:W2:Y:S02]  /*2a0d0*/  LDL.LU R247, [R1+0x68c] ;  /* 0x00068c0001f77983 */ /* 0x004ea40000300800 */
[----:B------:R-:W-:Y:S01]  /*2a0e0*/  ISETP.GE.AND P2, PT, R246, UR4, PT ;  /* 0x00000004f6007c0c */ /* 0x000fe2000bf46270 */
[----:B------:R-:W-:Y:S02]  /*2a0f0*/  ULDC UR4, c[0x0][0x228] ;  /* 0x00008a0000047ab9 */ /* 0x000fe40000000800 */
[----:B------:R-:W-:Y:S01]  /*2a100*/  ISETP.LT.AND P0, PT, R13, UR4, !P0 ;  /* 0x000000040d007c0c */ /* 0x000fe2000c701270 */
[----:B------:R-:W-:Y:S01]  /*2a110*/  IMAD.WIDE R2, R8, 0x4, R148 ;  /* 0x0000000408027825 */ /* 0x000fe200078e0294 */
[----:B------:R-:W-:-:S03]  /*2a120*/  ULDC UR4, c[0x0][0x22c] ;  /* 0x00008b0000047ab9 */ /* 0x000fc60000000800 */
[C---:B------:R-:W-:Y:S01]  /*2a130*/  IMAD.WIDE R240, R0.reuse, 0x4, R10 ;  /* 0x0000000400f07825 */ /* 0x040fe200078e020a */
[----:B------:R1:W-:Y:S03]  /*2a140*/  @P1 STG.E desc[UR16][R2.64], R248 ;  /* 0x000000f802001986 */ /* 0x0003e6000c101910 */
[C---:B------:R-:W-:Y:S01]  /*2a150*/  IMAD.WIDE R244, R0.reuse, 0x4, R150 ;  /* 0x0000000400f47825 */ /* 0x040fe200078e0296 */
[----:B----4-:R3:W-:Y:S01]  /*2a160*/  @P6 STG.E desc[UR16][R226.64], R251 ;  /* 0x000000fbe2006986 */ /* 0x0107e2000c101910 */
[----:B------:R-:W-:-:S03]  /*2a170*/  IADD3 R8, R0, UR28, RZ ;  /* 0x0000001c00087c10 */ /* 0x000fc6000fffe0ff */
[----:B------:R4:W-:Y:S01]  /*2a180*/  @P5 STG.E desc[UR16][R240.64], R250 ;  /* 0x000000faf0005986 */ /* 0x0009e2000c101910 */
[----:B-1----:R-:W-:-:S03]  /*2a190*/  IMAD.WIDE R2, R0, 0x4, R148 ;  /* 0x0000000400027825 */ /* 0x002fc600078e0294 */
[----:B------:R-:W2:Y:S04]  /*2a1a0*/  LDL.LU R248, [R1+0x28c] ;  /* 0x00028c0001f87983 */ /* 0x000ea80000300800 */
[----:B---3--:R-:W3:Y:S04]  /*2a1b0*/  LDL.LU R251, [R1+0x18c] ;  /* 0x00018c0001fb7983 */ /* 0x008ee80000300800 */
[----:B------:R1:W-:Y:S04]  /*2a1c0*/  @P4 STG.E desc[UR16][R244.64], R249 ;  /* 0x000000f9f4004986 */ /* 0x0003e8000c101910 */
[----:B----4-:R-:W4:Y:S04]  /*2a1d0*/  LDL.LU R250, [R1+0x8c] ;  /* 0x00008c0001fa7983 */ /* 0x010f280000300800 */
[----:B------:R1:W-:Y:S04]  /*2a1e0*/  @P0 STG.E desc[UR16][R2.64], R242 ;  /* 0x000000f202000986 */ /* 0x0003e8000c101910 */
[----:B-1----:R-:W4:Y:S04]  /*2a1f0*/  LDL.LU R249, [R1+0x7c] ;  /* 0x00007c0001f97983 */ /* 0x002f280000300800 */
[----:B------:R-:W2:Y:S04]  /*2a200*/  LDL.LU R0, [R1+0x69c] ;  /* 0x00069c0001007983 */ /* 0x000ea80000300800 */
[----:B------:R-:W3:Y:S01]  /*2a210*/  LDL.LU R3, [R1+0x6ac] ;  /* 0x0006ac0001037983 */ /* 0x000ee20000300800 */
[----:B------:R-:W-:Y:S01]  /*2a220*/  VIADD R246, R9, 0x48 ;  /* 0x0000004809f67836 */ /* 0x000fe20000000000 */
[----:B------:R-:W-:-:S02]  /*2a230*/  ISETP.LT.AND P4, PT, R12, UR6, !P3 ;  /* 0x000000060c007c0c */ /* 0x000fc4000df81270 */
[----:B------:R-:W-:Y:S02]  /*2a240*/  ISETP.LT.AND P5, PT, R15, UR8, !P3 ;  /* 0x000000080f007c0c */ /* 0x000fe4000dfa1270 */
[----:B------:R-:W-:Y:S01]  /*2a250*/  ISETP.LT.AND P6, PT, R14, UR10, !P3 ;  /* 0x0000000a0e007c0c */ /* 0x000fe2000dfc1270 */
[----:B------:R-:W-:Y:S01]  /*2a260*/  IMAD.WIDE R226, R8, 0x4, R224 ;  /* 0x0000000408e27825 */ /* 0x000fe200078e02e0 */
[----:B------:R-:W-:Y:S01]  /*2a270*/  ISETP.GE.AND P1, PT, R246, UR4, PT ;  /* 0x00000004f6007c0c */ /* 0x000fe2000bf26270 */
[----:B------:R-:W-:Y:S01]  /*2a280*/  ULDC UR4, c[0x0][0x22c] ;  /* 0x00008b0000047ab9 */ /* 0x000fe20000000800 */
[----:B------:R-:W-:Y:S01]  /*2a290*/  ULDC UR6, c[0x0][0x228] ;  /* 0x00008a0000067ab9 */ /* 0x000fe20000000800 */
[----:B------:R-:W-:Y:S01]  /*2a2a0*/  VIADD R246, R9, 0x49 ;  /* 0x0000004909f67836 */ /* 0x000fe20000000000 */
[----:B------:R-:W-:Y:S01]  /*2a2b0*/  ULDC UR8, c[0x0][0x228] ;  /* 0x00008a0000087ab9 */ /* 0x000fe20000000800 */
[----:B------:R-:W-:Y:S01]  /*2a2c0*/  IMAD.WIDE R240, R8, 0x4, R10 ;  /* 0x0000000408f07825 */ /* 0x000fe200078e020a */
[----:B------:R-:W-:-:S02]  /*2a2d0*/  ULDC UR10, c[0x0][0x228] ;  /* 0x00008a00000a7ab9 */ /* 0x000fc40000000800 */
[----:B------:R-:W-:Y:S01]  /*2a2e0*/  ISETP.GE.AND P0, PT, R246, UR4, PT ;  /* 0x00000004f6007c0c */ /* 0x000fe2000bf06270 */
[----:B------:R-:W-:Y:S01]  /*2a2f0*/  ULDC UR4, c[0x0][0x228] ;  /* 0x00008a0000047ab9 */ /* 0x000fe20000000800 */
[----:B------:R-:W-:Y:S01]  /*2a300*/  IMAD.WIDE R244, R8, 0x4, R150 ;  /* 0x0000000408f47825 */ /* 0x000fe200078e0296 */
[----:B------:R-:W-:Y:S01]  /*2a310*/  ISETP.LT.AND P3, PT, R13, UR4, !P3 ;  /* 0x000000040d007c0c */ /* 0x000fe2000df61270 */
[----:B------:R-:W-:Y:S01]  /*2a320*/  ULDC UR4, c[0x0][0x228] ;  /* 0x00008a0000047ab9 */ /* 0x000fe20000000800 */
[----:B---3--:R1:W-:Y:S01]  /*2a330*/  @P4 STG.E desc[UR16][R226.64], R3 ;  /* 0x00000003e2004986 */ /* 0x0083e2000c101910 */
[----:B------:R-:W-:Y:S01]  /*2a340*/  ISETP.LT.AND P4, PT, R12, UR4, !P2 ;  /* 0x000000040c007c0c */ /* 0x000fe2000d781270 */
[----:B------:R-:W-:Y:S02]  /*2a350*/  ULDC UR4, c[0x0][0x228] ;  /* 0x00008a0000047ab9 */ /* 0x000fe40000000800 */
[----:B--2---:R-:W-:Y:S04]  /*2a360*/  @P5 STG.E desc[UR16][R240.64], R0 ;  /* 0x00000000f0005986 */ /* 0x004fe8000c101910 */
[----:B------:R2:W-:Y:S01]  /*2a370*/  @P6 STG.E desc[UR16][R244.64], R247 ;  /* 0x000000f7f4006986 */ /* 0x0005e2000c101910 */
[----:B------:R-:W-:Y:S01]  /*2a380*/  ISETP.LT.AND P6, PT, R15, UR6, !P2 ;  /* 0x000000060f007c0c */ /* 0x000fe2000d7c1270 */
[----:B------:R-:W-:Y:S01]  /*2a390*/  ULDC UR6, c[0x0][0x228] ;  /* 0x00008a0000067ab9 */ /* 0x000fe20000000800 */
[----:B------:R-:W-:Y:S01]  /*2a3a0*/  ISETP.LT.AND P5, PT, R14, UR4, !P2 ;  /* 0x000000040e007c0c */ /* 0x000fe2000d7a1270 */
[C---:B-1----:R-:W-:Y:S01]  /*2a3b0*/  IMAD.WIDE R2, R8.reuse, 0x4, R148 ;  /* 0x0000000408027825 */ /* 0x042fe200078e0294 */
[----:B------:R-:W-:Y:S01]  /*2a3c0*/  ISETP.LT.AND P2, PT, R13, UR8, !P2 ;  /* 0x000000080d007c0c */ /* 0x000fe2000d741270 */
[----:B------:R-:W-:Y:S01]  /*2a3d0*/  ULDC UR4, c[0x0][0x22c] ;  /* 0x00008b0000047ab9 */ /* 0x000fe20000000800 */
[----:B------:R-:W-:Y:S01]  /*2a3e0*/  ULDC UR8, c[0x0][0x228] ;  /* 0x00008a0000087ab9 */ /* 0x000fe20000000800 */
[----:B--2---:R-:W-:Y:S01]  /*2a3f0*/  IADD3 R247, R8, UR28, RZ ;  /* 0x0000001c08f77c10 */ /* 0x004fe2000fffe0ff */
[----:B------:R-:W-:-:S04]  /*2a400*/  VIADD R0, R9, 0x4a ;  /* 0x0000004a09007836 */ /* 0x000fc80000000000 */
[C---:B------:R-:W-:Y:S01]  /*2a410*/  IMAD.WIDE R226, R247.reuse, 0x4, R224 ;  /* 0x00000004f7e27825 */ /* 0x040fe200078e02e0 */
[----:B------:R1:W-:Y:S01]  /*2a420*/  @P3 STG.E desc[UR16][R2.64], R248 ;  /* 0x000000f802003986 */ /* 0x0003e2000c101910 */
[----:B------:R-:W-:Y:S01]  /*2a430*/  ISETP.GE.AND P3, PT, R0, UR4, PT ;  /* 0x0000000400007c0c */ /* 0x000fe2000bf66270 */
[----:B------:R-:W-:Y:S02]  /*2a440*/  ULDC UR4, c[0x0][0x228] ;  /* 0x00008a0000047ab9 */ /* 0x000fe40000000800 */
[----:B------:R2:W-:Y:S01]  /*2a450*/  @P4 STG.E desc[UR16][R226.64], R251 ;  /* 0x000000fbe2004986 */ /* 0x0005e2000c101910 */
[C---:B------:R-:W-:Y:S01]  /*2a460*/  IMAD.WIDE R240, R247.reuse, 0x4, R148 ;  /* 0x00000004f7f07825 */ /* 0x040fe200078e0294 */
[----:B------:R-:W-:Y:S01]  /*2a470*/  ISETP.LT.AND P4, PT, R12, UR4, !P1 ;  /* 0x000000040c007c0c */ /* 0x000fe2000cf81270 */
[----:B------:R-:W-:Y:S02]  /*2a480*/  ULDC UR4, c[0x0][0x228] ;  /* 0x00008a0000047ab9 */ /* 0x000fe40000000800 */
[----:B-1----:R-:W-:-:S04]  /*2a490*/  IMAD.WIDE R2, R247, 0x4, R10 ;  /* 0x00000004f7027825 */ /* 0x002fc800078e020a */
[C---:B--2---:R-:W-:Y:S01]  /*2a4a0*/  IMAD.WIDE R226, R247.reuse, 0x4, R150 ;  /* 0x00000004f7e27825 */ /* 0x044fe200078e0296 */
[----:B----4-:R1:W-:Y:S04]  /*2a4b0*/  @P6 STG.E desc[UR16][R2.64], R250 ;  /* 0x000000fa02006986 */ /* 0x0103e8000c101910 */
[----:B------:R2:W-:Y:S01]  /*2a4c0*/  @P5 STG.E desc[UR16][R226.64], R249 ;  /* 0x000000f9e2005986 */ /* 0x0005e2000c101910 */
[----:B------:R-:W-:-:S03]  /*2a4d0*/  VIADD R247, R247, UR28 ;  /* 0x0000001cf7f77c36 */ /* 0x000fc60008000000 */
[----:B------:R3:W-:Y:S01]  /*2a4e0*/  @P2 STG.E desc[UR16][R240.64], R243 ;  /* 0x000000f3f0002986 */ /* 0x0007e2000c101910 */
[----:B------:R-:W-:Y:S02]  /*2a4f0*/  ISETP.LT.AND P2, PT, R15, UR4, !P1 ;  /* 0x000000040f007c0c */ /* 0x000fe4000cf41270 */
[----:B------:R-:W-:Y:S01]  /*2a500*/  ISETP.LT.AND P5, PT, R14, UR6, !P1 ;  /* 0x000000060e007c0c */ /* 0x000fe2000cfa1270 */
[----:B------:R-:W-:Y:S01]  /*2a510*/  IMAD.WIDE R244, R247, 0x4, R224 ;  /* 0x00000004f7f47825 */ /* 0x000fe200078e02e0 */
[----:B------:R-:W-:Y:S01]  /*2a520*/  ISETP.LT.AND P1, PT, R13, UR8, !P1 ;  /* 0x000000080d007c0c */ /* 0x000fe2000cf21270 */
[----:B------:R-:W-:Y:S02]  /*2a530*/  ULDC UR4, c[0x0][0x22c] ;  /* 0x00008b0000047ab9 */ /* 0x000fe40000000800 */
[----:B------:R-:W-:Y:S01]  /*2a540*/  VIADD R0, R9, 0x4b ;  /* 0x0000004b09007836 */ /* 0x000fe20000000000 */
[----:B------:R-:W-:Y:S01]  /*2a550*/  ISETP.LT.AND P6, PT, R12, UR10, !P0 ;  /* 0x0000000a0c007c0c */ /* 0x000fe2000c7c1270 */
[C---:B-1----:R-:W-:Y:S01]  /*2a560*/  IMAD.WIDE R2, R247.reuse, 0x4, R10 ;  /* 0x00000004f7027825 */ /* 0x042fe200078e020a */
[----:B------:R-:W-:Y:S01]  /*2a570*/  @P4 STG.E desc[UR16][R244.64], R236 ;  /* 0x000000ecf4004986 */ /* 0x000fe2000c101910 */
[C---:B--2---:R-:W-:Y:S01]  /*2a580*/  IADD3 R249, R247.reuse, UR28, RZ ;  /* 0x0000001cf7f97c10 */ /* 0x044fe2000fffe0ff */
[----:B------:R-:W-:Y:S01]  /*2a590*/  ULDC UR6, c[0x0][0x228] ;  /* 0x00008a0000067ab9 */ /* 0x000fe20000000800 */
[----:B------:R-:W-:Y:S01]  /*2a5a0*/  IMAD.WIDE R226, R247, 0x4, R150 ;  /* 0x00000004f7e27825 */ /* 0x000fe200078e0296 */
[----:B------:R-:W-:Y:S01]  /*2a5b0*/  ISETP.GE.AND P4, PT, R0, UR4, PT ;  /* 0x0000000400007c0c */ /* 0x000fe2000bf86270 */
[----:B------:R-:W-:-:S02]  /*2a5c0*/  ULDC UR4, c[0x0][0x228] ;  /* 0x00008a0000047ab9 */ /* 0x000fc40000000800 */
[----:B---3--:R-:W-:Y:S01]  /*2a5d0*/  IMAD.WIDE R240, R247, 0x4, R148 ;  /* 0x00000004f7f07825 */ /* 0x008fe200078e0294 */
[----:B------:R1:W-:Y:S01]  /*2a5e0*/  @P2 STG.E desc[UR16][R2.64], R232 ;  /* 0x000000e802002986 */ /* 0x0003e2000c101910 */
[----:B------:R-:W-:Y:S01]  /*2a5f0*/  ISETP.LT.AND P2, PT, R15, UR4, !P0 ;  /* 0x000000040f007c0c */ /* 0x000fe2000c741270 */
[----:B------:R-:W-:Y:S01]  /*2a600*/  ULDC UR4, c[0x0][0x228] ;  /* 0x00008a0000047ab9 */ /* 0x000fe20000000800 */
[----:B------:R-:W-:Y:S01]  /*2a610*/  IMAD.WIDE R242, R249, 0x4, R224 ;  /* 0x00000004f9f27825 */ /* 0x000fe200078e02e0 */
[----:B------:R2:W-:Y:S01]  /*2a620*/  @P5 STG.E desc[UR16][R226.64], R220 ;  /* 0x000000dce2005986 */ /* 0x0005e2000c101910 */
[----:B------:R-:W-:Y:S01]  /*2a630*/  ULDC UR8, c[0x0][0x228] ;  /* 0x00008a0000087ab9 */ /* 0x000fe20000000800 */
[----:B------:R-:W-:Y:S02]  /*2a640*/  ULDC UR10, c[0x0][0x228] ;  /* 0x00008a00000a7ab9 */ /* 0x000fe40000000800 */
[----:B------:R3:W-:Y:S01]  /*2a650*/  @P1 STG.E desc[UR16][R240.64], R216 ;  /* 0x000000d8f0001986 */ /* 0x0007e2000c101910 */
[----:B------:R-:W-:Y:S01]  /*2a660*/  ISETP.LT.AND P1, PT, R14, UR4, !P0 ;  /* 0x000000040e007c0c */ /* 0x000fe2000c721270 */
[----:B------:R-:W-:Y:S01]  /*2a670*/  VIADD R0, R9, 0x4c ;  /* 0x0000004c09007836 */ /* 0x000fe20000000000 */
[----:B------:R-:W-:Y:S01]  /*2a680*/  ISETP.LT.AND P0, PT, R13, UR6, !P0 ;  /* 0x000000060d007c0c */ /* 0x000fe2000c701270 */
[----:B------:R4:W-:Y:S01]  /*2a690*/  @P6 STG.E desc[UR16][R242.64], R4 ;  /* 0x00000004f2006986 */ /* 0x0009e2000c101910 */
[----:B------:R-:W-:Y:S01]  /*2a6a0*/  ISETP.LT.AND P5, PT, R12, UR8, !P3 ;  /* 0x000000080c007c0c */ /* 0x000fe2000dfa1270 */
[----:B-1----:R-:W-:Y:S01]  /*2a6b0*/  IMAD.WIDE R2, R249, 0x4, R150 ;  /* 0x00000004f9027825 */ /* 0x002fe200078e0296 */
[----:B------:R-:W-:Y:S01]  /*2a6c0*/  ISETP.LT.AND P6, PT, R15, UR10, !P3 ;  /* 0x0000000a0f007c0c */ /* 0x000fe2000dfc1270 */
[----:B------:R-:W-:Y:S01]  /*2a6d0*/  ULDC UR4, c[0x0][0x22c] ;  /* 0x00008b0000047ab9 */ /* 0x000fe20000000800 */
[----:B------:R-:W-:Y:S01]  /*2a6e0*/  ULDC UR6, c[0x0][0x228] ;  /* 0x00008a0000067ab9 */ /* 0x000fe20000000800 */
[----:B--2---:R-:W-:Y:S01]  /*2a6f0*/  IMAD.WIDE R226, R249, 0x4, R10 ;  /* 0x00000004f9e27825 */ /* 0x004fe200078e020a */
[----:B------:R-:W-:Y:S01]  /*2a700*/  ULDC UR8, c[0x0][0x228] ;  /* 0x00008a0000087ab9 */ /* 0x000fe20000000800 */
[----:B------:R-:W-:-:S02]  /*2a710*/  ULDC UR10, c[0x0][0x228] ;  /* 0x00008a00000a7ab9 */ /* 0x000fc40000000800 */
[C---:B------:R-:W-:Y:S02]  /*2a720*/  VIADD R247, R249.reuse, UR28 ;  /* 0x0000001cf9f77c36 */ /* 0x040fe40008000000 */
[----:B---3--:R-:W-:Y:S01]  /*2a730*/  IMAD.WIDE R240, R249, 0x4, R148 ;  /* 0x00000004f9f07825 */ /* 0x008fe200078e0294 */
[----:B------:R1:W-:Y:S01]  /*2a740*/  @P2 STG.E desc[UR16][R226.64], R28 ;  /* 0x0000001ce2002986 */ /* 0x0003e2000c101910 */
[----:B------:R-:W-:Y:S01]  /*2a750*/  ISETP.GE.AND P2, PT, R0, UR4, PT ;  /* 0x0000000400007c0c */ /* 0x000fe2000bf46270 */
[----:B------:R-:W-:Y:S01]  /*2a760*/  ULDC UR4, c[0x0][0x228] ;  /* 0x00008a0000047ab9 */ /* 0x000fe20000000800 */
[C---:B----4-:R-:W-:Y:S01]  /*2a770*/  IMAD.WIDE R242, R247.reuse, 0x4, R224 ;  /* 0x00000004f7f27825 */ /* 0x050fe200078e02e0 */
[----:B------:R2:W-:Y:S03]  /*2a780*/  @P1 STG.E desc[UR16][R2.64], R36 ;  /* 0x0000002402001986 */ /* 0x0005e6000c101910 */
[----:B------:R-:W-:Y:S01]  /*2a790*/  IMAD.WIDE R244, R247, 0x4, R10 ;  /* 0x00000004f7f47825 */ /* 0x000fe200078e020a */
[----:B------:R-:W-:Y:S01]  /*2a7a0*/  @P0 STG.E desc[UR16][R240.64], R32 ;  /* 0x00000020f0000986 */ /* 0x000fe2000c101910 */
[----:B------:R-:W-:Y:S01]  /*2a7b0*/  ISETP.LT.AND P0, PT, R14, UR4, !P3 ;  /* 0x000000040e007c0c */ /* 0x000fe2000df01270 */
[----:B------:R-:W-:-:S02]  /*2a7c0*/  ULDC UR4, c[0x0][0x228] ;  /* 0x00008a0000047ab9 */ /* 0x000fc40000000800 */
[----:B------:R3:W-:Y:S01]  /*2a7d0*/  @P5 STG.E desc[UR16][R242.64], R237 ;  /* 0x000000edf2005986 */ /* 0x0007e2000c101910 */
[----:B------:R-:W-:Y:S01]  /*2a7e0*/  ISETP.LT.AND P3, PT, R13, UR4, !P3 ;  /* 0x000000040d007c0c */ /* 0x000fe2000df61270 */
[----:B-1----:R-:W-:Y:S01]  /*2a7f0*/  IMAD.WIDE R226, R247, 0x4, R148 ;  /* 0x00000004f7e27825 */ /* 0x002fe200078e0294 */
[----:B------:R-:W-:Y:S01]  /*2a800*/  ISETP.LT.AND P5, PT, R15, UR8, !P4 ;  /* 0x000000080f007c0c */ /* 0x000fe2000e7a1270 */
[----:B------:R1:W-:Y:S01]  /*2a810*/  @P6 STG.E desc[UR16][R244.64], R233 ;  /* 0x000000e9f4006986 */ /* 0x0003e2000c101910 */
[----:B------:R-:W-:Y:S01]  /*2a820*/  ISETP.LT.AND P6, PT, R12, UR6, !P4 ;  /* 0x000000060c007c0c */ /* 0x000fe2000e7c1270 */
[----:B--2---:R-:W-:Y:S01]  /*2a830*/  IMAD.WIDE R2, R247, 0x4, R150 ;  /* 0x00000004f7027825 */ /* 0x004fe200078e0296 */
[----:B------:R-:W-:Y:S01]  /*2a840*/  ISETP.LT.AND P1, PT, R14, UR10, !P4 ;  /* 0x0000000a0e007c0c */ /* 0x000fe2000e721270 */
[----:B------:R-:W-:Y:S01]  /*2a850*/  ULDC UR4, c[0x0][0x22c] ;  /* 0x00008b0000047ab9 */ /* 0x000fe20000000800 */
[----:B------:R-:W-:Y:S01]  /*2a860*/  ULDC UR6, c[0x0][0x228] ;  /* 0x00008a0000067ab9 */ /* 0x000fe20000000800 */
[----:B------:R-:W-:Y:S01]  /*2a870*/  VIADD R0, R9, 0x4d ;  /* 0x0000004d09007836 */ /* 0x000fe20000000000 */
[----:B---3--:R-:W-:Y:S01]  /*2a880*/  IADD3 R243, R247, UR28, RZ ;  /* 0x0000001cf7f37c10 */ /* 0x008fe2000fffe0ff */
[----:B------:R2:W-:Y:S01]  /*2a890*/  @P0 STG.E desc[UR16][R2.64], R221 ;  /* 0x000000dd02000986 */ /* 0x0005e2000c101910 */
[----:B------:R-:W-:Y:S01]  /*2a8a0*/  ULDC UR8, c[0x0][0x228] ;  /* 0x00008a0000087ab9 */ /* 0x000fe20000000800 */
[----:B------:R-:W-:-:S02]  /*2a8b0*/  ULDC UR10, c[0x0][0x228] ;  /* 0x00008a00000a7ab9 */ /* 0x000fc40000000800 */
[C---:B-1----:R-:W-:Y:S01]  /*2a8c0*/  IMAD.WIDE R232, R243.reuse, 0x4, R224 ;  /* 0x00000004f3e87825 */ /* 0x042fe200078e02e0 */
[----:B------:R1:W-:Y:S03]  /*2a8d0*/  @P3 STG.E desc[UR16][R226.64], R217 ;  /* 0x000000d9e2003986 */ /* 0x0003e6000c101910 */
[----:B------:R-:W-:Y:S01]  /*2a8e0*/  IMAD.WIDE R236, R243, 0x4, R10 ;  /* 0x00000004f3ec7825 */ /* 0x000fe200078e020a */
[----:B------:R-:W-:-:S03]  /*2a8f0*/  ISETP.GE.AND P0, PT, R0, UR4, PT ;  /* 0x0000000400007c0c */ /* 0x000fc6000bf06270 */
[----:B------:R-:W-:Y:S01]  /*2a900*/  IMAD.WIDE R240, R243, 0x4, R150 ;  /* 0x00000004f3f07825 */ /* 0x000fe200078e0296 */
[----:B------:R3:W-:Y:S01]  /*2a910*/  @P6 STG.E desc[UR16][R232.64], R5 ;  /* 0x00000005e8006986 */ /* 0x0007e2000c101910 */
[----:B------:R-:W-:-:S03]  /*2a920*/  ULDC UR4, c[0x0][0x228] ;  /* 0x00008a0000047ab9 */ /* 0x000fc60000000800 */
[----:B------:R4:W-:Y:S04]  /*2a930*/  @P5 STG.E desc[UR16][R236.64], R29 ;  /* 0x0000001dec005986 */ /* 0x0009e8000c101910 */
[----:B------:R4:W-:Y:S01]  /*2a940*/  @P1 STG.E desc[UR16][R240.64], R37 ;  /* 0x00000025f0001986 */ /* 0x0009e2000c101910 */
[----:B------:R-:W-:Y:S01]  /*2a950*/  ISETP.LT.AND P1, PT, R13, UR4, !P4 ;  /* 0x000000040d007c0c */ /* 0x000fe2000e721270 */
[----:B------:R-:W-:Y:S01]  /*2a960*/  VIADD R0, R9, 0x4e ;  /* 0x0000004e09007836 */ /* 0x000fe20000000000 */
[----:B------:R-:W-:Y:S01]  /*2a970*/  ULDC UR4, c[0x0][0x22c] ;  /* 0x00008b0000047ab9 */ /* 0x000fe20000000800 */
[----:B------:R-:W-:Y:S01]  /*2a980*/  ISETP.LT.AND P4, PT, R12, UR6, !P2 ;  /* 0x000000060c007c0c */ /* 0x000fe2000d781270 */
[----:B--2---:R-:W-:Y:S01]  /*2a990*/  IMAD.WIDE R2, R243, 0x4, R148 ;  /* 0x00000004f3027825 */ /* 0x004fe200078e0294 */
[----:B------:R-:W-:Y:S01]  /*2a9a0*/  ISETP.LT.AND P5, PT, R15, UR8, !P2 ;  /* 0x000000080f007c0c */ /* 0x000fe2000d7a1270 */
[----:B------:R-:W-:Y:S01]  /*2a9b0*/  ULDC UR6, c[0x0][0x228] ;  /* 0x00008a0000067ab9 */ /* 0x000fe20000000800 */
[----:B------:R-:W-:Y:S01]  /*2a9c0*/  ISETP.LT.AND P6, PT, R14, UR10, !P2 ;  /* 0x0000000a0e007c0c */ /* 0x000fe2000d7c1270 */
[----:B------:R-:W-:Y:S01]  /*2a9d0*/  ULDC UR8, c[0x0][0x228] ;  /* 0x00008a0000087ab9 */ /* 0x000fe20000000800 */
[----:B------:R-:W-:Y:S01]  /*2a9e0*/  ISETP.GE.AND P3, PT, R0, UR4, PT ;  /* 0x0000000400007c0c */ /* 0x000fe2000bf66270 */
[----:B------:R-:W-:Y:S01]  /*2a9f0*/  VIADD R0, R9, 0x4f ;  /* 0x0000004f09007836 */ /* 0x000fe20000000000 */
[----:B-1----:R-:W-:Y:S01]  /*2aa00*/  IADD3 R217, R243, UR28, RZ ;  /* 0x0000001cf3d97c10 */ /* 0x002fe2000fffe0ff */
[----:B------:R-:W-:Y:S01]  /*2aa10*/  ULDC UR4, c[0x0][0x22c] ;  /* 0x00008b0000047ab9 */ /* 0x000fe20000000800 */
[----:B------:R1:W-:Y:S01]  /*2aa20*/  @P1 STG.E desc[UR16][R2.64], R33 ;  /* 0x0000002102001986 */ /* 0x0003e2000c101910 */
[----:B------:R-:W-:Y:S01]  /*2aa30*/  ULDC UR10, c[0x0][0x228] ;  /* 0x00008a00000a7ab9 */ /* 0x000fe20000000800 */
[----:B------:R-:W-:Y:S01]  /*2aa40*/  ISETP.GE.AND P1, PT, R0, UR4, PT ;  /* 0x0000000400007c0c */ /* 0x000fe2000bf26270 */
[----:B---3--:R-:W-:Y:S01]  /*2aa50*/  IMAD.WIDE R4, R217, 0x4, R224 ;  /* 0x00000004d9047825 */ /* 0x008fe200078e02e0 */
[----:B------:R-:W-:-:S03]  /*2aa60*/  ULDC UR4, c[0x0][0x228] ;  /* 0x00008a0000047ab9 */ /* 0x000fc60000000800 */
[----:B----4-:R-:W-:Y:S01]  /*2aa70*/  IMAD.WIDE R28, R217, 0x4, R10 ;  /* 0x00000004d91c7825 */ /* 0x010fe200078e020a */
[----:B------:R-:W-:Y:S01]  /*2aa80*/  ISETP.LT.AND P2, PT, R13, UR4, !P2 ;  /* 0x000000040d007c0c */ /* 0x000fe2000d741270 */
[----:B------:R-:W-:Y:S02]  /*2aa90*/  ULDC UR4, c[0x0][0x228] ;  /* 0x00008a0000047ab9 */ /* 0x000fe40000000800 */
[----:B------:R-:W-:Y:S01]  /*2aaa0*/  IMAD.WIDE R36, R217, 0x4, R150 ;  /* 0x00000004d9247825 */ /* 0x000fe200078e0296 */
[----:B------:R2:W-:Y:S01]  /*2aab0*/  @P4 STG.E desc[UR16][R4.64], R238 ;  /* 0x000000ee04004986 */ /* 0x0005e2000c101910 */
[----:B------:R-:W-:Y:S01]  /*2aac0*/  ISETP.LT.AND P4, PT, R12, UR4, !P0 ;  /* 0x000000040c007c0c */ /* 0x000fe2000c781270 */
[----:B------:R-:W-:Y:S02]  /*2aad0*/  ULDC UR4, c[0x0][0x228] ;  /* 0x00008a0000047ab9 */ /* 0x000fe40000000800 */
[----:B------:R3:W-:Y:S01]  /*2aae0*/  @P5 STG.E desc[UR16][R28.64], R234 ;  /* 0x000000ea1c005986 */ /* 0x0007e2000c101910 */
[----:B------:R-:W-:-:S02]  /*2aaf0*/  ISETP.LT.AND P5, PT, R14, UR4, !P0 ;  /* 0x000000040e007c0c */ /* 0x000fc4000c7a1270 */
[----:B------:R-:W-:Y:S01]  /*2ab00*/  IADD3 R221, R217, UR28, RZ ;  /* 0x0000001cd9dd7c10 */ /* 0x000fe2000fffe0ff */
[----:B------:R4:W-:Y:S01]  /*2ab10*/  @P6 STG.E desc[UR16][R36.64], R222 ;  /* 0x000000de24006986 */ /* 0x0009e2000c101910 */
[----:B------:R-:W-:Y:S01]  /*2ab20*/  ISETP.LT.AND P6, PT, R15, UR6, !P0 ;  /* 0x000000060f007c0c */ /* 0x000fe2000c7c1270 */
[----:B-1----:R-:W-:Y:S01]  /*2ab30*/  IMAD.WIDE R2, R217, 0x4, R148 ;  /* 0x00000004d9027825 */ /* 0x002fe200078e0294 */
[----:B------:R-:W-:Y:S01]  /*2ab40*/  ISETP.LT.AND P0, PT, R13, UR8, !P0 ;  /* 0x000000080d007c0c */ /* 0x000fe2000c701270 */
[----:B------:R-:W-:Y:S01]  /*2ab50*/  ULDC UR4, c[0x0][0x22c] ;  /* 0x00008b0000047ab9 */ /* 0x000fe20000000800 */
[----:B------:R-:W-:Y:S01]  /*2ab60*/  ULDC UR6, c[0x0][0x228] ;  /* 0x00008a0000067ab9 */ /* 0x000fe20000000800 */
[----:B------:R-:W-:Y:S02]  /*2ab70*/  VIADD R0, R9, 0x50 ;  /* 0x0000005009007836 */ /* 0x000fe40000000000 */
[----:B--2---:R-:W-:Y:S01]  /*2ab80*/  IMAD.WIDE R4, R221, 0x4, R224 ;  /* 0x00000004dd047825 */ /* 0x004fe200078e02e0 */
[----:B------:R1:W-:Y:S01]  /*2ab90*/  @P2 STG.E desc[UR16][R2.64], R218 ;  /* 0x000000da02002986 */ /* 0x0003e2000c101910 */
[----:B------:R-:W-:-:S02]  /*2aba0*/  ULDC UR8, c[0x0][0x228] ;  /* 0x00008a0000087ab9 */ /* 0x000fc40000000800 */
[C---:B---3--:R-:W-:Y:S01]  /*2abb0*/  IMAD.WIDE R28, R221.reuse, 0x4, R10 ;  /* 0x00000004dd1c7825 */ /* 0x048fe200078e020a */
[----:B------:R-:W-:Y:S01]  /*2abc0*/  ISETP.GE.AND P2, PT, R0, UR4, PT ;  /* 0x0000000400007c0c */ /* 0x000fe2000bf46270 */
[----:B------:R-:W-:Y:S02]  /*2abd0*/  ULDC UR4, c[0x0][0x228] ;  /* 0x00008a0000047ab9 */ /* 0x000fe40000000800 */
[C---:B------:R-:W-:Y:S01]  /*2abe0*/  IMAD.WIDE R32, R221.reuse, 0x4, R150 ;  /* 0x00000004dd207825 */ /* 0x040fe200078e0296 */
[----:B------:R2:W-:Y:S03]  /*2abf0*/  @P4 STG.E desc[UR16][R4.64], R6 ;  /* 0x0000000604004986 */ /* 0x0005e6000c101910 */
[----:B----4-:R-:W-:Y:S01]  /*2ac00*/  IMAD.WIDE R36, R221, 0x4, R148 ;  /* 0x00000004dd247825 */ /* 0x010fe200078e0294 */
[----:B------:R3:W-:Y:S01]  /*2ac10*/  @P6 STG.E desc[UR16][R28.64], R30 ;  /* 0x0000001e1c006986 */ /* 0x0007e2000c101910 */
[----:B------:R-:W-:Y:S01]  /*2ac20*/  ISETP.LT.AND P4, PT, R12, UR4, !P3 ;  /* 0x000000040c007c0c */ /* 0x000fe2000df81270 */
[----:B------:R-:W-:-:S02]  /*2ac30*/  ULDC UR4, c[0x0][0x228] ;  /* 0x00008a0000047ab9 */ /* 0x000fc40000000800 */
[----:B------:R4:W-:Y:S01]  /*2ac40*/  @P5 STG.E desc[UR16][R32.64], R38 ;  /* 0x0000002620005986 */ /* 0x0009e2000c101910 */
[----:B------:R-:W-:Y:S01]  /*2ac50*/  ISETP.LT.AND P5, PT, R14, UR6, !P3 ;  /* 0x000000060e007c0c */ /* 0x000fe2000dfa1270 */
[----:B------:R-:W-:Y:S01]  /*2ac60*/  VIADD R221, R221, UR28 ;  /* 0x0000001cdddd7c36 */ /* 0x000fe20008000000 */
[----:B------:R-:W-:Y:S01]  /*2ac70*/  ISETP.LT.AND P6, PT, R12, UR10, !P1 ;  /* 0x0000000a0c007c0c */ /* 0x000fe2000cfc1270 */
[----:B------:R4:W-:Y:S01]  /*2ac80*/  @P0 STG.E desc[UR16][R36.64], R34 ;  /* 0x0000002224000986 */ /* 0x0009e2000c101910 */
[----:B------:R-:W-:Y:S01]  /*2ac90*/  ISETP.LT.AND P0, PT, R15, UR4, !P3 ;  /* 0x000000040f007c0c */ /* 0x000fe2000df01270 */
[----:B-1----:R-:W-:Y:S01]  /*2aca0*/  IMAD.WIDE R2, R221, 0x4, R224 ;  /* 0x00000004dd027825 */ /* 0x002fe200078e02e0 */
[----:B------:R-:W-:Y:S01]  /*2acb0*/  ISETP.LT.AND P3, PT, R13, UR8, !P3 ;  /* 0x000000080d007c0c */ /* 0x000fe2000df61270 */
[----:B------:R-:W-:Y:S01]  /*2acc0*/  ULDC UR4, c[0x0][0x22c] ;  /* 0x00008b0000047ab9 */ /* 0x000fe20000000800 */
[----:B------:R-:W-:Y:S01]  /*2acd0*/  ULDC UR6, c[0x0][0x228] ;  /* 0x00008a0000067ab9 */ /* 0x000fe20000000800 */
[----:B------:R-:W-:-:S02]  /*2ace0*/  VIADD R0, R9, 0x51 ;  /* 0x0000005109007836 */ /* 0x000fc40000000000 */
[C---:B--2---:R-:W-:Y:S01]  /*2acf0*/  IMAD.WIDE R4, R221.reuse, 0x4, R10 ;  /* 0x00000004dd047825 */ /* 0x044fe200078e020a */
[----:B------:R1:W-:Y:S03]  /*2ad00*/  @P4 STG.E desc[UR16][R2.64], R239 ;  /* 0x000000ef02004986 */ /* 0x0003e6000c101910 */
[C---:B---3--:R-:W-:Y:S01]  /*2ad10*/  IMAD.WIDE R28, R221.reuse, 0x4, R150 ;  /* 0x00000004dd1c7825 */ /* 0x048fe200078e0296 */
[----:B------:R-:W-:-:S03]  /*2ad20*/  IADD3 R217, R221, UR28, RZ ;  /* 0x0000001cddd97c10 */ /* 0x000fc6000fffe0ff */
[----:B----4-:R-:W-:Y:S01]  /*2ad30*/  IMAD.WIDE R32, R221, 0x4, R148 ;  /* 0x00000004dd207825 */ /* 0x010fe200078e0294 */
[----:B------:R-:W-:Y:S01]  /*2ad40*/  ISETP.GE.AND P4, PT, R0, UR4, PT ;  /* 0x0000000400007c0c */ /* 0x000fe2000bf86270 */
[----:B------:R2:W-:Y:S01]  /*2ad50*/  @P0 STG.E desc[UR16][R4.64], R235 ;  /* 0x000000eb04000986 */ /* 0x0005e2000c101910 */
[----:B------:R-:W-:Y:S01]  /*2ad60*/  ULDC UR4, c[0x0][0x228] ;  /* 0x00008a0000047ab9 */ /* 0x000fe20000000800 */
[----:B------:R-:W-:Y:S01]  /*2ad70*/  ULDC UR8, c[0x0][0x228] ;  /* 0x00008a0000087ab9 */ /* 0x000fe20000000800 */
[----:B------:R-:W-:Y:S01]  /*2ad80*/  ULDC UR10, c[0x0][0x228] ;  /* 0x00008a00000a7ab9 */ /* 0x000fe20000000800 */
[----:B------:R-:W-:Y:S01]  /*2ad90*/  @P5 STG.E desc[UR16][R28.64], R223 ;  /* 0x000000df1c005986 */ /* 0x000fe2000c101910 */
[----:B------:R-:W-:-:S03]  /*2ada0*/  IMAD.WIDE R36, R217, 0x4, R224 ;  /* 0x00000004d9247825 */ /* 0x000fc600078e02e0 */
[----:B------:R-:W-:Y:S01]  /*2adb0*/  @P3 STG.E desc[UR16][R32.64], R219 ;  /* 0x000000db20003986 */ /* 0x000fe2000c101910 */
[----:B------:R-:W-:Y:S01]  /*2adc0*/  ISETP.LT.AND P3, PT, R15, UR4, !P1 ;  /* 0x000000040f007c0c */ /* 0x000fe2000cf61270 */
[----:B------:R-:W-:Y:S02]  /*2add0*/  ULDC UR4, c[0x0][0x228] ;  /* 0x00008a0000047ab9 */ /* 0x000fe40000000800 */
[----:B------:R-:W-:Y:S01]  /*2ade0*/  ISETP.LT.AND P0, PT, R14, UR4, !P1 ;  /* 0x000000040e007c0c */ /* 0x000fe2000cf01270 */
[----:B------:R3:W-:Y:S01]  /*2adf0*/  @P6 STG.E desc[UR16][R36.64], R7 ;  /* 0x0000000724006986 */ /* 0x0007e2000c101910 */
[----:B------:R-:W-:Y:S01]  /*2ae00*/  ISETP.LT.AND P1, PT, R13, UR6, !P1 ;  /* 0x000000060d007c0c */ /* 0x000fe2000cf21270 */
[----:B-1----:R-:W-:Y:S01]  /*2ae10*/  IMAD.WIDE R2, R217, 0x4, R10 ;  /* 0x00000004d9027825 */ /* 0x002fe200078e020a */
[----:B------:R-:W-:Y:S01]  /*2ae20*/  ISETP.LT.AND P5, PT, R12, UR8, !P2 ;  /* 0x000000080c007c0c */ /* 0x000fe2000d7a1270 */
[----:B------:R-:W-:Y:S01]  /*2ae30*/  ULDC UR4, c[0x0][0x22c] ;  /* 0x00008b0000047ab9 */ /* 0x000fe20000000800 */
[----:B------:R-:W-:Y:S01]  /*2ae40*/  ISETP.LT.AND P6, PT, R15, UR10, !P2 ;  /* 0x0000000a0f007c0c */ /* 0x000fe2000d7c1270 */
[----:B------:R-:W-:Y:S01]  /*2ae50*/  VIADD R0, R9, 0x52 ;  /* 0x0000005209007836 */ /* 0x000fe20000000000 */
[----:B------:R-:W-:Y:S01]  /*2ae60*/  ULDC UR6, c[0x0][0x228] ;  /* 0x00008a0000067ab9 */ /* 0x000fe20000000800 */
[----:B--2---:R-:W-:Y:S01]  /*2ae70*/  IMAD.WIDE R4, R217, 0x4, R150 ;  /* 0x00000004d9047825 */ /* 0x004fe200078e0296 */
[----:B------:R1:W-:Y:S01]  /*2ae80*/  @P3 STG.E desc[UR16][R2.64], R31 ;  /* 0x0000001f02003986 */ /* 0x0003e2000c101910 */
[----:B------:R-:W-:-:S02]  /*2ae90*/  ULDC UR8, c[0x0][0x228] ;  /* 0x00008a0000087ab9 */ /* 0x000fc40000000800 */
[C---:B---3--:R-:W-:Y:S01]  /*2aea0*/  VIADD R37, R217.reuse, UR28 ;  /* 0x0000001cd9257c36 */ /* 0x048fe20008000000 */
[----:B------:R-:W-:Y:S01]  /*2aeb0*/  ISETP.GE.AND P3, PT, R0, UR4, PT ;  /* 0x0000000400007c0c */ /* 0x000fe2000bf66270 */
[----:B------:R-:W-:Y:S01]  /*2aec0*/  IMAD.WIDE R6, R217, 0x4, R148 ;  /* 0x00000004d9067825 */ /* 0x000fe200078e0294 */
[----:B------:R-:W-:Y:S01]  /*2aed0*/  ULDC UR4, c[0x0][0x228] ;  /* 0x00008a0000047ab9 */ /* 0x000fe20000000800 */
[----:B------:R2:W-:Y:S01]  /*2aee0*/  @P0 STG.E desc[UR16][R4.64], R39 ;  /* 0x0000002704000986 */ /* 0x0005e2000c101910 */
[----:B------:R-:W-:Y:S01]  /*2aef0*/  ULDC UR10, c[0x0][0x228] ;  /* 0x00008a00000a7ab9 */ /* 0x000fe20000000800 */
[----:B------:R-:W-:Y:S01]  /*2af00*/  IMAD.WIDE R28, R37, 0x4, R224 ;  /* 0x00000004251c7825 */ /* 0x000fe200078e02e0 */
[----:B------:R-:W-:-:S03]  /*2af10*/  ISETP.LT.AND P0, PT, R14, UR4, !P2 ;  /* 0x000000040e007c0c */ /* 0x000fc6000d701270 */
[----:B------:R-:W-:Y:S01]  /*2af20*/  IMAD.WIDE R32, R37, 0x4, R10 ;  /* 0x0000000425207825 */ /* 0x000fe200078e020a */
[----:B------:R3:W-:Y:S01]  /*2af30*/  @P1 STG.E desc[UR16][R6.64], R35 ;  /* 0x0000002306001986 */ /* 0x0007e2000c101910 */
[----:B------:R-:W-:Y:S02]  /*2af40*/  ULDC UR4, c[0x0][0x228] ;  /* 0x00008a0000047ab9 */ /* 0x000fe40000000800 */
[----:B------:R-:W-:Y:S01]  /*2af50*/  ISETP.LT.AND P2, PT, R13, UR4, !P2 ;  /* 0x000000040d007c0c */ /* 0x000fe2000d741270 */
[----:B------:R4:W-:Y:S01]  /*2af60*/  @P5 STG.E desc[UR16][R28.64], R24 ;  /* 0x000000181c005986 */ /* 0x0009e2000c101910 */
[----:B------:R-:W-:Y:S01]  /*2af70*/  ISETP.LT.AND P5, PT, R15, UR8, !P4 ;  /* 0x000000080f007c0c */ /* 0x000fe2000e7a1270 */
[C---:B-1----:R-:W-:Y:S01]  /*2af80*/  IMAD.WIDE R2, R37.reuse, 0x4, R150 ;  /* 0x0000000425027825 */ /* 0x042fe200078e0296 */
[----:B------:R-:W-:Y:S01]  /*2af90*/  ISETP.LT.AND P1, PT, R14, UR10, !P4 ;  /* 0x0000000a0e007c0c */ /* 0x000fe2000e721270 */
[----:B------:R-:W-:Y:S01]  /*2afa0*/  @P6 STG.E desc[UR16][R32.64], R20 ;  /* 0x0000001420006986 */ /* 0x000fe2000c101910 */
[----:B------:R-:W-:Y:S01]  /*2afb0*/  ISETP.LT.AND P6, PT, R12, UR6, !P4 ;  /* 0x000000060c007c0c */ /* 0x000fe2000e7c1270 */
[C---:B--2---:R-:W-:Y:S01]  /*2afc0*/  IMAD.WIDE R4, R37.reuse, 0x4, R148 ;  /* 0x0000000425047825 */ /* 0x044fe200078e0294 */
[----:B------:R-:W-:Y:S01]  /*2afd0*/  ULDC UR4, c[0x0][0x22c] ;  /* 0x00008b0000047ab9 */ /* 0x000fe20000000800 */
[----:B---3--:R-:W-:-:S02]  /*2afe0*/  IADD3 R35, R37, UR28, RZ ;  /* 0x0000001c25237c10 */ /* 0x008fc4000fffe0ff */
[----:B------:R-:W-:Y:S01]  /*2aff0*/  VIADD R0, R9, 0x53 ;  /* 0x0000005309007836 */ /* 0x000fe20000000000 */
[----:B------:R1:W-:Y:S01]  /*2b000*/  @P0 STG.E desc[UR16][R2.64], R16 ;  /* 0x0000001002000986 */ /* 0x0003e2000c101910 */
[----:B------:R-:W-:Y:S01]  /*2b010*/  ULDC UR6, c[0x0][0x228] ;  /* 0x00008a0000067ab9 */ /* 0x000fe20000000800 */
[C---:B------:R-:W-:Y:S01]  /*2b020*/  IMAD.WIDE R6, R35.reuse, 0x4, R224 ;  /* 0x0000000423067825 */ /* 0x040fe200078e02e0 */
[----:B------:R-:W-:Y:S01]  /*2b030*/  ULDC UR8, c[0x0][0x228] ;  /* 0x00008a0000087ab9 */ /* 0x000fe20000000800 */
[----:B------:R-:W-:Y:S02]  /*2b040*/  ULDC UR10, c[0x0][0x228] ;  /* 0x00008a00000a7ab9 */ /* 0x000fe40000000800 */
[C---:B----4-:R-:W-:Y:S01]  /*2b050*/  IMAD.WIDE R28, R35.reuse, 0x4, R10 ;  /* 0x00000004231c7825 */ /* 0x050fe200078e020a */
[----:B------:R-:W-:Y:S03]  /*2b060*/  @P2 STG.E desc[UR16][R4.64], R44 ;  /* 0x0000002c04002986 */ /* 0x000fe6000c101910 */
[----:B------:R-:W-:Y:S01]  /*2b070*/  IMAD.WIDE R30, R35, 0x4, R150 ;  /* 0x00000004231e7825 */ /* 0x000fe200078e0296 */
[----:B------:R-:W-:Y:S01]  /*2b080*/  ISETP.GE.AND P0, PT, R0, UR4, PT ;  /* 0x0000000400007c0c */ /* 0x000fe2000bf06270 */
[----:B------:R-:W-:Y:S01]  /*2b090*/  @P6 STG.E desc[UR16][R6.64], R40 ;  /* 0x0000002806006986 */ /* 0x000fe2000c101910 */
[----:B------:R-:W-:-:S03]  /*2b0a0*/  ULDC UR4, c[0x0][0x228] ;  /* 0x00008a0000047ab9 */ /* 0x000fc60000000800 */
[----:B------:R-:W-:Y:S04]  /*2b0b0*/  @P5 STG.E desc[UR16][R28.64], R88 ;  /* 0x000000581c005986 */ /* 0x000fe8000c101910 */
[----:B------:R2:W-:Y:S01]  /*2b0c0*/  @P1 STG.E desc[UR16][R30.64], R64 ;  /* 0x000000401e001986 */ /* 0x0005e2000c101910 */
[----:B------:R-:W-:Y:S01]  /*2b0d0*/  ISETP.LT.AND P1, PT, R13, UR4, !P4 ;  /* 0x000000040d007c0c */ /* 0x000fe2000e721270 */
[----:B------:R-:W-:Y:S01]  /*2b0e0*/  VIADD R0, R9, 0x54 ;  /* 0x0000005409007836 */ /* 0x000fe20000000000 */
[----:B------:R-:W-:Y:S01]  /*2b0f0*/  ULDC UR4, c[0x0][0x22c] ;  /* 0x00008b0000047ab9 */ /* 0x000fe20000000800 */
[----:B------:R-:W-:Y:S01]  /*2b100*/  ISETP.LT.AND P4, PT, R12, UR6, !P3 ;  /* 0x000000060c007c0c */ /* 0x000fe2000df81270 */
[----:B-1----:R-:W-:Y:S01]  /*2b110*/  IMAD.WIDE R2, R35, 0x4, R148 ;  /* 0x0000000423027825 */ /* 0x002fe200078e0294 */
[----:B------:R-:W-:Y:S01]  /*2b120*/  ISETP.LT.AND P5, PT, R15, UR8, !P3 ;  /* 0x000000080f007c0c */ /* 0x000fe2000dfa1270 */
[----:B------:R-:W-:Y:S01]  /*2b130*/  ULDC UR6, c[0x0][0x228] ;  /* 0x00008a0000067ab9 */ /* 0x000fe20000000800 */
[----:B------:R-:W-:Y:S01]  /*2b140*/  ISETP.LT.AND P6, PT, R14, UR10, !P3 ;  /* 0x0000000a0e007c0c */ /* 0x000fe2000dfc1270 */
[----:B------:R-:W-:Y:S01]  /*2b150*/  ULDC UR8, c[0x0][0x228] ;  /* 0x00008a0000087ab9 */ /* 0x000fe20000000800 */
[----:B------:R-:W-:Y:S01]  /*2b160*/  ISETP.GE.AND P2, PT, R0, UR4, PT ;  /* 0x0000000400007c0c */ /* 0x000fe2000bf46270 */
[----:B------:R-:W-:Y:S01]  /*2b170*/  VIADD R0, R9, 0x55 ;  /* 0x0000005509007836 */ /* 0x000fe20000000000 */
[----:B--2---:R-:W-:Y:S01]  /*2b180*/  IADD3 R31, R35, UR28, RZ ;  /* 0x0000001c231f7c10 */ /* 0x004fe2000fffe0ff */
[----:B------:R-:W-:Y:S01]  /*2b190*/  ULDC UR4, c[0x0][0x22c] ;  /* 0x00008b0000047ab9 */ /* 0x000fe20000000800 */
[----:B------:R1:W-:Y:S01]  /*2b1a0*/  @P1 STG.E desc[UR16][R2.64], R60 ;  /* 0x0000003c02001986 */ /* 0x0003e2000c101910 */
[----:B------:R-:W-:Y:S01]  /*2b1b0*/  ULDC UR10, c[0x0][0x228] ;  /* 0x00008a00000a7ab9 */ /* 0x000fe20000000800 */
[----:B------:R-:W-:Y:S01]  /*2b1c0*/  ISETP.GE.AND P1, PT, R0, UR4, PT ;  /* 0x0000000400007c0c */ /* 0x000fe2000bf26270 */
[----:B------:R-:W-:Y:S01]  /*2b1d0*/  IMAD.WIDE R4, R31, 0x4, R224 ;  /* 0x000000041f047825 */ /* 0x000fe200078e02e0 */
[----:B------:R-:W-:-:S03]  /*2b1e0*/  ULDC UR4, c[0x0][0x228] ;  /* 0x00008a0000047ab9 */ /* 0x000fc60000000800 */
[----:B------:R-:W-:Y:S01]  /*2b1f0*/  IMAD.WIDE R6, R31, 0x4, R10 ;  /* 0x000000041f067825 */ /* 0x000fe200078e020a */
[----:B------:R-:W-:Y:S01]  /*2b200*/  ISETP.LT.AND P3, PT, R13, UR4, !P3 ;  /* 0x000000040d007c0c */ /* 0x000fe2000df61270 */
[----:B------:R-:W-:Y:S02]  /*2b210*/  ULDC UR4, c[0x0][0x228] ;  /* 0x00008a0000047ab9 */ /* 0x000fe40000000800 */
[C---:B------:R-:W-:Y:S01]  /*2b220*/  IMAD.WIDE R28, R31.reuse, 0x4, R150 ;  /* 0x000000041f1c7825 */ /* 0x040fe200078e0296 */
[----:B------:R2:W-:Y:S01]  /*2b230*/  @P4 STG.E desc[UR16][R4.64], R25 ;  /* 0x0000001904004986 */ /* 0x0005e2000c101910 */
[----:B------:R-:W-:Y:S01]  /*2b240*/  ISETP.LT.AND P4, PT, R12, UR4, !P0 ;  /* 0x000000040c007c0c */ /* 0x000fe2000c781270 */
[----:B------:R-:W-:Y:S02]  /*2b250*/  ULDC UR4, c[0x0][0x228] ;  /* 0x00008a0000047ab9 */ /* 0x000fe40000000800 */
[----:B------:R3:W-:Y:S01]  /*2b260*/  @P5 STG.E desc[UR16][R6.64], R21 ;  /* 0x0000001506005986 */ /* 0x0007e2000c101910 */
[----:B------:R-:W-:Y:S01]  /*2b270*/  ISETP.LT.AND P5, PT, R14, UR4, !P0 ;  /* 0x000000040e007c0c */ /* 0x000fe2000c7a1270 */
[----:B-1----:R-:W-:Y:S01]  /*2b280*/  IMAD.WIDE R2, R31, 0x4, R148 ;  /* 0x000000041f027825 */ /* 0x002fe200078e0294 */
[----:B------:R-:W-:Y:S01]  /*2b290*/  ULDC UR4, c[0x0][0x22c] ;  /* 0x00008b0000047ab9 */ /* 0x000fe20000000800 */
[----:B------:R1:W-:Y:S01]  /*2b2a0*/  @P6 STG.E desc[UR16][R28.64], R17 ;  /* 0x000000111c006986 */ /* 0x0003e2000c101910 */
[----:B------:R-:W-:Y:S01]  /*2b2b0*/  ISETP.LT.AND P6, PT, R15, UR6, !P0 ;  /* 0x000000060f007c0c */ /* 0x000fe2000c7c1270 */
[----:B------:R-:W-:Y:S01]  /*2b2c0*/  VIADD R0, R9, 0x56 ;  /* 0x0000005609007836 */ /* 0x000fe20000000000 */
[----:B------:R-:W-:-:S02]  /*2b2d0*/  ISETP.LT.AND P0, PT, R13, UR8, !P0 ;  /* 0x000000080d007c0c */ /* 0x000fc4000c701270 */
[----:B--2---:R-:W-:Y:S01]  /*2b2e0*/  IADD3 R25, R31, UR28, RZ ;  /* 0x0000001c1f197c10 */ /* 0x004fe2000fffe0ff */
[----:B------:R2:W-:Y:S01]  /*2b2f0*/  @P3 STG.E desc[UR16][R2.64], R45 ;  /* 0x0000002d02003986 */ /* 0x0005e2000c101910 */
[----:B------:R-:W-:Y:S01]  /*2b300*/  ISETP.GE.AND P3, PT, R0, UR4, PT ;  /* 0x0000000400007c0c */ /* 0x000fe2000bf66270 */
[----:B------:R-:W-:Y:S01]  /*2b310*/  ULDC UR4, c[0x0][0x228] ;  /* 0x00008a0000047ab9 */ /* 0x000fe20000000800 */
[----:B------:R-:W-:Y:S01]  /*2b320*/  ULDC UR6, c[0x0][0x228] ;  /* 0x00008a0000067ab9 */ /* 0x000fe20000000800 */
[----:B------:R-:W-:Y:S01]  /*2b330*/  IMAD.WIDE R4, R25, 0x4, R224 ;  /* 0x0000000419047825 */ /* 0x000fe200078e02e0 */
[----:B------:R-:W-:-:S03]  /*2b340*/  ULDC UR8, c[0x0][0x228] ;  /* 0x00008a0000087ab9 */ /* 0x000fc60000000800 */
[C---:B---3--:R-:W-:Y:S01]  /*2b350*/  IMAD.WIDE R6, R25.reuse, 0x4, R10 ;  /* 0x0000000419067825 */ /* 0x048fe200078e020a */
[----:B------:R3:W-:Y:S03]  /*2b360*/  @P4 STG.E desc[UR16][R4.64], R41 ;  /* 0x0000002904004986 */ /* 0x0007e6000c101910 */
[C---:B-1----:R-:W-:Y:S01]  /*2b370*/  IMAD.WIDE R16, R25.reuse, 0x4, R150 ;  /* 0x0000000419107825 */ /* 0x042fe200078e0296 */
[----:B------:R1:W-:Y:S03]  /*2b380*/  @P6 STG.E desc[UR16][R6.64], R89 ;  /* 0x0000005906006986 */ /* 0x0003e6000c101910 */
[C---:B------:R-:W-:Y:S01]  /*2b390*/  IMAD.WIDE R20, R25.reuse, 0x4, R148 ;  /* 0x0000000419147825 */ /* 0x040fe200078e0294 */
[----:B------:R-:W-:Y:S01]  /*2b3a0*/  ISETP.LT.AND P4, PT, R12, UR4, !P2 ;  /* 0x000000040c007c0c */ /* 0x000fe2000d781270 */
[----:B------:R4:W-:Y:S01]  /*2b3b0*/  @P5 STG.E desc[UR16][R16.64], R65 ;  /* 0x0000004110005986 */ /* 0x0009e2000c101910 */
[----:B------:R-:W-:Y:S01]  /*2b3c0*/  ULDC UR4, c[0x0][0x228] ;  /* 0x00008a0000047ab9 */ /* 0x000fe20000000800 */
[----:B------:R-:W-:Y:S01]  /*2b3d0*/  ISETP.LT.AND P5, PT, R14, UR6, !P2 ;  /* 0x000000060e007c0c */ /* 0x000fe2000d7a1270 */
[----:B------:R-:W-:Y:S01]  /*2b3e0*/  VIADD R25, R25, UR28 ;  /* 0x0000001c19197c36 */ /* 0x000fe20008000000 */
[----:B------:R4:W-:Y:S01]  /*2b3f0*/  @P0 STG.E desc[UR16][R20.64], R61 ;  /* 0x0000003d14000986 */ /* 0x0009e2000c101910 */
[----:B------:R-:W-:Y:S01]  /*2b400*/  ISETP.LT.AND P0, PT, R15, UR4, !P2 ;  /* 0x000000040f007c0c */ /* 0x000fe2000d701270 */
[----:B------:R-:W-:Y:S01]  /*2b410*/  VIADD R0, R9, 0x57 ;  /* 0x0000005709007836 */ /* 0x000fe20000000000 */
[----:B------:R-:W-:Y:S01]  /*2b420*/  ISETP.LT.AND P2, PT, R13, UR8, !P2 ;  /* 0x000000080d007c0c */ /* 0x000fe2000d741270 */
[C---:B--2---:R-:W-:Y:S01]  /*2b430*/  IMAD.WIDE R2, R25.reuse, 0x4, R224 ;  /* 0x0000000419027825 */ /* 0x044fe200078e02e0 */
[----:B------:R-:W-:Y:S01]  /*2b440*/  ISETP.LT.AND P6, PT, R12, UR10, !P1 ;  /* 0x0000000a0c007c0c */ /* 0x000fe2000cfc1270 */
[----:B------:R-:W-:Y:S01]  /*2b450*/  ULDC UR4, c[0x0][0x22c] ;  /* 0x00008b0000047ab9 */ /* 0x000fe20000000800 */
[----:B------:R-:W-:Y:S01]  /*2b460*/  ULDC UR6, c[0x0][0x228] ;  /* 0x00008a0000067ab9 */ /* 0x000fe20000000800 */
[C---:B---3--:R-:W-:Y:S01]  /*2b470*/  IMAD.WIDE R4, R25.reuse, 0x4, R10 ;  /* 0x0000000419047825 */ /* 0x048fe200078e020a */
[----:B------:R2:W-:Y:S03]  /*2b480*/  @P4 STG.E desc[UR16][R2.64], R26 ;  /* 0x0000001a02004986 */ /* 0x0005e6000c101910 */
[C---:B-1----:R-:W-:Y:S01]  /*2b490*/  IMAD.WIDE R6, R25.reuse, 0x4, R150 ;  /* 0x0000000419067825 */ /* 0x042fe200078e0296 */
[----:B------:R-:W-:-:S03]  /*2b4a0*/  IADD3 R29, R25, UR28, RZ ;  /* 0x0000001c191d7c10 */ /* 0x000fc6000fffe0ff */
[----:B----4-:R-:W-:Y:S01]  /*2b4b0*/  IMAD.WIDE R16, R25, 0x4, R148 ;  /* 0x0000000419107825 */ /* 0x010fe200078e0294 */
[----:B------:R-:W-:Y:S01]  /*2b4c0*/  ISETP.GE.AND P4, PT, R0, UR4, PT ;  /* 0x0000000400007c0c */ /* 0x000fe2000bf86270 */
[----:B------:R1:W-:Y:S01]  /*2b4d0*/  @P0 STG.E desc[UR16][R4.64], R22 ;  /* 0x0000001604000986 */ /* 0x0003e2000c101910 */
[----:B------:R-:W-:Y:S01]  /*2b4e0*/  ULDC UR4, c[0x0][0x228] ;  /* 0x00008a0000047ab9 */ /* 0x000fe20000000800 */
[----:B------:R-:W-:Y:S01]  /*2b4f0*/  ULDC UR8, c[0x0][0x228] ;  /* 0x00008a0000087ab9 */ /* 0x000fe20000000800 */
[----:B------:R-:W-:Y:S01]  /*2b500*/  ULDC UR10, c[0x0][0x228] ;  /* 0x00008a00000a7ab9 */ /* 0x000fe20000000800 */
[----:B------:R3:W-:Y:S01]  /*2b510*/  @P5 STG.E desc[UR16][R6.64], R18 ;  /* 0x0000001206005986 */ /* 0x0007e2000c101910 */
[----:B------:R-:W-:-:S03]  /*2b520*/  IMAD.WIDE R20, R29, 0x4, R224 ;  /* 0x000000041d147825 */ /* 0x000fc600078e02e0 */
[----:B------:R4:W-:Y:S01]  /*2b530*/  @P2 STG.E desc[UR16][R16.64], R46 ;  /* 0x0000002e10002986 */ /* 0x0009e2000c101910 */
[----:B------:R-:W-:Y:S01]  /*2b540*/  ISETP.LT.AND P2, PT, R15, UR4, !P1 ;  /* 0x000000040f007c0c */ /* 0x000fe2000cf41270 */
[----:B------:R-:W-:Y:S02]  /*2b550*/  ULDC UR4, c[0x0][0x228] ;  /* 0x00008a0000047ab9 */ /* 0x000fe40000000800 */
[----:B------:R-:W-:Y:S01]  /*2b560*/  ISETP.LT.AND P0, PT, R14, UR4, !P1 ;  /* 0x000000040e007c0c */ /* 0x000fe2000cf01270 */
[----:B------:R4:W-:Y:S01]  /*2b570*/  @P6 STG.E desc[UR16][R20.64], R42 ;  /* 0x0000002a14006986 */ /* 0x0009e2000c101910 */
[----:B------:R-:W-:Y:S01]  /*2b580*/  ISETP.LT.AND P1, PT, R13, UR6, !P1 ;  /* 0x000000060d007c0c */ /* 0x000fe2000cf21270 */
[----:B--2---:R-:W-:Y:S01]  /*2b590*/  IMAD.WIDE R2, R29, 0x4, R10 ;  /* 0x000000041d027825 */ /* 0x004fe200078e020a */
[----:B------:R-:W-:Y:S01]  /*2b5a0*/  ISETP.LT.AND P5, PT, R12, UR8, !P3 ;  /* 0x000000080c007c0c */ /* 0x000fe2000dfa1270 */
[----:B------:R-:W-:Y:S01]  /*2b5b0*/  ULDC UR4, c[0x0][0x22c] ;  /* 0x00008b0000047ab9 */ /* 0x000fe20000000800 */
[----:B------:R-:W-:Y:S01]  /*2b5c0*/  ISETP.LT.AND P6, PT, R15, UR10, !P3 ;  /* 0x0000000a0f007c0c */ /* 0x000fe2000dfc1270 */
[----:B------:R-:W-:Y:S01]  /*2b5d0*/  VIADD R0, R9, 0x58 ;  /* 0x0000005809007836 */ /* 0x000fe20000000000 */
[----:B------:R-:W-:Y:S01]  /*2b5e0*/  ULDC UR6, c[0x0][0x228] ;  /* 0x00008a0000067ab9 */ /* 0x000fe20000000800 */
[----:B------:R-:W-:-:S02]  /*2b5f0*/  VIADD R25, R29, UR28 ;  /* 0x0000001c1d197c36 */ /* 0x000fc40008000000 */
[C---:B-1----:R-:W-:Y:S01]  /*2b600*/  IMAD.WIDE R4, R29.reuse, 0x4, R150 ;  /* 0x000000041d047825 */ /* 0x042fe200078e0296 */
[----:B------:R1:W-:Y:S01]  /*2b610*/  @P2 STG.E desc[UR16][R2.64], R90 ;  /* 0x0000005a02002986 */ /* 0x0003e2000c101910 */
[----:B------:R-:W-:Y:S01]  /*2b620*/  ISETP.GE.AND P2, PT, R0, UR4, PT ;  /* 0x0000000400007c0c */ /* 0x000fe2000bf46270 */
[----:B------:R-:W-:Y:S01]  /*2b630*/  ULDC UR4, c[0x0][0x228] ;  /* 0x00008a0000047ab9 */ /* 0x000fe20000000800 */
[----:B---3--:R-:W-:Y:S01]  /*2b640*/  IMAD.WIDE R6, R29, 0x4, R148 ;  /* 0x000000041d067825 */ /* 0x008fe200078e0294 */
[----:B------:R2:W-:Y:S01]  /*2b650*/  @P0 STG.E desc[UR16][R4.64], R66 ;  /* 0x0000004204000986 */ /* 0x0005e2000c101910 */
[----:B------:R-:W-:Y:S01]  /*2b660*/  ULDC UR8, c[0x0][0x228] ;  /* 0x00008a0000087ab9 */ /* 0x000fe20000000800 */
[----:B------:R-:W-:Y:S01]  /*2b670*/  ULDC UR10, c[0x0][0x228] ;  /* 0x00008a00000a7ab9 */ /* 0x000fe20000000800 */
[----:B----4-:R-:W-:Y:S01]  /*2b680*/  IMAD.WIDE R16, R25, 0x4, R224 ;  /* 0x0000000419107825 */ /* 0x010fe200078e02e0 */
[----:B------:R-:W-:-:S03]  /*2b690*/  ISETP.LT.AND P0, PT, R14, UR4, !P3 ;  /* 0x000000040e007c0c */ /* 0x000fc6000df01270 */
[----:B------:R-:W-:Y:S01]  /*2b6a0*/  IMAD.WIDE R20, R25, 0x4, R10 ;  /* 0x0000000419147825 */ /* 0x000fe200078e020a */
[----:B------:R-:W-:Y:S01]  /*2b6b0*/  @P1 STG.E desc[UR16][R6.64], R62 ;  /* 0x0000003e06001986 */ /* 0x000fe2000c101910 */
[----:B------:R-:W-:Y:S02]  /*2b6c0*/  ULDC UR4, c[0x0][0x228] ;  /* 0x00008a0000047ab9 */ /* 0x000fe40000000800 */
[----:B------:R-:W-:Y:S01]  /*2b6d0*/  ISETP.LT.AND P3, PT, R13, UR4, !P3 ;  /* 0x000000040d007c0c */ /* 0x000fe2000df61270 */
[----:B------:R3:W-:Y:S01]  /*2b6e0*/  @P5 STG.E desc[UR16][R16.64], R27 ;  /* 0x0000001b10005986 */ /* 0x0007e2000c101910 */
[----:B------:R-:W-:Y:S01]  /*2b6f0*/  ISETP.LT.AND P5, PT, R15, UR8, !P4 ;  /* 0x000000080f007c0c */ /* 0x000fe2000e7a1270 */
[C---:B-1----:R-:W-:Y:S01]  /*2b700*/  IMAD.WIDE R2, R25.reuse, 0x4, R150 ;  /* 0x0000000419027825 */ /* 0x042fe200078e0296 */
[----:B------:R-:W-:Y:S01]  /*2b710*/  ISETP.LT.AND P1, PT, R14, UR10, !P4 ;  /* 0x0000000a0e007c0c */ /* 0x000fe2000e721270 */
[----:B------:R1:W-:Y:S01]  /*2b720*/  @P6 STG.E desc[UR16][R20.64], R23 ;  /* 0x0000001714006986 */ /* 0x0003e2000c101910 */
[----:B------:R-:W-:Y:S01]  /*2b730*/  ISETP.LT.AND P6, PT, R12, UR6, !P4 ;  /* 0x000000060c007c0c */ /* 0x000fe2000e7c1270 */
[C---:B--2---:R-:W-:Y:S01]  /*2b740*/  IMAD.WIDE R4, R25.reuse, 0x4, R148 ;  /* 0x0000000419047825 */ /* 0x044fe200078e0294 */
[----:B------:R-:W-:Y:S01]  /*2b750*/  ULDC UR4, c[0x0][0x22c] ;  /* 0x00008b0000047ab9 */ /* 0x000fe20000000800 */
[----:B---3--:R-:W-:-:S02]  /*2b760*/  IADD3 R27, R25, UR28, RZ ;  /* 0x0000001c191b7c10 */ /* 0x008fc4000fffe0ff */
[----:B------:R-:W-:Y:S01]  /*2b770*/  VIADD R0, R9, 0x59 ;  /* 0x0000005909007836 */ /* 0x000fe20000000000 */
[----:B------:R2:W-:Y:S01]  /*2b780*/  @P0 STG.E desc[UR16][R2.64], R19 ;  /* 0x0000001302000986 */ /* 0x0005e2000c101910 */
[----:B------:R-:W-:Y:S01]  /*2b790*/  ULDC UR6, c[0x0][0x228] ;  /* 0x00008a0000067ab9 */ /* 0x000fe20000000800 */
[----:B------:R-:W-:Y:S01]  /*2b7a0*/  ULDC UR8, c[0x0][0x228] ;  /* 0x00008a0000087ab9 */ /* 0x000fe20000000800 */
[C---:B------:R-:W-:Y:S01]  /*2b7b0*/  IMAD.WIDE R6, R27.reuse, 0x4, R224 ;  /* 0x000000041b067825 */ /* 0x040fe200078e02e0 */
[----:B------:R3:W-:Y:S01]  /*2b7c0*/  @P3 STG.E desc[UR16][R4.64], R47 ;  /* 0x0000002f04003986 */ /* 0x0007e2000c101910 */
[----:B------:R-:W-:Y:S02]  /*2b7d0*/  ULDC UR10, c[0x0][0x228] ;  /* 0x00008a00000a7ab9 */ /* 0x000fe40000000800 */
[----:B------:R-:W-:Y:S01]  /*2b7e0*/  IMAD.WIDE R16, R27, 0x4, R10 ;  /* 0x000000041b107825 */ /* 0x000fe200078e020a */
[----:B------:R-:W-:-:S03]  /*2b7f0*/  ISETP.GE.AND P0, PT, R0, UR4, PT ;  /* 0x0000000400007c0c */ /* 0x000fc6000bf06270 */
[----:B-1----:R-:W-:Y:S01]  /*2b800*/  IMAD.WIDE R20, R27, 0x4, R150 ;  /* 0x000000041b147825 */ /* 0x002fe200078e0296 */
        /* <DEDUP_REMOVED lines=15> */
[----:B------:R-:W-:Y:S01]  /*2b900*/  IADD3 R19, R27, UR28, RZ ;  /* 0x0000001c1b137c10 */ /* 0x000fe2000fffe0ff */
[----:B------:R-:W-:Y:S01]  /*2b910*/  ULDC UR4, c[0x0][0x22c] ;  /* 0x00008b0000047ab9 */ /* 0x000fe20000000800 */
[----:B------:R2:W-:Y:S01]  /*2b920*/  @P1 STG.E desc[UR16][R2.64], R63 ;  /* 0x0000003f02001986 */ /* 0x0005e2000c101910 */
[----:B------:R-:W-:Y:S01]  /*2b930*/  ULDC UR10, c[0x0][0x228] ;  /* 0x00008a00000a7ab9 */ /* 0x000fe20000000800 */
[----:B------:R-:W-:Y:S01]  /*2b940*/  ISETP.GE.AND P1, PT, R0, UR4, PT ;  /* 0x0000000400007c0c */ /* 0x000fe2000bf26270 */
[----:B---3--:R-:W-:Y:S01]  /*2b950*/  IMAD.WIDE R4, R19, 0x4, R224 ;  /* 0x0000000413047825 */ /* 0x008fe200078e02e0 */
[----:B------:R-:W-:-:S03]  /*2b960*/  ULDC UR4, c[0x0][0x228] ;  /* 0x00008a0000047ab9 */ /* 0x000fc60000000800 */
[----:B-1----:R-:W-:Y:S01]  /*2b970*/  IMAD.WIDE R6, R19, 0x4, R10 ;  /* 0x0000000413067825 */ /* 0x002fe200078e020a */
[----:B------:R-:W-:Y:S01]  /*2b980*/  ISETP.LT.AND P2, PT, R13, UR4, !P2 ;  /* 0x000000040d007c0c */ /* 0x000fe2000d741270 */
[----:B------:R-:W-:Y:S02]  /*2b990*/  ULDC UR4, c[0x0][0x228] ;  /* 0x00008a0000047ab9 */ /* 0x000fe40000000800 */
[----:B----4-:R-:W-:Y:S01]  /*2b9a0*/  IMAD.WIDE R16, R19, 0x4, R150 ;  /* 0x0000000413107825 */ /* 0x010fe200078e0296 */
        /* <DEDUP_REMOVED lines=8> */
[----:B--2---:R-:W-:Y:S01]  /*2ba30*/  IMAD.WIDE R2, R19, 0x4, R148 ;  /* 0x0000000413027825 */ /* 0x004fe200078e0294 */
[----:B------:R-:W-:Y:S01]  /*2ba40*/  ISETP.LT.AND P0, PT, R13, UR8, !P0 ;  /* 0x000000080d007c0c */ /* 0x000fe2000c701270 */
[----:B------:R-:W-:Y:S01]  /*2ba50*/  ULDC UR4, c[0x0][0x22c] ;  /* 0x00008b0000047ab9 */ /* 0x000fe20000000800 */
[----:B------:R-:W-:Y:S01]  /*2ba60*/  ULDC UR6, c[0x0][0x228] ;  /* 0x00008a0000067ab9 */ /* 0x000fe20000000800 */
[----:B------:R-:W-:Y:S02]  /*2ba70*/  VIADD R0, R9, 0x5c ;  /* 0x0000005c09007836 */ /* 0x000fe40000000000 */
[----:B-1----:R-:W-:Y:S01]  /*2ba80*/  IMAD.WIDE R4, R21, 0x4, R224 ;  /* 0x0000000415047825 */ /* 0x002fe200078e02e0 */
[----:B------:R1:W-:Y:S01]  /*2ba90*/  @P2 STG.E desc[UR16][R2.64], R96 ;  /* 0x0000006002002986 */ /* 0x0003e2000c101910 */
[----:B------:R-:W-:-:S02]  /*2baa0*/  ULDC UR8, c[0x0][0x228] ;  /* 0x00008a0000087ab9 */ /* 0x000fc40000000800 */
[C---:B---3--:R-:W-:Y:S01]  /*2bab0*/  IMAD.WIDE R6, R21.reuse, 0x4, R10 ;  /* 0x0000000415067825 */ /* 0x048fe200078e020a */
[----:B------:R-:W-:Y:S01]  /*2bac0*/  ISETP.GE.AND P2, PT, R0, UR4, PT ;  /* 0x0000000400007c0c */ /* 0x000fe2000bf46270 */
[----:B------:R-:W-:Y:S02]  /*2bad0*/  ULDC UR4, c[0x0][0x228] ;  /* 0x00008a0000047ab9 */ /* 0x000fe40000000800 */
[C---:B----4-:R-:W-:Y:S01]  /*2bae0*/  IMAD.WIDE R16, R21.reuse, 0x4, R150 ;  /* 0x0000000415107825 */ /* 0x050fe200078e0296 */
[----:B------:R2:W-:Y:S03]  /*2baf0*/  @P4 STG.E desc[UR16][R4.64], R92 ;  /* 0x0000005c04004986 */ /* 0x0005e6000c101910 */
[----:B------:R-:W-:Y:S01]  /*2bb00*/  IMAD.WIDE R18, R21, 0x4, R148 ;  /* 0x0000000415127825 */ /* 0x000fe200078e0294 */
        /* <DEDUP_REMOVED lines=38> */
[----:B------:R-:W-:-:S02]  /*2bd70*/  VIADD R21, R23, UR28 ;  /* 0x0000001c17157c36 */ /* 0x000fc40008000000 */
[C---:B--2---:R-:W-:Y:S01]  /*2bd80*/  IMAD.WIDE R4, R23.reuse, 0x4, R150 ;  /* 0x0000000417047825 */ /* 0x044fe200078e0296 */
        /* <DEDUP_REMOVED lines=10> */
[----:B------:R3:W-:Y:S01]  /*2be30*/  @P1 STG.E desc[UR16][R6.64], R109 ;  /* 0x0000006d06001986 */ /* 0x0007e2000c101910 */
[----:B------:R-:W-:Y:S02]  /*2be40*/  ULDC UR4, c[0x0][0x228] ;  /* 0x00008a0000047ab9 */ /* 0x000fe40000000800 */
[----:B------:R-:W-:Y:S01]  /*2be50*/  ISETP.LT.AND P2, PT, R13, UR4, !P2 ;  /* 0x000000040d007c0c */ /* 0x000fe2000d741270 */
[----:B------:R4:W-:Y:S01]  /*2be60*/  @P5 STG.E desc[UR16][R16.64], R50 ;  /* 0x0000003210005986 */ /* 0x0009e2000c101910 */
[----:B------:R-:W-:Y:S02]  /*2be70*/  ISETP.LT.AND P5, PT, R15, UR8, !P4 ;  /* 0x000000080f007c0c */ /* 0x000fe4000e7a1270 */
[C---:B------:R-:W-:Y:S01]  /*2be80*/  IADD3 R23, R21.reuse, UR28, RZ ;  /* 0x0000001c15177c10 */ /* 0x040fe2000fffe0ff */
[----:B------:R4:W-:Y:S01]  /*2be90*/  @P6 STG.E desc[UR16][R18.64], R58 ;  /* 0x0000003a12006986 */ /* 0x0009e2000c101910 */
[----:B------:R-:W-:Y:S01]  /*2bea0*/  ISETP.LT.AND P6, PT, R12, UR6, !P4 ;  /* 0x000000060c007c0c */ /* 0x000fe2000e7c1270 */
[C---:B-1----:R-:W-:Y:S01]  /*2beb0*/  IMAD.WIDE R2, R21.reuse, 0x4, R150 ;  /* 0x0000000415027825 */ /* 0x042fe200078e0296 */
[----:B------:R-:W-:Y:S01]  /*2bec0*/  ISETP.LT.AND P1, PT, R14, UR10, !P4 ;  /* 0x0000000a0e007c0c */ /* 0x000fe2000e721270 */
[----:B------:R-:W-:Y:S01]  /*2bed0*/  ULDC UR4, c[0x0][0x22c] ;  /* 0x00008b0000047ab9 */ /* 0x000fe20000000800 */
[----:B------:R-:W-:Y:S01]  /*2bee0*/  ULDC UR6, c[0x0][0x228] ;  /* 0x00008a0000067ab9 */ /* 0x000fe20000000800 */
[----:B--2---:R-:W-:Y:S01]  /*2bef0*/  IMAD.WIDE R4, R21, 0x4, R148 ;  /* 0x0000000415047825 */ /* 0x004fe200078e0294 */
[----:B------:R1:W-:Y:S01]  /*2bf00*/  @P0 STG.E desc[UR16][R2.64], R54 ;  /* 0x0000003602000986 */ /* 0x0003e2000c101910 */
[----:B------:R-:W-:Y:S01]  /*2bf10*/  ULDC UR8, c[0x0][0x228] ;  /* 0x00008a0000087ab9 */ /* 0x000fe20000000800 */
[----:B------:R-:W-:Y:S01]  /*2bf20*/  ULDC UR10, c[0x0][0x228] ;  /* 0x00008a00000a7ab9 */ /* 0x000fe20000000800 */
[----:B------:R-:W-:-:S02]  /*2bf30*/  VIADD R0, R9, 0x5f ;  /* 0x0000005f09007836 */ /* 0x000fc40000000000 */
[C---:B---3--:R-:W-:Y:S01]  /*2bf40*/  IMAD.WIDE R6, R23.reuse, 0x4, R224 ;  /* 0x0000000417067825 */ /* 0x048fe200078e02e0 */
[----:B------:R-:W-:Y:S03]  /*2bf50*/  @P2 STG.E desc[UR16][R4.64], R98 ;  /* 0x0000006204002986 */ /* 0x000fe6000c101910 */
[----:B----4-:R-:W-:Y:S01]  /*2bf60*/  IMAD.WIDE R16, R23, 0x4, R10 ;  /* 0x0000000417107825 */ /* 0x010fe200078e020a */
[----:B------:R-:W-:-:S03]  /*2bf70*/  ISETP.GE.AND P0, PT, R0, UR4, PT ;  /* 0x0000000400007c0c */ /* 0x000fc6000bf06270 */
[----:B------:R-:W-:Y:S01]  /*2bf80*/  IMAD.WIDE R18, R23, 0x4, R150 ;  /* 0x0000000417127825 */ /* 0x000fe200078e0296 */
        /* <DEDUP_REMOVED lines=173> */
[----:B------:R-:W-:Y:S02]  /*2ca60*/  VIADD R21, R21, UR28 ;  /* 0x0000001c15157c36 */ /* 0x000fe40008000000 */
[----:B------:R-:W-:Y:S01]  /*2ca70*/  VIADD R0, R9, 0x69 ;  /* 0x0000006909007836 */ /* 0x000fe20000000000 */
[----:B------:R4:W-:Y:S01]  /*2ca80*/  @P0 STG.E desc[UR16][R18.64], R154 ;  /* 0x0000009a12000986 */ /* 0x0009e2000c101910 */
[----:B------:R-:W-:Y:S01]  /*2ca90*/  ISETP.LT.AND P0, PT, R15, UR4, !P3 ;  /* 0x000000040f007c0c */ /* 0x000fe2000df01270 */
[----:B-1----:R-:W-:Y:S01]  /*2caa0*/  IMAD.WIDE R2, R21, 0x4, R224 ;  /* 0x0000000415027825 */ /* 0x002fe200078e02e0 */
[----:B------:R-:W-:Y:S01]  /*2cab0*/  ISETP.LT.AND P3, PT, R13, UR8, !P3 ;  /* 0x000000080d007c0c */ /* 0x000fe2000df61270 */
[----:B------:R-:W-:Y:S01]  /*2cac0*/  ULDC UR4, c[0x0][0x22c] ;  /* 0x00008b0000047ab9 */ /* 0x000fe20000000800 */
[----:B------:R-:W-:Y:S01]  /*2cad0*/  ISETP.LT.AND P6, PT, R12, UR10, !P1 ;  /* 0x0000000a0c007c0c */ /* 0x000fe2000cfc1270 */
[----:B--2---:R-:W-:Y:S01]  /*2cae0*/  IMAD.WIDE R4, R21, 0x4, R10 ;  /* 0x0000000415047825 */ /* 0x004fe200078e020a */
[----:B------:R1:W-:Y:S01]  /*2caf0*/  @P4 STG.E desc[UR16][R2.64], R71 ;  /* 0x0000004702004986 */ /* 0x0003e2000c101910 */
[----:B------:R-:W-:-:S02]  /*2cb00*/  ULDC UR6, c[0x0][0x228] ;  /* 0x00008a0000067ab9 */ /* 0x000fc40000000800 */
[C---:B---3--:R-:W-:Y:S01]  /*2cb10*/  IMAD.WIDE R6, R21.reuse, 0x4, R150 ;  /* 0x0000000415067825 */ /* 0x048fe200078e0296 */
[----:B------:R-:W-:Y:S01]  /*2cb20*/  ISETP.GE.AND P4, PT, R0, UR4, PT ;  /* 0x0000000400007c0c */ /* 0x000fe2000bf86270 */
[----:B------:R-:W-:Y:S02]  /*2cb30*/  ULDC UR4, c[0x0][0x228] ;  /* 0x00008a0000047ab9 */ /* 0x000fe40000000800 */
[C---:B----4-:R-:W-:Y:S01]  /*2cb40*/  IMAD.WIDE R16, R21.reuse, 0x4, R148 ;  /* 0x0000000415107825 */ /* 0x050fe200078e0294 */
[----:B------:R2:W-:Y:S01]  /*2cb50*/  @P0 STG.E desc[UR16][R4.64], R107 ;  /* 0x0000006b04000986 */ /* 0x0005e2000c101910 */
[----:B------:R-:W-:Y:S01]  /*2cb60*/  IADD3 R23, R21, UR28, RZ ;  /* 0x0000001c15177c10 */ /* 0x000fe2000fffe0ff */
[----:B------:R-:W-:Y:S01]  /*2cb70*/  ULDC UR8, c[0x0][0x228] ;  /* 0x00008a0000087ab9 */ /* 0x000fe20000000800 */
[----:B------:R-:W-:Y:S01]  /*2cb80*/  ULDC UR10, c[0x0][0x228] ;  /* 0x00008a00000a7ab9 */ /* 0x000fe20000000800 */
[----:B------:R3:W-:Y:S04]  /*2cb90*/  @P5 STG.E desc[UR16][R6.64], R103 ;  /* 0x0000006706005986 */ /* 0x0007e8000c101910 */
[----:B------:R4:W-:Y:S01]  /*2cba0*/  @P3 STG.E desc[UR16][R16.64], R127 ;  /* 0x0000007f10003986 */ /* 0x0009e2000c101910 */
[----:B------:R-:W-:Y:S01]  /*2cbb0*/  ISETP.LT.AND P3, PT, R15, UR4, !P1 ;  /* 0x000000040f007c0c */ /* 0x000fe2000cf61270 */
[----:B------:R-:W-:-:S02]  /*2cbc0*/  ULDC UR4, c[0x0][0x228] ;  /* 0x00008a0000047ab9 */ /* 0x000fc40000000800 */
[----:B------:R-:W-:Y:S01]  /*2cbd0*/  ISETP.LT.AND P0, PT, R14, UR4, !P1 ;  /* 0x000000040e007c0c */ /* 0x000fe2000cf01270 */
[----:B------:R-:W-:Y:S01]  /*2cbe0*/  IMAD.WIDE R18, R23, 0x4, R224 ;  /* 0x0000000417127825 */ /* 0x000fe200078e02e0 */
[----:B------:R-:W-:Y:S01]  /*2cbf0*/  ISETP.LT.AND P1, PT, R13, UR6, !P1 ;  /* 0x000000060d007c0c */ /* 0x000fe2000cf21270 */
[----:B------:R-:W-:Y:S02]  /*2cc00*/  ULDC UR4, c[0x0][0x22c] ;  /* 0x00008b0000047ab9 */ /* 0x000fe40000000800 */
[----:B-1----:R-:W-:Y:S01]  /*2cc10*/  IMAD.WIDE R2, R23, 0x4, R10 ;  /* 0x0000000417027825 */ /* 0x002fe200078e020a */
[----:B------:R1:W-:Y:S01]  /*2cc20*/  @P6 STG.E desc[UR16][R18.64], R123 ;  /* 0x0000007b12006986 */ /* 0x0003e2000c101910 */
[----:B------:R-:W-:Y:S01]  /*2cc30*/  ISETP.LT.AND P5, PT, R12, UR8, !P2 ;  /* 0x000000080c007c0c */ /* 0x000fe2000d7a1270 */
[----:B------:R-:W-:Y:S01]  /*2cc40*/  ULDC UR6, c[0x0][0x228] ;  /* 0x00008a0000067ab9 */ /* 0x000fe20000000800 */
[----:B------:R-:W-:Y:S01]  /*2cc50*/  VIADD R0, R9, 0x6a ;  /* 0x0000006a09007836 */ /* 0x000fe20000000000 */
[----:B------:R-:W-:Y:S01]  /*2cc60*/  ISETP.LT.AND P6, PT, R15, UR10, !P2 ;  /* 0x0000000a0f007c0c */ /* 0x000fe2000d7c1270 */
[C---:B--2---:R-:W-:Y:S01]  /*2cc70*/  IMAD.WIDE R4, R23.reuse, 0x4, R150 ;  /* 0x0000000417047825 */ /* 0x044fe200078e0296 */
[----:B------:R2:W-:Y:S01]  /*2cc80*/  @P3 STG.E desc[UR16][R2.64], R139 ;  /* 0x0000008b02003986 */ /* 0x0005e2000c101910 */
[----:B------:R-:W-:Y:S01]  /*2cc90*/  ULDC UR8, c[0x0][0x228] ;  /* 0x00008a0000087ab9 */ /* 0x000fe20000000800 */
[----:B------:R-:W-:Y:S01]  /*2cca0*/  ISETP.GE.AND P3, PT, R0, UR4, PT ;  /* 0x0000000400007c0c */ /* 0x000fe2000bf66270 */
[C---:B------:R-:W-:Y:S01]  /*2ccb0*/  VIADD R21, R23.reuse, UR28 ;  /* 0x0000001c17157c36 */ /* 0x040fe20008000000 */
[----:B------:R-:W-:Y:S01]  /*2ccc0*/  ULDC UR4, c[0x0][0x228] ;  /* 0x00008a0000047ab9 */ /* 0x000fe20000000800 */
[----:B------:R2:W-:Y:S01]  /*2ccd0*/  @P0 STG.E desc[UR16][R4.64], R159 ;  /* 0x0000009f04000986 */ /* 0x0005e2000c101910 */
[----:B---3--:R-:W-:Y:S01]  /*2cce0*/  IMAD.WIDE R6, R23, 0x4, R148 ;  /* 0x0000000417067825 */ /* 0x008fe200078e0294 */
[----:B------:R-:W-:Y:S01]  /*2ccf0*/  ISETP.LT.AND P0, PT, R14, UR4, !P2 ;  /* 0x000000040e007c0c */ /* 0x000fe2000d701270 */
[----:B------:R-:W-:Y:S01]  /*2cd00*/  ULDC UR4, c[0x0][0x228] ;  /* 0x00008a0000047ab9 */ /* 0x000fe20000000800 */
[----:B------:R-:W-:Y:S01]  /*2cd10*/  ULDC UR10, c[0x0][0x228] ;  /* 0x00008a00000a7ab9 */ /* 0x000fe20000000800 */
[----:B----4-:R-:W-:Y:S01]  /*2cd20*/  IMAD.WIDE R16, R21, 0x4, R224 ;  /* 0x0000000415107825 */ /* 0x010fe200078e02e0 */
[----:B------:R-:W-:-:S03]  /*2cd30*/  ISETP.LT.AND P2, PT, R13, UR4, !P2 ;  /* 0x000000040d007c0c */ /* 0x000fc6000d741270 */
[C---:B-1----:R-:W-:Y:S01]  /*2cd40*/  IMAD.WIDE R18, R21.reuse, 0x4, R10 ;  /* 0x0000000415127825 */ /* 0x042fe200078e020a */
[----:B------:R1:W-:Y:S03]  /*2cd50*/  @P1 STG.E desc[UR16][R6.64], R155 ;  /* 0x0000009b06001986 */ /* 0x0003e6000c101910 */
[----:B--2---:R-:W-:Y:S01]  /*2cd60*/  IMAD.WIDE R2, R21, 0x4, R150 ;  /* 0x0000000415027825 */ /* 0x004fe200078e0296 */
[----:B------:R2:W-:Y:S01]  /*2cd70*/  @P5 STG.E desc[UR16][R16.64], R132 ;  /* 0x0000008410005986 */ /* 0x0005e2000c101910 */
[----:B------:R-:W-:Y:S01]  /*2cd80*/  ISETP.LT.AND P5, PT, R15, UR8, !P4 ;  /* 0x000000080f007c0c */ /* 0x000fe2000e7a1270 */
[----:B------:R-:W-:Y:S01]  /*2cd90*/  ULDC UR4, c[0x0][0x22c] ;  /* 0x00008b0000047ab9 */ /* 0x000fe20000000800 */
[----:B------:R-:W-:Y:S01]  /*2cda0*/  VIADD R0, R9, 0x6b ;  /* 0x0000006b09007836 */ /* 0x000fe20000000000 */
[----:B------:R3:W-:Y:S01]  /*2cdb0*/  @P6 STG.E desc[UR16][R18.64], R128 ;  /* 0x0000008012006986 */ /* 0x0007e2000c101910 */
[----:B------:R-:W-:Y:S01]  /*2cdc0*/  ISETP.LT.AND P6, PT, R12, UR6, !P4 ;  /* 0x000000060c007c0c */ /* 0x000fe2000e7c1270 */
[----:B------:R-:W-:Y:S01]  /*2cdd0*/  IMAD.WIDE R4, R21, 0x4, R148 ;  /* 0x0000000415047825 */ /* 0x000fe200078e0294 */
[----:B------:R-:W-:-:S02]  /*2cde0*/  ISETP.LT.AND P1, PT, R14, UR10, !P4 ;  /* 0x0000000a0e007c0c */ /* 0x000fc4000e721270 */
[----:B------:R-:W-:Y:S01]  /*2cdf0*/  IADD3 R23, R21, UR28, RZ ;  /* 0x0000001c15177c10 */ /* 0x000fe2000fffe0ff */
[----:B------:R4:W-:Y:S01]  /*2ce00*/  @P0 STG.E desc[UR16][R2.64], R72 ;  /* 0x0000004802000986 */ /* 0x0009e2000c101910 */
[----:B------:R-:W-:Y:S01]  /*2ce10*/  ISETP.GE.AND P0, PT, R0, UR4, PT ;  /* 0x0000000400007c0c */ /* 0x000fe2000bf06270 */
[----:B------:R-:W-:Y:S01]  /*2ce20*/  ULDC UR4, c[0x0][0x228] ;  /* 0x00008a0000047ab9 */ /* 0x000fe20000000800 */
[----:B------:R-:W-:Y:S01]  /*2ce30*/  ULDC UR6, c[0x0][0x228] ;  /* 0x00008a0000067ab9 */ /* 0x000fe20000000800 */
[----:B-1----:R-:W-:Y:S01]  /*2ce40*/  IMAD.WIDE R6, R23, 0x4, R224 ;  /* 0x0000000417067825 */ /* 0x002fe200078e02e0 */
[----:B------:R1:W-:Y:S01]  /*2ce50*/  @P2 STG.E desc[UR16][R4.64], R164 ;  /* 0x000000a404002986 */ /* 0x0003e2000c101910 */
[----:B------:R-:W-:Y:S01]  /*2ce60*/  ISETP.LT.AND P2, PT, R13, UR4, !P4 ;  /* 0x000000040d007c0c */ /* 0x000fe2000e741270 */
[----:B------:R-:W-:Y:S01]  /*2ce70*/  ULDC UR8, c[0x0][0x228] ;  /* 0x00008a0000087ab9 */ /* 0x000fe20000000800 */
[----:B--2---:R-:W-:Y:S01]  /*2ce80*/  IMAD.WIDE R16, R23, 0x4, R10 ;  /* 0x0000000417107825 */ /* 0x004fe200078e020a */
[----:B------:R2:W-:Y:S01]  /*2ce90*/  @P6 STG.E desc[UR16][R6.64], R160 ;  /* 0x000000a006006986 */ /* 0x0005e2000c101910 */
[----:B------:R-:W-:-:S02]  /*2cea0*/  ULDC UR10, c[0x0][0x228] ;  /* 0x00008a00000a7ab9 */ /* 0x000fc40000000800 */
[----:B---3--:R-:W-:Y:S01]  /*2ceb0*/  IMAD.WIDE R18, R23, 0x4, R150 ;  /* 0x0000000417127825 */ /* 0x008fe200078e0296 */
[----:B------:R-:W-:-:S03]  /*2cec0*/  ISETP.LT.AND P6, PT, R12, UR6, !P3 ;  /* 0x000000060c007c0c */ /* 0x000fc6000dfc1270 */
[----:B------:R-:W-:Y:S01]  /*2ced0*/  VIADD R0, R9, 0x6c ;  /* 0x0000006c09007836 */ /* 0x000fe20000000000 */
[----:B------:R3:W-:Y:S01]  /*2cee0*/  @P5 STG.E desc[UR16][R16.64], R172 ;  /* 0x000000ac10005986 */ /* 0x0007e2000c101910 */
[----:B------:R-:W-:Y:S01]  /*2cef0*/  ULDC UR4, c[0x0][0x22c] ;  /* 0x00008b0000047ab9 */ /* 0x000fe20000000800 */
[----:B------:R-:W-:Y:S01]  /*2cf00*/  ISETP.LT.AND P4, PT, R15, UR8, !P3 ;  /* 0x000000080f007c0c */ /* 0x000fe2000df81270 */
[C---:B----4-:R-:W-:Y:S01]  /*2cf10*/  IMAD.WIDE R2, R23.reuse, 0x4, R148 ;  /* 0x0000000417027825 */ /* 0x050fe200078e0294 */
[----:B------:R-:W-:Y:S01]  /*2cf20*/  @P1 STG.E desc[UR16][R18.64], R168 ;  /* 0x000000a812001986 */ /* 0x000fe2000c101910 */
[----:B------:R-:W-:Y:S01]  /*2cf30*/  ISETP.LT.AND P5, PT, R14, UR10, !P3 ;  /* 0x0000000a0e007c0c */ /* 0x000fe2000dfa1270 */
[----:B------:R-:W-:Y:S01]  /*2cf40*/  ULDC UR6, c[0x0][0x228] ;  /* 0x00008a0000067ab9 */ /* 0x000fe20000000800 */
[----:B------:R-:W-:Y:S01]  /*2cf50*/  IADD3 R23, R23, UR28, RZ ;  /* 0x0000001c17177c10 */ /* 0x000fe2000fffe0ff */
[----:B------:R-:W-:Y:S01]  /*2cf60*/  ULDC UR8, c[0x0][0x228] ;  /* 0x00008a0000087ab9 */ /* 0x000fe20000000800 */
[----:B------:R-:W-:Y:S01]  /*2cf70*/  ISETP.GE.AND P1, PT, R0, UR4, PT ;  /* 0x0000000400007c0c */ /* 0x000fe2000bf26270 */
[----:B------:R-:W-:Y:S01]  /*2cf80*/  VIADD R0, R9, 0x6d ;  /* 0x0000006d09007836 */ /* 0x000fe20000000000 */
[----:B------:R-:W-:Y:S01]  /*2cf90*/  ULDC UR4, c[0x0][0x22c] ;  /* 0x00008b0000047ab9 */ /* 0x000fe20000000800 */
[----:B------:R4:W-:Y:S01]  /*2cfa0*/  @P2 STG.E desc[UR16][R2.64], R140 ;  /* 0x0000008c02002986 */ /* 0x0009e2000c101910 */
[C---:B-1----:R-:W-:Y:S01]  /*2cfb0*/  IMAD.WIDE R4, R23.reuse, 0x4, R224 ;  /* 0x0000000417047825 */ /* 0x042fe200078e02e0 */
[----:B------:R-:W-:Y:S01]  /*2cfc0*/  ULDC UR10, c[0x0][0x228] ;  /* 0x00008a00000a7ab9 */ /* 0x000fe20000000800 */
[----:B------:R-:W-:Y:S01]  /*2cfd0*/  ISETP.GE.AND P2, PT, R0, UR4, PT ;  /* 0x0000000400007c0c */ /* 0x000fe2000bf46270 */
[----:B------:R-:W-:Y:S01]  /*2cfe0*/  ULDC UR4, c[0x0][0x228] ;  /* 0x00008a0000047ab9 */ /* 0x000fe20000000800 */
[----:B--2---:R-:W-:Y:S01]  /*2cff0*/  IMAD.WIDE R6, R23, 0x4, R10 ;  /* 0x0000000417067825 */ /* 0x004fe200078e020a */
[----:B------:R-:W-:Y:S01]  /*2d000*/  ISETP.LT.AND P3, PT, R13, UR4, !P3 ;  /* 0x000000040d007c0c */ /* 0x000fe2000df61270 */
[----:B------:R1:W-:Y:S01]  /*2d010*/  @P6 STG.E desc[UR16][R4.64], R133 ;  /* 0x0000008504006986 */ /* 0x0003e2000c101910 */
[----:B------:R-:W-:Y:S01]  /*2d020*/  ULDC UR4, c[0x0][0x228] ;  /* 0x00008a0000047ab9 */ /* 0x000fe20000000800 */
[----:B---3--:R-:W-:-:S02]  /*2d030*/  IMAD.WIDE R16, R23, 0x4, R150 ;  /* 0x0000000417107825 */ /* 0x008fc400078e0296 */
[----:B------:R2:W-:Y:S01]  /*2d040*/  @P4 STG.E desc[UR16][R6.64], R129 ;  /* 0x0000008106004986 */ /* 0x0005e2000c101910 */
[----:B------:R-:W-:Y:S01]  /*2d050*/  ISETP.LT.AND P4, PT, R12, UR4, !P0 ;  /* 0x000000040c007c0c */ /* 0x000fe2000c781270 */
[----:B----4-:R-:W-:Y:S01]  /*2d060*/  IMAD.WIDE R2, R23, 0x4, R148 ;  /* 0x0000000417027825 */ /* 0x010fe200078e0294 */
[----:B------:R-:W-:Y:S01]  /*2d070*/  ISETP.LT.AND P6, PT, R15, UR6, !P0 ;  /* 0x000000060f007c0c */ /* 0x000fe2000c7c1270 */
[----:B------:R3:W-:Y:S01]  /*2d080*/  @P5 STG.E desc[UR16][R16.64], R73 ;  /* 0x0000004910005986 */ /* 0x0007e2000c101910 */
[----:B------:R-:W-:Y:S01]  /*2d090*/  ISETP.LT.AND P5, PT, R14, UR8, !P0 ;  /* 0x000000080e007c0c */ /* 0x000fe2000c7a1270 */
[----:B------:R-:W-:Y:S01]  /*2d0a0*/  VIADD R23, R23, UR28 ;  /* 0x0000001c17177c36 */ /* 0x000fe20008000000 */
[----:B------:R-:W-:Y:S01]  /*2d0b0*/  ISETP.LT.AND P0, PT, R13, UR10, !P0 ;  /* 0x0000000a0d007c0c */ /* 0x000fe2000c701270 */
[----:B------:R-:W-:Y:S01]  /*2d0c0*/  ULDC UR4, c[0x0][0x22c] ;  /* 0x00008b0000047ab9 */ /* 0x000fe20000000800 */
[----:B------:R-:W-:Y:S01]  /*2d0d0*/  IADD3 R0, R9, 0x6e, RZ ;  /* 0x0000006e09007810 */ /* 0x000fe20007ffe0ff */
[C---:B-1----:R-:W-:Y:S01]  /*2d0e0*/  IMAD.WIDE R4, R23.reuse, 0x4, R224 ;  /* 0x0000000417047825 */ /* 0x042fe200078e02e0 */
[----:B------:R1:W-:Y:S01]  /*2d0f0*/  @P3 STG.E desc[UR16][R2.64], R165 ;  /* 0x000000a502003986 */ /* 0x0003e2000c101910 */
[----:B------:R-:W-:Y:S01]  /*2d100*/  ULDC UR6, c[0x0][0x228] ;  /* 0x00008a0000067ab9 */ /* 0x000fe20000000800 */
[----:B------:R-:W-:Y:S01]  /*2d110*/  ULDC UR8, c[0x0][0x228] ;  /* 0x00008a0000087ab9 */ /* 0x000fe20000000800 */
[----:B--2---:R-:W-:Y:S01]  /*2d120*/  IMAD.WIDE R6, R23, 0x4, R10 ;  /* 0x0000000417067825 */ /* 0x004fe200078e020a */
[----:B------:R-:W-:-:S03]  /*2d130*/  ISETP.GE.AND P3, PT, R0, UR4, PT ;  /* 0x0000000400007c0c */ /* 0x000fc6000bf66270 */
[C---:B---3--:R-:W-:Y:S01]  /*2d140*/  IMAD.WIDE R16, R23.reuse, 0x4, R150 ;  /* 0x0000000417107825 */ /* 0x048fe200078e0296 */
[----:B------:R2:W-:Y:S01]  /*2d150*/  @P4 STG.E desc[UR16][R4.64], R161 ;  /* 0x000000a104004986 */ /* 0x0005e2000c101910 */
[----:B------:R-:W-:Y:S01]  /*2d160*/  ULDC UR4, c[0x0][0x228] ;  /* 0x00008a0000047ab9 */ /* 0x000fe20000000800 */
[----:B------:R-:W-:Y:S01]  /*2d170*/  ULDC UR10, c[0x0][0x228] ;  /* 0x00008a00000a7ab9 */ /* 0x000fe20000000800 */
[----:B------:R-:W-:Y:S01]  /*2d180*/  IMAD.WIDE R18, R23, 0x4, R148 ;  /* 0x0000000417127825 */ /* 0x000fe200078e0294 */
[----:B------:R3:W-:Y:S04]  /*2d190*/  @P6 STG.E desc[UR16][R6.64], R173 ;  /* 0x000000ad06006986 */ /* 0x0007e8000c101910 */
[----:B------:R4:W-:Y:S01]  /*2d1a0*/  @P5 STG.E desc[UR16][R16.64], R169 ;  /* 0x000000a910005986 */ /* 0x0009e2000c101910 */
[----:B------:R-:W-:Y:S01]  /*2d1b0*/  ISETP.LT.AND P5, PT, R12, UR4, !P1 ;  /* 0x000000040c007c0c */ /* 0x000fe2000cfa1270 */
[----:B------:R-:W-:-:S02]  /*2d1c0*/  ULDC UR4, c[0x0][0x228] ;  /* 0x00008a0000047ab9 */ /* 0x000fc40000000800 */
[----:B------:R4:W-:Y:S01]  /*2d1d0*/  @P0 STG.E desc[UR16][R18.64], R141 ;  /* 0x0000008d12000986 */ /* 0x0009e2000c101910 */
[----:B------:R-:W-:Y:S01]  /*2d1e0*/  ISETP.LT.AND P0, PT, R15, UR4, !P1 ;  /* 0x000000040f007c0c */ /* 0x000fe2000cf01270 */
[----:B------:R-:W-:Y:S01]  /*2d1f0*/  VIADD R23, R23, UR28 ;  /* 0x0000001c17177c36 */ /* 0x000fe20008000000 */
[----:B------:R-:W-:Y:S01]  /*2d200*/  ISETP.LT.AND P4, PT, R14, UR6, !P1 ;  /* 0x000000060e007c0c */ /* 0x000fe2000cf81270 */
[----:B------:R-:W-:Y:S01]  /*2d210*/  VIADD R0, R9, 0x6f ;  /* 0x0000006f09007836 */ /* 0x000fe20000000000 */
[----:B------:R-:W-:Y:S01]  /*2d220*/  ISETP.LT.AND P1, PT, R13, UR8, !P1 ;  /* 0x000000080d007c0c */ /* 0x000fe2000cf21270 */
[C---:B-1----:R-:W-:Y:S01]  /*2d230*/  IMAD.WIDE R2, R23.reuse, 0x4, R224 ;  /* 0x0000000417027825 */ /* 0x042fe200078e02e0 */
[----:B------:R-:W-:Y:S01]  /*2d240*/  ISETP.LT.AND P6, PT, R12, UR10, !P2 ;  /* 0x0000000a0c007c0c */ /* 0x000fe2000d7c1270 */
[----:B------:R-:W-:Y:S01]  /*2d250*/  ULDC UR4, c[0x0][0x22c] ;  /* 0x00008b0000047ab9 */ /* 0x000fe20000000800 */
[C---:B------:R-:W-:Y:S01]  /*2d260*/  IADD3 R21, R23.reuse, UR28, RZ ;  /* 0x0000001c17157c10 */ /* 0x040fe2000fffe0ff */
[C---:B--2---:R-:W-:Y:S01]  /*2d270*/  IMAD.WIDE R4, R23.reuse, 0x4, R10 ;  /* 0x0000000417047825 */ /* 0x044fe200078e020a */
[----:B------:R1:W-:Y:S01]  /*2d280*/  @P5 STG.E desc[UR16][R2.64], R134 ;  /* 0x0000008602005986 */ /* 0x0003e2000c101910 */
[----:B------:R-:W-:Y:S01]  /*2d290*/  ISETP.GE.AND P5, PT, R0, UR4, PT ;  /* 0x0000000400007c0c */ /* 0x000fe2000bfa6270 */
[----:B------:R-:W-:Y:S01]  /*2d2a0*/  ULDC UR4, c[0x0][0x228] ;  /* 0x00008a0000047ab9 */ /* 0x000fe20000000800 */
[C---:B---3--:R-:W-:Y:S01]  /*2d2b0*/  IMAD.WIDE R6, R23.reuse, 0x4, R150 ;  /* 0x0000000417067825 */ /* 0x048fe200078e0296 */
[----:B------:R2:W-:Y:S03]  /*2d2c0*/  @P0 STG.E desc[UR16][R4.64], R130 ;  /* 0x0000008204000986 */ /* 0x0005e6000c101910 */
[----:B----4-:R-:W-:Y:S01]  /*2d2d0*/  IMAD.WIDE R16, R23, 0x4, R148 ;  /* 0x0000000417107825 */ /* 0x010fe200078e0294 */
[----:B------:R-:W-:Y:S01]  /*2d2e0*/  ISETP.LT.AND P0, PT, R15, UR4, !P2 ;  /* 0x000000040f007c0c */ /* 0x000fe2000d701270 */
[----:B------:R3:W-:Y:S01]  /*2d2f0*/  @P4 STG.E desc[UR16][R6.64], R74 ;  /* 0x0000004a06004986 */ /* 0x0007e2000c101910 */
[----:B------:R-:W-:Y:S01]  /*2d300*/  ULDC UR4, c[0x0][0x228] ;  /* 0x00008a0000047ab9 */ /* 0x000fe20000000800 */
[----:B------:R-:W-:Y:S01]  /*2d310*/  IMAD.WIDE R18, R21, 0x4, R224 ;  /* 0x0000000415127825 */ /* 0x000fe200078e02e0 */
[----:B------:R-:W-:Y:S01]  /*2d320*/  ULDC UR6, c[0x0][0x228] ;  /* 0x00008a0000067ab9 */ /* 0x000fe20000000800 */
[----:B------:R4:W-:Y:S01]  /*2d330*/  @P1 STG.E desc[UR16][R16.64], R166 ;  /* 0x000000a610001986 */ /* 0x0009e2000c101910 */
[----:B------:R-:W-:Y:S01]  /*2d340*/  ISETP.LT.AND P1, PT, R14, UR4, !P2 ;  /* 0x000000040e007c0c */ /* 0x000fe2000d721270 */
[----:B------:R-:W-:Y:S01]  /*2d350*/  ULDC UR8, c[0x0][0x228] ;  /* 0x00008a0000087ab9 */ /* 0x000fe20000000800 */
[----:B------:R-:W-:Y:S01]  /*2d360*/  ULDC UR10, c[0x0][0x228] ;  /* 0x00008a00000a7ab9 */ /* 0x000fe20000000800 */
[----:B------:R4:W-:Y:S01]  /*2d370*/  @P6 STG.E desc[UR16][R18.64], R162 ;  /* 0x000000a212006986 */ /* 0x0009e2000c101910 */
[----:B------:R-:W-:Y:S01]  /*2d380*/  ISETP.LT.AND P2, PT, R13, UR6, !P2 ;  /* 0x000000060d007c0c */ /* 0x000fe2000d741270 */
[----:B-1----:R-:W-:Y:S01]  /*2d390*/  IMAD.WIDE R2, R21, 0x4, R10 ;  /* 0x0000000415027825 */ /* 0x002fe200078e020a */
[----:B------:R-:W-:Y:S01]  /*2d3a0*/  ISETP.LT.AND P6, PT, R12, UR8, !P3 ;  /* 0x000000080c007c0c */ /* 0x000fe2000dfc1270 */
[----:B------:R-:W-:Y:S01]  /*2d3b0*/  ULDC UR4, c[0x0][0x22c] ;  /* 0x00008b0000047ab9 */ /* 0x000fe20000000800 */
[----:B------:R-:W-:Y:S01]  /*2d3c0*/  ISETP.LT.AND P4, PT, R15, UR10, !P3 ;  /* 0x0000000a0f007c0c */ /* 0x000fe2000df81270 */
[----:B------:R-:W-:-:S02]  /*2d3d0*/  VIADD R0, R9, 0x70 ;  /* 0x0000007009007836 */ /* 0x000fc40000000000 */
[C---:B------:R-:W-:Y:S02]  /*2d3e0*/  VIADD R23, R21.reuse, UR28 ;  /* 0x0000001c15177c36 */ /* 0x040fe40008000000 */
        /* <DEDUP_REMOVED lines=9> */
[----:B------:R-:W-:Y:S01]  /*2d480*/  ISETP.LT.AND P1, PT, R14, UR4, !P3 ;  /* 0x000000040e007c0c */ /* 0x000fe2000df21270 */
[----:B------:R-:W-:-:S02]  /*2d490*/  ULDC UR10, c[0x0][0x228] ;  /* 0x00008a00000a7ab9 */ /* 0x000fc40000000800 */
[----:B------:R-:W-:Y:S01]  /*2d4a0*/  IMAD.WIDE R18, R23, 0x4, R10 ;  /* 0x0000000417127825 */ /* 0x000fe200078e020a */
[----:B------:R3:W-:Y:S01]  /*2d4b0*/  @P2 STG.E desc[UR16][R6.64], R142 ;  /* 0x0000008e06002986 */ /* 0x0007e2000c101910 */
[----:B------:R-:W-:Y:S01]  /*2d4c0*/  ULDC UR4, c[0x0][0x228] ;  /* 0x00008a0000047ab9 */ /* 0x000fe20000000800 */
[----:B------:R-:W-:Y:S01]  /*2d4d0*/  ISETP.LT.AND P3, PT, R13, UR6, !P3 ;  /* 0x000000060d007c0c */ /* 0x000fe2000df61270 */
[C---:B------:R-:W-:Y:S01]  /*2d4e0*/  VIADD R25, R23.reuse, UR28 ;  /* 0x0000001c17197c36 */ /* 0x040fe20008000000 */
        /* <DEDUP_REMOVED lines=9> */
[----:B------:R-:W-:Y:S01]  /*2d580*/  IADD3 R0, R9, 0x71, RZ ;  /* 0x0000007109007810 */ /* 0x000fe20007ffe0ff */
[----:B---3--:R-:W-:Y:S01]  /*2d590*/  IMAD.WIDE R6, R25, 0x4, R224 ;  /* 0x0000000419067825 */ /* 0x008fe200078e02e0 */
[----:B------:R-:W-:Y:S01]  /*2d5a0*/  @P1 STG.E desc[UR16][R2.64], R75 ;  /* 0x0000004b02001986 */ /* 0x000fe2000c101910 */
[----:B------:R-:W-:-:S02]  /*2d5b0*/  ULDC UR6, c[0x0][0x228] ;  /* 0x00008a0000067ab9 */ /* 0x000fc40000000800 */
[C---:B----4-:R-:W-:Y:S01]  /*2d5c0*/  IMAD.WIDE R16, R25.reuse, 0x4, R10 ;  /* 0x0000000419107825 */ /* 0x050fe200078e020a */
[----:B------:R-:W-:Y:S01]  /*2d5d0*/  @P3 STG.E desc[UR16][R4.64], R167 ;  /* 0x000000a704003986 */ /* 0x000fe2000c101910 */
[----:B------:R-:W-:Y:S02]  /*2d5e0*/  ULDC UR10, c[0x0][0x228] ;  /* 0x00008a00000a7ab9 */ /* 0x000fe40000000800 */
[C---:B-1----:R-:W-:Y:S01]  /*2d5f0*/  IMAD.WIDE R18, R25.reuse, 0x4, R150 ;  /* 0x0000000419127825 */ /* 0x042fe200078e0296 */
[----:B------:R-:W-:Y:S01]  /*2d600*/  ISETP.GE.AND P1, PT, R0, UR4, PT ;  /* 0x0000000400007c0c */ /* 0x000fe2000bf26270 */
[----:B------:R-:W-:Y:S01]  /*2d610*/  @P6 STG.E desc[UR16][R6.64], R163 ;  /* 0x000000a306006986 */ /* 0x000fe2000c101910 */
[----:B------:R-:W-:Y:S01]  /*2d620*/  ULDC UR4, c[0x0][0x228] ;  /* 0x00008a0000047ab9 */ /* 0x000fe20000000800 */
[----:B------:R-:W-:Y:S01]  /*2d630*/  IMAD.WIDE R20, R25, 0x4, R148 ;  /* 0x0000000419147825 */ /* 0x000fe200078e0294 */
[----:B------:R-:W-:Y:S01]  /*2d640*/  ULDC UR8, c[0x0][0x228] ;  /* 0x00008a0000087ab9 */ /* 0x000fe20000000800 */
[----:B------:R1:W-:Y:S01]  /*2d650*/  @P4 STG.E desc[UR16][R16.64], R175 ;  /* 0x000000af10004986 */ /* 0x0003e2000c101910 */
[----:B------:R-:W-:Y:S01]  /*2d660*/  ISETP.LT.AND P3, PT, R12, UR4, !P0 ;  /* 0x000000040c007c0c */ /* 0x000fe2000c761270 */
[----:B------:R-:W-:Y:S01]  /*2d670*/  VIADD R0, R9, 0x72 ;  /* 0x0000007209007836 */ /* 0x000fe20000000000 */
[----:B------:R-:W-:Y:S01]  /*2d680*/  ISETP.LT.AND P4, PT, R14, UR8, !P0 ;  /* 0x000000080e007c0c */ /* 0x000fe2000c781270 */
[----:B------:R-:W-:Y:S01]  /*2d690*/  @P2 STG.E desc[UR16][R18.64], R171 ;  /* 0x000000ab12002986 */ /* 0x000fe2000c101910 */
[----:B------:R-:W-:Y:S01]  /*2d6a0*/  ULDC UR12, c[0x0][0x228] ;  /* 0x00008a00000c7ab9 */ /* 0x000fe20000000800 */
[----:B------:R-:W-:Y:S01]  /*2d6b0*/  ULDC UR4, c[0x0][0x22c] ;  /* 0x00008b0000047ab9 */ /* 0x000fe20000000800 */
[----:B------:R-:W-:Y:S01]  /*2d6c0*/  ULDC UR8, c[0x0][0x228] ;  /* 0x00008a0000087ab9 */ /* 0x000fe20000000800 */
[----:B------:R2:W-:Y:S01]  /*2d6d0*/  @P5 STG.E desc[UR16][R20.64], R143 ;  /* 0x0000008f14005986 */ /* 0x0005e2000c101910 */
[----:B------:R-:W-:Y:S01]  /*2d6e0*/  ISETP.LT.AND P5, PT, R15, UR6, !P0 ;  /* 0x000000060f007c0c */ /* 0x000fe2000c7a1270 */
[----:B------:R-:W-:Y:S01]  /*2d6f0*/  ULDC UR6, c[0x0][0x228] ;  /* 0x00008a0000067ab9 */ /* 0x000fe20000000800 */
[----:B------:R-:W-:Y:S01]  /*2d700*/  ISETP.LT.AND P0, PT, R13, UR10, !P0 ;  /* 0x0000000a0d007c0c */ /* 0x000fe2000c701270 */
[----:B------:R-:W-:Y:S01]  /*2d710*/  ULDC UR10, c[0x0][0x228] ;  /* 0x00008a00000a7ab9 */ /* 0x000fe20000000800 */
[----:B-1----:R-:W-:-:S02]  /*2d720*/  IADD3 R17, R25, UR28, RZ ;  /* 0x0000001c19117c10 */ /* 0x002fc4000fffe0ff */
[----:B------:R-:W-:Y:S01]  /*2d730*/  ISETP.LT.AND P6, PT, R12, UR12, !P1 ;  /* 0x0000000c0c007c0c */ /* 0x000fe2000cfc1270 */
[----:B------:R-:W-:Y:S02]  /*2d740*/  ULDC UR12, c[0x0][0x228] ;  /* 0x00008a00000c7ab9 */ /* 0x000fe40000000800 */
[C---:B------:R-:W-:Y:S01]  /*2d750*/  IMAD.WIDE R2, R17.reuse, 0x4, R224 ;  /* 0x0000000411027825 */ /* 0x040fe200078e02e0 */
[----:B------:R-:W-:Y:S01]  /*2d760*/  ISETP.GE.AND P2, PT, R0, UR4, PT ;  /* 0x0000000400007c0c */ /* 0x000fe2000bf46270 */
[----:B------:R-:W-:Y:S02]  /*2d770*/  ULDC UR4, c[0x0][0x228] ;  /* 0x00008a0000047ab9 */ /* 0x000fe40000000800 */
[C---:B------:R-:W-:Y:S01]  /*2d780*/  IMAD.WIDE R4, R17.reuse, 0x4, R10 ;  /* 0x0000000411047825 */ /* 0x040fe200078e020a */
[----:B------:R1:W-:Y:S03]  /*2d790*/  @P3 STG.E desc[UR16][R2.64], R76 ;  /* 0x0000004c02003986 */ /* 0x0003e6000c101910 */
[----:B--2---:R-:W-:-:S02]  /*2d7a0*/  VIADD R21, R17, UR28 ;  /* 0x0000001c11157c36 */ /* 0x004fc40008000000 */
[C---:B------:R-:W-:Y:S01]  /*2d7b0*/  IMAD.WIDE R6, R17.reuse, 0x4, R150 ;  /* 0x0000000411067825 */ /* 0x040fe200078e0296 */
[----:B------:R2:W-:Y:S03]  /*2d7c0*/  @P5 STG.E desc[UR16][R4.64], R180 ;  /* 0x000000b404005986 */ /* 0x0005e6000c101910 */
[----:B------:R-:W-:Y:S01]  /*2d7d0*/  IMAD.WIDE R16, R17, 0x4, R148 ;  /* 0x0000000411107825 */ /* 0x000fe200078e0294 */
[----:B------:R3:W-:Y:S01]  /*2d7e0*/  @P4 STG.E desc[UR16][R6.64], R184 ;  /* 0x000000b806004986 */ /* 0x0007e2000c101910 */
[----:B------:R-:W-:Y:S01]  /*2d7f0*/  ISETP.LT.AND P3, PT, R15, UR4, !P1 ;  /* 0x000000040f007c0c */ /* 0x000fe2000cf61270 */
[----:B------:R-:W-:Y:S01]  /*2d800*/  ULDC UR4, c[0x0][0x22c] ;  /* 0x00008b0000047ab9 */ /* 0x000fe20000000800 */
[----:B------:R-:W-:Y:S01]  /*2d810*/  ISETP.LT.AND P4, PT, R14, UR6, !P1 ;  /* 0x000000060e007c0c */ /* 0x000fe2000cf81270 */
[----:B------:R4:W-:Y:S01]  /*2d820*/  @P0 STG.E desc[UR16][R16.64], R192 ;  /* 0x000000c010000986 */ /* 0x0009e2000c101910 */
[----:B------:R-:W-:Y:S01]  /*2d830*/  IMAD.WIDE R18, R21, 0x4, R224 ;  /* 0x0000000415127825 */ /* 0x000fe200078e02e0 */
[----:B------:R-:W-:Y:S01]  /*2d840*/  ISETP.LT.AND P0, PT, R13, UR8, !P1 ;  /* 0x000000080d007c0c */ /* 0x000fe2000cf01270 */
[----:B------:R-:W-:Y:S01]  /*2d850*/  ULDC UR6, c[0x0][0x228] ;  /* 0x00008a0000067ab9 */ /* 0x000fe20000000800 */
[----:B------:R-:W-:Y:S01]  /*2d860*/  ISETP.LT.AND P5, PT, R12, UR10, !P2 ;  /* 0x0000000a0c007c0c */ /* 0x000fe2000d7a1270 */
[----:B------:R-:W-:Y:S01]  /*2d870*/  VIADD R0, R9, 0x73 ;  /* 0x0000007309007836 */ /* 0x000fe20000000000 */
[----:B------:R4:W-:Y:S01]  /*2d880*/  @P6 STG.E desc[UR16][R18.64], R176 ;  /* 0x000000b012006986 */ /* 0x0009e2000c101910 */
[----:B------:R-:W-:Y:S01]  /*2d890*/  ISETP.LT.AND P6, PT, R15, UR12, !P2 ;  /* 0x0000000c0f007c0c */ /* 0x000fe2000d7c1270 */
[C---:B-1----:R-:W-:Y:S01]  /*2d8a0*/  IMAD.WIDE R2, R21.reuse, 0x4, R10 ;  /* 0x0000000415027825 */ /* 0x042fe200078e020a */
[----:B------:R-:W-:Y:S01]  /*2d8b0*/  IADD3 R23, R21, UR28, RZ ;  /* 0x0000001c15177c10 */ /* 0x000fe2000fffe0ff */
[----:B------:R-:W-:-:S02]  /*2d8c0*/  ULDC UR8, c[0x0][0x228] ;  /* 0x00008a0000087ab9 */ /* 0x000fc40000000800 */
[----:B--2---:R-:W-:Y:S01]  /*2d8d0*/  IMAD.WIDE R4, R21, 0x4, R150 ;  /* 0x0000000415047825 */ /* 0x004fe200078e0296 */
[----:B------:R-:W-:-:S03]  /*2d8e0*/  ISETP.GE.AND P1, PT, R0, UR4, PT ;  /* 0x0000000400007c0c */ /* 0x000fc6000bf26270 */
[----:B---3--:R-:W-:Y:S01]  /*2d8f0*/  IMAD.WIDE R6, R21, 0x4, R148 ;  /* 0x0000000415067825 */ /* 0x008fe200078e0294 */
[----:B------:R1:W-:Y:S01]  /*2d900*/  @P3 STG.E desc[UR16][R2.64], R200 ;  /* 0x000000c802003986 */ /* 0x0003e2000c101910 */
[----:B------:R-:W-:Y:S01]  /*2d910*/  ULDC UR4, c[0x0][0x228] ;  /* 0x00008a0000047ab9 */ /* 0x000fe20000000800 */
[----:B------:R-:W-:Y:S01]  /*2d920*/  ULDC UR10, c[0x0][0x228] ;  /* 0x00008a00000a7ab9 */ /* 0x000fe20000000800 */
[C---:B----4-:R-:W-:Y:S01]  /*2d930*/  IMAD.WIDE R16, R23.reuse, 0x4, R224 ;  /* 0x0000000417107825 */ /* 0x050fe200078e02e0 */
[----:B------:R2:W-:Y:S01]  /*2d940*/  @P4 STG.E desc[UR16][R4.64], R188 ;  /* 0x000000bc04004986 */ /* 0x0005e2000c101910 */
[----:B------:R-:W-:Y:S02]  /*2d950*/  ULDC UR12, c[0x0][0x228] ;  /* 0x00008a00000c7ab9 */ /* 0x000fe40000000800 */
[----:B------:R-:W-:Y:S01]  /*2d960*/  IMAD.WIDE R18, R23, 0x4, R10 ;  /* 0x0000000417127825 */ /* 0x000fe200078e020a */
[----:B------:R3:W-:Y:S01]  /*2d970*/  @P0 STG.E desc[UR16][R6.64], R196 ;  /* 0x000000c406000986 */ /* 0x0007e2000c101910 */
[----:B------:R-:W-:Y:S01]  /*2d980*/  ISETP.LT.AND P0, PT, R14, UR4, !P2 ;  /* 0x000000040e007c0c */ /* 0x000fe2000d701270 */
[----:B------:R-:W-:Y:S01]  /*2d990*/  ULDC UR4, c[0x0][0x22c] ;  /* 0x00008b0000047ab9 */ /* 0x000fe20000000800 */
[----:B------:R-:W-:Y:S01]  /*2d9a0*/  ISETP.LT.AND P2, PT, R13, UR6, !P2 ;  /* 0x000000060d007c0c */ /* 0x000fe2000d741270 */
[----:B------:R4:W-:Y:S01]  /*2d9b0*/  @P5 STG.E desc[UR16][R16.64], R77 ;  /* 0x0000004d10005986 */ /* 0x0009e2000c101910 */
[----:B------:R-:W-:Y:S01]  /*2d9c0*/  ISETP.LT.AND P4, PT, R12, UR8, !P1 ;  /* 0x000000080c007c0c */ /* 0x000fe2000cf81270 */
[----:B------:R-:W-:Y:S01]  /*2d9d0*/  VIADD R0, R9, 0x74 ;  /* 0x0000007409007836 */ /* 0x000fe20000000000 */
[----:B------:R-:W-:Y:S01]  /*2d9e0*/  ISETP.LT.AND P5, PT, R15, UR10, !P1 ;  /* 0x0000000a0f007c0c */ /* 0x000fe2000cfa1270 */
[----:B------:R4:W-:Y:S01]  /*2d9f0*/  @P6 STG.E desc[UR16][R18.64], R181 ;  /* 0x000000b512006986 */ /* 0x0009e2000c101910 */
[----:B------:R-:W-:Y:S01]  /*2da00*/  ISETP.LT.AND P6, PT, R14, UR12, !P1 ;  /* 0x0000000c0e007c0c */ /* 0x000fe2000cfc1270 */
[C---:B------:R-:W-:Y:S01]  /*2da10*/  VIADD R21, R23.reuse, UR28 ;  /* 0x0000001c17157c36 */ /* 0x040fe20008000000 */
[----:B------:R-:W-:Y:S01]  /*2da20*/  ISETP.GE.AND P3, PT, R0, UR4, PT ;  /* 0x0000000400007c0c */ /* 0x000fe2000bf66270 */
[----:B-1----:R-:W-:Y:S01]  /*2da30*/  IMAD.WIDE R2, R23, 0x4, R150 ;  /* 0x0000000417027825 */ /* 0x002fe200078e0296 */
[----:B------:R-:W-:Y:S01]  /*2da40*/  IADD3 R0, R9, 0x75, RZ ;  /* 0x0000007509007810 */ /* 0x000fe20007ffe0ff */
[----:B------:R-:W-:Y:S01]  /*2da50*/  ULDC UR4, c[0x0][0x228] ;  /* 0x00008a0000047ab9 */ /* 0x000fe20000000800 */
[----:B------:R-:W-:Y:S01]  /*2da60*/  ULDC UR6, c[0x0][0x228] ;  /* 0x00008a0000067ab9 */ /* 0x000fe20000000800 */
[----:B--2---:R-:W-:Y:S01]  /*2da70*/  IMAD.WIDE R4, R23, 0x4, R148 ;  /* 0x0000000417047825 */ /* 0x004fe200078e0294 */
[----:B------:R1:W-:Y:S01]  /*2da80*/  @P0 STG.E desc[UR16][R2.64], R185 ;  /* 0x000000b902000986 */ /* 0x0003e2000c101910 */
[----:B------:R-:W-:Y:S01]  /*2da90*/  ISETP.LT.AND P1, PT, R13, UR4, !P1 ;  /* 0x000000040d007c0c */ /* 0x000fe2000cf21270 */
[----:B------:R-:W-:Y:S01]  /*2daa0*/  ULDC UR4, c[0x0][0x228] ;  /* 0x00008a0000047ab9 */ /* 0x000fe20000000800 */
[C---:B---3--:R-:W-:Y:S01]  /*2dab0*/  IMAD.WIDE R6, R21.reuse, 0x4, R224 ;  /* 0x0000000415067825 */ /* 0x048fe200078e02e0 */
[----:B------:R-:W-:Y:S01]  /*2dac0*/  ISETP.GE.AND P0, PT, R0, UR5, PT ;  /* 0x0000000500007c0c */ /* 0x000fe2000bf06270 */
[----:B------:R-:W-:Y:S01]  /*2dad0*/  ULDC UR8, c[0x0][0x228] ;  /* 0x00008a0000087ab9 */ /* 0x000fe20000000800 */
[----:B------:R-:W-:Y:S01]  /*2dae0*/  ULDC UR10, c[0x0][0x228] ;  /* 0x00008a00000a7ab9 */ /* 0x000fe20000000800 */
[----:B----4-:R-:W-:Y:S01]  /*2daf0*/  IMAD.WIDE R16, R21, 0x4, R10 ;  /* 0x0000000415107825 */ /* 0x010fe200078e020a */
[----:B------:R-:W-:Y:S01]  /*2db00*/  @P2 STG.E desc[UR16][R4.64], R193 ;  /* 0x000000c104002986 */ /* 0x000fe2000c101910 */
[----:B------:R-:W-:-:S02]  /*2db10*/  ULDC UR5, c[0x0][0x228] ;  /* 0x00008a0000057ab9 */ /* 0x000fc40000000800 */
[----:B------:R-:W-:Y:S01]  /*2db20*/  IMAD.WIDE R18, R21, 0x4, R150 ;  /* 0x0000000415127825 */ /* 0x000fe200078e0296 */
[----:B------:R-:W-:Y:S01]  /*2db30*/  @P4 STG.E desc[UR16][R6.64], R177 ;  /* 0x000000b106004986 */ /* 0x000fe2000c101910 */
[----:B------:R-:W-:Y:S01]  /*2db40*/  ISETP.LT.AND P2, PT, R12, UR4, !P3 ;  /* 0x000000040c007c0c */ /* 0x000fe2000df41270 */
[----:B------:R-:W-:Y:S01]  /*2db50*/  ULDC UR4, c[0x0][0x228] ;  /* 0x00008a0000047ab9 */ /* 0x000fe20000000800 */
[----:B------:R-:W-:Y:S01]  /*2db60*/  ISETP.LT.AND P4, PT, R15, UR5, !P3 ;  /* 0x000000050f007c0c */ /* 0x000fe2000df81270 */
[----:B------:R-:W-:Y:S01]  /*2db70*/  @P5 STG.E desc[UR16][R16.64], R201 ;  /* 0x000000c910005986 */ /* 0x000fe2000c101910 */
[----:B------:R-:W-:Y:S01]  /*2db80*/  ISETP.LT.AND P5, PT, R14, UR6, !P3 ;  /* 0x000000060e007c0c */ /* 0x000fe2000dfa1270 */
[----:B-1----:R-:W-:Y:S01]  /*2db90*/  IMAD.WIDE R2, R21, 0x4, R148 ;  /* 0x0000000415027825 */ /* 0x002fe200078e0294 */
[----:B------:R-:W-:Y:S01]  /*2dba0*/  ISETP.LT.AND P3, PT, R13, UR8, !P3 ;  /* 0x000000080d007c0c */ /* 0x000fe2000df61270 */
[----:B------:R1:W-:Y:S01]  /*2dbb0*/  @P6 STG.E desc[UR16][R18.64], R189 ;  /* 0x000000bd12006986 */ /* 0x0003e2000c101910 */
[----:B------:R-:W-:Y:S01]  /*2dbc0*/  ISETP.LT.AND P6, PT, R12, UR10, !P0 ;  /* 0x0000000a0c007c0c */ /* 0x000fe2000c7c1270 */
[----:B------:R-:W-:Y:S01]  /*2dbd0*/  ULDC UR5, c[0x0][0x228] ;  /* 0x00008a0000057ab9 */ /* 0x000fe20000000800 */
[----:B------:R-:W-:Y:S01]  /*2dbe0*/  VIADD R0, R9, 0x76 ;  /* 0x0000007609007836 */ /* 0x000fe20000000000 */
[----:B------:R2:W-:Y:S01]  /*2dbf0*/  @P1 STG.E desc[UR16][R2.64], R197 ;  /* 0x000000c502001986 */ /* 0x0005e2000c101910 */
[----:B------:R-:W-:Y:S01]  /*2dc00*/  ULDC UR6, c[0x0][0x228] ;  /* 0x00008a0000067ab9 */ /* 0x000fe20000000800 */
[----:B------:R-:W-:Y:S01]  /*2dc10*/  ULDC UR8, c[0x0][0x228] ;  /* 0x00008a0000087ab9 */ /* 0x000fe20000000800 */
[----:B-1----:R-:W-:-:S04]  /*2dc20*/  VIADD R19, R21, UR28 ;  /* 0x0000001c15137c36 */ /* 0x002fc80008000000 */
[C---:B------:R-:W-:Y:S01]  /*2dc30*/  IMAD.WIDE R4, R19.reuse, 0x4, R224 ;  /* 0x0000000413047825 */ /* 0x040fe200078e02e0 */
[----:B------:R-:W-:-:S03]  /*2dc40*/  IADD3 R23, R19, UR28, RZ ;  /* 0x0000001c13177c10 */ /* 0x000fc6000fffe0ff */
[C---:B------:R-:W-:Y:S01]  /*2dc50*/  IMAD.WIDE R6, R19.reuse, 0x4, R10 ;  /* 0x0000000413067825 */ /* 0x040fe200078e020a */
[----:B------:R1:W-:Y:S03]  /*2dc60*/  @P2 STG.E desc[UR16][R4.64], R78 ;  /* 0x0000004e04002986 */ /* 0x0003e6000c101910 */
[C---:B------:R-:W-:Y:S01]  /*2dc70*/  IMAD.WIDE R16, R19.reuse, 0x4, R150 ;  /* 0x0000000413107825 */ /* 0x040fe200078e0296 */
[----:B------:R3:W-:Y:S03]  /*2dc80*/  @P4 STG.E desc[UR16][R6.64], R182 ;  /* 0x000000b606004986 */ /* 0x0007e6000c101910 */
[----:B------:R-:W-:Y:S01]  /*2dc90*/  IMAD.WIDE R18, R19, 0x4, R148 ;  /* 0x0000000413127825 */ /* 0x000fe200078e0294 */
[----:B------:R-:W-:Y:S01]  /*2dca0*/  @P5 STG.E desc[UR16][R16.64], R186 ;  /* 0x000000ba10005986 */ /* 0x000fe2000c101910 */
[----:B------:R-:W-:Y:S01]  /*2dcb0*/  ISETP.LT.AND P4, PT, R15, UR4, !P0 ;  /* 0x000000040f007c0c */ /* 0x000fe2000c781270 */
[----:B------:R-:W-:-:S02]  /*2dcc0*/  ULDC UR4, c[0x0][0x228] ;  /* 0x00008a0000047ab9 */ /* 0x000fc40000000800 */
[----:B------:R-:W-:Y:S01]  /*2dcd0*/  @P3 STG.E desc[UR16][R18.64], R194 ;  /* 0x000000c212003986 */ /* 0x000fe2000c101910 */
[----:B------:R-:W-:Y:S01]  /*2dce0*/  ISETP.LT.AND P3, PT, R14, UR5, !P0 ;  /* 0x000000050e007c0c */ /* 0x000fe2000c761270 */
[----:B------:R-:W-:Y:S01]  /*2dcf0*/  IMAD.WIDE R20, R23, 0x4, R224 ;  /* 0x0000000417147825 */ /* 0x000fe200078e02e0 */
[----:B------:R-:W-:Y:S01]  /*2dd00*/  ISETP.LT.AND P2, PT, R13, UR4, !P0 ;  /* 0x000000040d007c0c */ /* 0x000fe2000c741270 */
[----:B------:R-:W-:Y:S01]  /*2dd10*/  ULDC UR5, c[0x0][0x228] ;  /* 0x00008a0000057ab9 */ /* 0x000fe20000000800 */
[----:B------:R-:W-:Y:S01]  /*2dd20*/  ISETP.GE.AND P1, PT, R0, UR13, PT ;  /* 0x0000000d00007c0c */ /* 0x000fe2000bf26270 */
[C---:B--2---:R-:W-:Y:S01]  /*2dd30*/  IMAD.WIDE R2, R23.reuse, 0x4, R10 ;  /* 0x0000000417027825 */ /* 0x044fe200078e020a */
[----:B------:R-:W-:Y:S01]  /*2dd40*/  ULDC UR4, c[0x0][0x228] ;  /* 0x00008a0000047ab9 */ /* 0x000fe20000000800 */
[----:B------:R2:W-:Y:S02]  /*2dd50*/  @P6 STG.E desc[UR16][R20.64], R178 ;  /* 0x000000b214006986 */ /* 0x0005e4000c101910 */
[----:B-1----:R-:W-:Y:S01]  /*2dd60*/  IMAD.WIDE R4, R23, 0x4, R150 ;  /* 0x0000000417047825 */ /* 0x002fe200078e0296 */
[----:B------:R-:W-:-:S03]  /*2dd70*/  ISETP.LT.AND P6, PT, R12, UR5, !P1 ;  /* 0x000000050c007c0c */ /* 0x000fc6000cfc1270 */
[----:B------:R-:W-:Y:S01]  /*2dd80*/  VIADD R0, R9, 0x77 ;  /* 0x0000007709007836 */ /* 0x000fe20000000000 */
[----:B------:R-:W-:Y:S01]  /*2dd90*/  ISETP.LT.AND P5, PT, R15, UR4, !P1 ;  /* 0x000000040f007c0c */ /* 0x000fe2000cfa1270 */
[C---:B---3--:R-:W-:Y:S01]  /*2dda0*/  IMAD.WIDE R6, R23.reuse, 0x4, R148 ;  /* 0x0000000417067825 */ /* 0x048fe200078e0294 */
[----:B------:R1:W-:Y:S01]  /*2ddb0*/  @P4 STG.E desc[UR16][R2.64], R202 ;  /* 0x000000ca02004986 */ /* 0x0003e2000c101910 */
[----:B------:R-:W-:Y:S01]  /*2ddc0*/  ULDC UR4, c[0x0][0x228] ;  /* 0x00008a0000047ab9 */ /* 0x000fe20000000800 */
[----:B------:R-:W-:Y:S01]  /*2ddd0*/  ISETP.GE.AND P0, PT, R0, UR11, PT ;  /* 0x0000000b00007c0c */ /* 0x000fe2000bf06270 */
[----:B--2---:R-:W-:Y:S01]  /*2dde0*/  VIADD R21, R23, UR28 ;  /* 0x0000001c17157c36 */ /* 0x004fe20008000000 */
[----:B------:R2:W-:Y:S01]  /*2ddf0*/  @P3 STG.E desc[UR16][R4.64], R190 ;  /* 0x000000be04003986 */ /* 0x0005e2000c101910 */
[----:B------:R-:W-:Y:S01]  /*2de00*/  ISETP.LT.AND P3, PT, R14, UR4, !P1 ;  /* 0x000000040e007c0c */ /* 0x000fe2000cf61270 */
[----:B------:R-:W-:Y:S01]  /*2de10*/  ULDC UR4, c[0x0][0x228] ;  /* 0x00008a0000047ab9 */ /* 0x000fe20000000800 */
[----:B------:R-:W-:Y:S01]  /*2de20*/  ULDC UR5, c[0x0][0x228] ;  /* 0x00008a0000057ab9 */ /* 0x000fe20000000800 */
[----:B------:R3:W-:Y:S01]  /*2de30*/  @P2 STG.E desc[UR16][R6.64], R198 ;  /* 0x000000c606002986 */ /* 0x0007e2000c101910 */
[----:B------:R-:W-:Y:S01]  /*2de40*/  ISETP.LT.AND P1, PT, R13, UR4, !P1 ;  /* 0x000000040d007c0c */ /* 0x000fe2000cf21270 */
[----:B------:R-:W-:Y:S01]  /*2de50*/  IMAD.WIDE R16, R21, 0x4, R224 ;  /* 0x0000000415107825 */ /* 0x000fe200078e02e0 */
[----:B------:R-:W-:Y:S01]  /*2de60*/  ISETP.LT.AND P2, PT, R12, UR5, !P0 ;  /* 0x000000050c007c0c */ /* 0x000fe2000c741270 */
[----:B------:R-:W-:Y:S01]  /*2de70*/  ULDC UR4, c[0x0][0x228] ;  /* 0x00008a0000047ab9 */ /* 0x000fe20000000800 */
[----:B------:R-:W-:Y:S01]  /*2de80*/  ISETP.LT.AND P4, PT, R15, UR6, !P0 ;  /* 0x000000060f007c0c */ /* 0x000fe2000c781270 */
[----:B------:R-:W-:Y:S01]  /*2de90*/  IMAD.WIDE R18, R21, 0x4, R10 ;  /* 0x0000000415127825 */ /* 0x000fe200078e020a */
[----:B------:R4:W-:Y:S01]  /*2dea0*/  @P6 STG.E desc[UR16][R16.64], R79 ;  /* 0x0000004f10006986 */ /* 0x0009e2000c101910 */
[----:B------:R-:W-:Y:S01]  /*2deb0*/  IADD3 R0, R9, 0x78, RZ ;  /* 0x0000007809007810 */ /* 0x000fe20007ffe0ff */
[----:B------:R-:W-:Y:S01]  /*2dec0*/  ULDC UR5, c[0x0][0x228] ;  /* 0x00008a0000057ab9 */ /* 0x000fe20000000800 */
[C---:B------:R-:W-:Y:S01]  /*2ded0*/  VIADD R23, R21.reuse, UR28 ;  /* 0x0000001c15177c36 */ /* 0x040fe20008000000 */
[----:B------:R4:W-:Y:S01]  /*2dee0*/  @P5 STG.E desc[UR16][R18.64], R183 ;  /* 0x000000b712005986 */ /* 0x0009e2000c101910 */
[----:B-1----:R-:W-:Y:S01]  /*2def0*/  IMAD.WIDE R2, R21, 0x4, R150 ;  /* 0x0000000415027825 */ /* 0x002fe200078e0296 */
[----:B------:R-:W-:Y:S01]  /*2df00*/  ISETP.LT.AND P5, PT, R14, UR8, !P0 ;  /* 0x000000080e007c0c */ /* 0x000fe2000c7a1270 */
[----:B------:R-:W-:-:S02]  /*2df10*/  ULDC UR6, c[0x0][0x228] ;  /* 0x00008a0000067ab9 */ /* 0x000fc40000000800 */
[----:B--2---:R-:W-:Y:S01]  /*2df20*/  IMAD.WIDE R4, R21, 0x4, R148 ;  /* 0x0000000415047825 */ /* 0x004fe200078e0294 */
[----:B------:R1:W-:Y:S03]  /*2df30*/  @P3 STG.E desc[UR16][R2.64], R187 ;  /* 0x000000bb02003986 */ /* 0x0003e6000c101910 */
[C---:B---3--:R-:W-:Y:S01]  /*2df40*/  IMAD.WIDE R6, R23.reuse, 0x4, R224 ;  /* 0x0000000417067825 */ /* 0x048fe200078e02e0 */
[----:B------:R-:W-:Y:S04]  /*2df50*/  @P1 STG.E desc[UR16][R4.64], R195 ;  /* 0x000000c304001986 */ /* 0x000fe8000c101910 */
[----:B------:R-:W-:Y:S01]  /*2df60*/  @P2 STG.E desc[UR16][R6.64], R179 ;  /* 0x000000b306002986 */ /* 0x000fe2000c101910 */
[----:B----4-:R-:W-:-:S03]  /*2df70*/  IMAD.WIDE R16, R23, 0x4, R10 ;  /* 0x0000000417107825 */ /* 0x010fc600078e020a */
[----:B------:R-:W2:Y:S01]  /*2df80*/  LDS.128 R4, [R252] ;  /* 0x00000000fc047984 */ /* 0x000ea20000000c00 */
[----:B------:R-:W-:Y:S01]  /*2df90*/  IMAD.WIDE R18, R23, 0x4, R150 ;  /* 0x0000000417127825 */ /* 0x000fe200078e0296 */
[----:B------:R-:W-:Y:S02]  /*2dfa0*/  ISETP.GE.AND P6, PT, R0, UR9, PT ;  /* 0x0000000900007c0c */ /* 0x000fe4000bfc6270 */
[----:B------:R3:W-:Y:S01]  /*2dfb0*/  @P4 STG.E desc[UR16][R16.64], R203 ;  /* 0x000000cb10004986 */ /* 0x0007e2000c101910 */
[----:B------:R-:W-:Y:S01]  /*2dfc0*/  ISETP.LT.AND P1, PT, R13, UR4, !P0 ;  /* 0x000000040d007c0c */ /* 0x000fe2000c721270 */
[----:B------:R-:W-:Y:S01]  /*2dfd0*/  ULDC UR4, c[0x0][0x228] ;  /* 0x00008a0000047ab9 */ /* 0x000fe20000000800 */
[----:B------:R-:W-:Y:S01]  /*2dfe0*/  ISETP.LT.AND P4, PT, R12, UR5, !P6 ;  /* 0x000000050c007c0c */ /* 0x000fe2000f781270 */
[----:B------:R4:W-:Y:S01]  /*2dff0*/  @P5 STG.E desc[UR16][R18.64], R191 ;  /* 0x000000bf12005986 */ /* 0x0009e2000c101910 */
[----:B------:R-:W-:Y:S02]  /*2e000*/  ISETP.LT.AND P5, PT, R15, UR6, !P6 ;  /* 0x000000060f007c0c */ /* 0x000fe4000f7a1270 */
[----:B------:R-:W-:Y:S01]  /*2e010*/  IADD3 R25, R23, UR28, RZ ;  /* 0x0000001c17197c10 */ /* 0x000fe2000fffe0ff */
[----:B------:R-:W-:Y:S01]  /*2e020*/  VIADD R0, R9, 0x79 ;  /* 0x0000007909007836 */ /* 0x000fe20000000000 */
[----:B------:R-:W-:Y:S01]  /*2e030*/  ISETP.LT.AND P0, PT, R14, UR4, !P6 ;  /* 0x000000040e007c0c */ /* 0x000fe2000f701270 */
[----:B-1----:R-:W-:Y:S01]  /*2e040*/  IMAD.WIDE R2, R23, 0x4, R148 ;  /* 0x0000000417027825 */ /* 0x002fe200078e0294 */
[----:B------:R-:W-:Y:S01]  /*2e050*/  ULDC UR4, c[0x0][0x228] ;  /* 0x00008a0000047ab9 */ /* 0x000fe20000000800 */
[----:B------:R-:W-:Y:S01]  /*2e060*/  ULDC UR5, c[0x0][0x228] ;  /* 0x00008a0000057ab9 */ /* 0x000fe20000000800 */
[----:B------:R-:W-:Y:S01]  /*2e070*/  ULDC UR6, c[0x0][0x228] ;  /* 0x00008a0000067ab9 */ /* 0x000fe20000000800 */
[----:B---3--:R-:W-:Y:S01]  /*2e080*/  IMAD.WIDE R16, R25, 0x4, R224 ;  /* 0x0000000419107825 */ /* 0x008fe200078e02e0 */
[----:B------:R-:W-:-:S03]  /*2e090*/  ISETP.GE.AND P3, PT, R0, UR7, PT ;  /* 0x0000000700007c0c */ /* 0x000fc6000bf66270 */
[C---:B----4-:R-:W-:Y:S01]  /*2e0a0*/  IMAD.WIDE R18, R25.reuse, 0x4, R10 ;  /* 0x0000000419127825 */ /* 0x050fe200078e020a */
[----:B------:R1:W-:Y:S03]  /*2e0b0*/  @P1 STG.E desc[UR16][R2.64], R199 ;  /* 0x000000c702001986 */ /* 0x0003e6000c101910 */
[----:B------:R-:W-:Y:S01]  /*2e0c0*/  IMAD.WIDE R20, R25, 0x4, R150 ;  /* 0x0000000419147825 */ /* 0x000fe200078e0296 */
[----:B------:R3:W-:Y:S01]  /*2e0d0*/  @P4 STG.E desc[UR16][R16.64], R144 ;  /* 0x0000009010004986 */ /* 0x0007e2000c101910 */
[----:B------:R-:W-:Y:S01]  /*2e0e0*/  ISETP.LT.AND P6, PT, R13, UR4, !P6 ;  /* 0x000000040d007c0c */ /* 0x000fe2000f7c1270 */
[----:B------:R-:W-:Y:S01]  /*2e0f0*/  ULDC UR4, c[0x0][0x228] ;  /* 0x00008a0000047ab9 */ /* 0x000fe20000000800 */
[----:B------:R-:W-:Y:S01]  /*2e100*/  IADD3 R23, R25, UR28, RZ ;  /* 0x0000001c19177c10 */ /* 0x000fe2000fffe0ff */
[----:B------:R4:W-:Y:S01]  /*2e110*/  @P5 STG.E desc[UR16][R18.64], R80 ;  /* 0x0000005012005986 */ /* 0x0009e2000c101910 */
[----:B------:R-:W-:Y:S01]  /*2e120*/  ISETP.LT.AND P4, PT, R15, UR4, !P3 ;  /* 0x000000040f007c0c */ /* 0x000fe2000df81270 */
[----:B------:R-:W-:Y:S01]  /*2e130*/  VIADD R8, R9, 0x7a ;  /* 0x0000007a09087836 */ /* 0x000fe20000000000 */
[----:B------:R-:W-:Y:S01]  /*2e140*/  ULDC UR4, c[0x0][0x228] ;  /* 0x00008a0000047ab9 */ /* 0x000fe20000000800 */
[----:B------:R2:W-:Y:S01]  /*2e150*/  @P0 STG.E desc[UR16][R20.64], R208 ;  /* 0x000000d014000986 */ /* 0x0005e2000c101910 */
[----:B------:R-:W-:Y:S01]  /*2e160*/  ISETP.LT.AND P0, PT, R12, UR5, !P3 ;  /* 0x000000050c007c0c */ /* 0x000fe2000df01270 */
[----:B------:R-:W-:Y:S01]  /*2e170*/  ULDC UR5, c[0x0][0x228] ;  /* 0x00008a0000057ab9 */ /* 0x000fe20000000800 */
[----:B------:R-:W-:Y:S01]  /*2e180*/  ULDC UR7, c[0x0][0x228] ;  /* 0x00008a0000077ab9 */ /* 0x000fe20000000800 */
[----:B------:R-:W-:Y:S01]  /*2e190*/  ISETP.LT.AND P5, PT, R14, UR5, !P3 ;  /* 0x000000050e007c0c */ /* 0x000fe2000dfa1270 */
[----:B-1----:R-:W-:Y:S01]  /*2e1a0*/  IMAD.WIDE R2, R25, 0x4, R148 ;  /* 0x0000000419027825 */ /* 0x002fe200078e0294 */
[----:B------:R-:W-:Y:S01]  /*2e1b0*/  ISETP.LT.AND P3, PT, R13, UR6, !P3 ;  /* 0x000000060d007c0c */ /* 0x000fe2000df61270 */
[----:B------:R-:W-:-:S02]  /*2e1c0*/  ULDC UR5, c[0x0][0x228] ;  /* 0x00008a0000057ab9 */ /* 0x000fc40000000800 */
[----:B---3--:R-:W-:Y:S01]  /*2e1d0*/  IMAD.WIDE R16, R23, 0x4, R224 ;  /* 0x0000000417107825 */ /* 0x008fe200078e02e0 */
[----:B------:R-:W-:-:S03]  /*2e1e0*/  ISETP.GE.AND P2, PT, R8, UR23, PT ;  /* 0x0000001708007c0c */ /* 0x000fc6000bf46270 */
[C---:B----4-:R-:W-:Y:S01]  /*2e1f0*/  IMAD.WIDE R18, R23.reuse, 0x4, R10 ;  /* 0x0000000417127825 */ /* 0x050fe200078e020a */
[----:B------:R1:W-:Y:S01]  /*2e200*/  @P6 STG.E desc[UR16][R2.64], R228 ;  /* 0x000000e402006986 */ /* 0x0003e2000c101910 */
[----:B------:R-:W-:Y:S02]  /*2e210*/  ULDC UR6, c[0x0][0x228] ;  /* 0x00008a0000067ab9 */ /* 0x000fe40000000800 */
[C---:B------:R-:W-:Y:S02]  /*2e220*/  VIADD R27, R23.reuse, UR28 ;  /* 0x0000001c171b7c36 */ /* 0x040fe40008000000 */
[C---:B--2---:R-:W-:Y:S01]  /*2e230*/  IMAD.WIDE R20, R23.reuse, 0x4, R150 ;  /* 0x0000000417147825 */ /* 0x044fe200078e0296 */
[----:B------:R2:W-:Y:S03]  /*2e240*/  @P0 STG.E desc[UR16][R16.64], R204 ;  /* 0x000000cc10000986 */ /* 0x0005e6000c101910 */
[----:B------:R-:W-:Y:S01]  /*2e250*/  IMAD.WIDE R22, R23, 0x4, R148 ;  /* 0x0000000417167825 */ /* 0x000fe200078e0294 */
[----:B------:R3:W-:Y:S01]  /*2e260*/  @P4 STG.E desc[UR16][R18.64], R212 ;  /* 0x000000d412004986 */ /* 0x0007e2000c101910 */
[----:B------:R-:W-:Y:S01]  /*2e270*/  ISETP.LT.AND P4, PT, R15, UR4, !P2 ;  /* 0x000000040f007c0c */ /* 0x000fe2000d781270 */
[----:B------:R-:W-:-:S02]  /*2e280*/  ULDC UR4, c[0x0][0x228] ;  /* 0x00008a0000047ab9 */ /* 0x000fc40000000800 */
[----:B------:R-:W-:Y:S01]  /*2e290*/  @P5 STG.E desc[UR16][R20.64], R84 ;  /* 0x0000005414005986 */ /* 0x000fe2000c101910 */
[----:B------:R-:W-:-:S03]  /*2e2a0*/  ISETP.LT.AND P6, PT, R12, UR7, !P2 ;  /* 0x000000070c007c0c */ /* 0x000fc6000d7c1270 */
[----:B------:R-:W-:Y:S01]  /*2e2b0*/  @P3 STG.E desc[UR16][R22.64], R4 ;  /* 0x0000000416003986 */ /* 0x000fe2000c101910 */
[----:B------:R-:W-:Y:S01]  /*2e2c0*/  ISETP.LT.AND P3, PT, R14, UR4, !P2 ;  /* 0x000000040e007c0c */ /* 0x000fe2000d761270 */
[----:B------:R-:W-:Y:S02]  /*2e2d0*/  ULDC UR4, c[0x0][0x228] ;  /* 0x00008a0000047ab9 */ /* 0x000fe40000000800 */
[----:B------:R-:W-:Y:S01]  /*2e2e0*/  ISETP.LT.AND P2, PT, R13, UR4, !P2 ;  /* 0x000000040d007c0c */ /* 0x000fe2000d741270 */
[----:B------:R-:W-:Y:S01]  /*2e2f0*/  VIADD R0, R9, 0x7b ;  /* 0x0000007b09007836 */ /* 0x000fe20000000000 */
[----:B------:R-:W-:Y:S01]  /*2e300*/  ULDC UR4, c[0x0][0x228] ;  /* 0x00008a0000047ab9 */ /* 0x000fe20000000800 */
[----:B------:R-:W-:-:S04]  /*2e310*/  IMAD.WIDE R24, R27, 0x4, R224 ;  /* 0x000000041b187825 */ /* 0x000fc800078e02e0 */
[----:B-1----:R-:W-:Y:S01]  /*2e320*/  IMAD.WIDE R2, R27, 0x4, R10 ;  /* 0x000000041b027825 */ /* 0x002fe200078e020a */
[----:B------:R-:W-:-:S03]  /*2e330*/  ISETP.GE.AND P1, PT, R0, UR21, PT ;  /* 0x0000001500007c0c */ /* 0x000fc6000bf26270 */
[C---:B--2---:R-:W-:Y:S01]  /*2e340*/  IMAD.WIDE R16, R27.reuse, 0x4, R150 ;  /* 0x000000041b107825 */ /* 0x044fe200078e0296 */
[----:B------:R1:W-:Y:S03]  /*2e350*/  @P6 STG.E desc[UR16][R24.64], R145 ;  /* 0x0000009118006986 */ /* 0x0003e6000c101910 */
[----:B---3--:R-:W-:Y:S01]  /*2e360*/  IMAD.WIDE R18, R27, 0x4, R148 ;  /* 0x000000041b127825 */ /* 0x008fe200078e0294 */
[----:B------:R2:W-:Y:S01]  /*2e370*/  @P4 STG.E desc[UR16][R2.64], R81 ;  /* 0x0000005102004986 */ /* 0x0005e2000c101910 */
[----:B------:R-:W-:Y:S01]  /*2e380*/  ISETP.LT.AND P5, PT, R12, UR5, !P1 ;  /* 0x000000050c007c0c */ /* 0x000fe2000cfa1270 */
[----:B------:R-:W-:Y:S01]  /*2e390*/  ULDC UR5, c[0x0][0x228] ;  /* 0x00008a0000057ab9 */ /* 0x000fe20000000800 */
[----:B------:R-:W-:Y:S01]  /*2e3a0*/  ISETP.LT.AND P6, PT, R15, UR6, !P1 ;  /* 0x000000060f007c0c */ /* 0x000fe2000cfc1270 */
[----:B------:R3:W-:Y:S01]  /*2e3b0*/  @P3 STG.E desc[UR16][R16.64], R209 ;  /* 0x000000d110003986 */ /* 0x0007e2000c101910 */
[----:B------:R-:W-:Y:S01]  /*2e3c0*/  VIADD R0, R9, 0x7c ;  /* 0x0000007c09007836 */ /* 0x000fe20000000000 */
[----:B------:R-:W-:-:S02]  /*2e3d0*/  ULDC UR6, c[0x0][0x228] ;  /* 0x00008a0000067ab9 */ /* 0x000fc40000000800 */
[----:B------:R4:W-:Y:S01]  /*2e3e0*/  @P2 STG.E desc[UR16][R18.64], R229 ;  /* 0x000000e512002986 */ /* 0x0009e2000c101910 */
[----:B------:R-:W-:Y:S01]  /*2e3f0*/  ISETP.LT.AND P2, PT, R14, UR4, !P1 ;  /* 0x000000040e007c0c */ /* 0x000fe2000cf41270 */
[----:B-1----:R-:W-:Y:S01]  /*2e400*/  VIADD R25, R27, UR28 ;  /* 0x0000001c1b197c36 */ /* 0x002fe20008000000 */
[----:B------:R-:W-:Y:S01]  /*2e410*/  ISETP.GE.AND P0, PT, R0, UR19, PT ;  /* 0x0000001300007c0c */ /* 0x000fe2000bf06270 */
[----:B------:R-:W-:Y:S02]  /*2e420*/  ULDC UR4, c[0x0][0x228] ;  /* 0x00008a0000047ab9 */ /* 0x000fe40000000800 */
[----:B------:R-:W-:-:S04]  /*2e430*/  IMAD.WIDE R20, R25, 0x4, R224 ;  /* 0x0000000419147825 */ /* 0x000fc800078e02e0 */
[C---:B------:R-:W-:Y:S01]  /*2e440*/  IMAD.WIDE R22, R25.reuse, 0x4, R10 ;  /* 0x0000000419167825 */ /* 0x040fe200078e020a */
[----:B------:R1:W-:Y:S03]  /*2e450*/  @P5 STG.E desc[UR16][R20.64], R205 ;  /* 0x000000cd14005986 */ /* 0x0003e6000c101910 */
[----:B--2---:R-:W-:Y:S01]  /*2e460*/  IMAD.WIDE R2, R25, 0x4, R150 ;  /* 0x0000000419027825 */ /* 0x004fe200078e0296 */
[----:B------:R-:W-:Y:S01]  /*2e470*/  ISETP.LT.AND P3, PT, R13, UR4, !P1 ;  /* 0x000000040d007c0c */ /* 0x000fe2000cf61270 */
[----:B------:R-:W-:Y:S01]  /*2e480*/  @P6 STG.E desc[UR16][R22.64], R213 ;  /* 0x000000d516006986 */ /* 0x000fe2000c101910 */
[----:B------:R-:W-:Y:S01]  /*2e490*/  ULDC UR4, c[0x0][0x228] ;  /* 0x00008a0000047ab9 */ /* 0x000fe20000000800 */
[----:B------:R-:W-:Y:S02]  /*2e4a0*/  IADD3 R0, R9, 0x7d, RZ ;  /* 0x0000007d09007810 */ /* 0x000fe40007ffe0ff */
[----:B------:R-:W-:Y:S01]  /*2e4b0*/  ISETP.LT.AND P5, PT, R12, UR5, !P0 ;  /* 0x000000050c007c0c */ /* 0x000fe2000c7a1270 */
[----:B------:R2:W-:Y:S01]  /*2e4c0*/  @P2 STG.E desc[UR16][R2.64], R85 ;  /* 0x0000005502002986 */ /* 0x0005e2000c101910 */
[----:B------:R-:W-:-:S02]  /*2e4d0*/  ISETP.LT.AND P6, PT, R15, UR6, !P0 ;  /* 0x000000060f007c0c */ /* 0x000fc4000c7c1270 */
[----:B------:R-:W-:Y:S01]  /*2e4e0*/  ISETP.LT.AND P2, PT, R14, UR4, !P0 ;  /* 0x000000040e007c0c */ /* 0x000fe2000c741270 */
[----:B------:R-:W-:Y:S01]  /*2e4f0*/  ULDC UR4, c[0x0][0x228] ;  /* 0x00008a0000047ab9 */ /* 0x000fe20000000800 */
[----:B------:R-:W-:Y:S02]  /*2e500*/  IADD3 R27, R25, UR28, RZ ;  /* 0x0000001c191b7c10 */ /* 0x000fe4000fffe0ff */
[----:B------:R-:W-:Y:S01]  /*2e510*/  ISETP.GE.AND P4, PT, R0, UR15, PT ;  /* 0x0000000f00007c0c */ /* 0x000fe2000bf86270 */
[----:B------:R-:W-:Y:S01]  /*2e520*/  VIADD R0, R9, 0x7e ;  /* 0x0000007e09007836 */ /* 0x000fe20000000000 */
[----:B------:R-:W-:Y:S01]  /*2e530*/  ISETP.LT.AND P0, PT, R13, UR4, !P0 ;  /* 0x000000040d007c0c */ /* 0x000fe2000c701270 */
[----:B---3--:R-:W-:-:S04]  /*2e540*/  IMAD.WIDE R16, R25, 0x4, R148 ;  /* 0x0000000419107825 */ /* 0x008fc800078e0294 */
[----:B----4-:R-:W-:Y:S01]  /*2e550*/  IMAD.WIDE R18, R27, 0x4, R224 ;  /* 0x000000041b127825 */ /* 0x010fe200078e02e0 */
[----:B------:R-:W-:-:S03]  /*2e560*/  ISETP.GE.AND P1, PT, R0, UR27, PT ;  /* 0x0000001b00007c0c */ /* 0x000fc6000bf26270 */
[C---:B-1----:R-:W-:Y:S01]  /*2e570*/  IMAD.WIDE R20, R27.reuse, 0x4, R10 ;  /* 0x000000041b147825 */ /* 0x042fe200078e020a */
[----:B------:R1:W-:Y:S03]  /*2e580*/  @P3 STG.E desc[UR16][R16.64], R5 ;  /* 0x0000000510003986 */ /* 0x0003e6000c101910 */
[----:B--2---:R-:W-:Y:S01]  /*2e590*/  IMAD.WIDE R2, R27, 0x4, R150 ;  /* 0x000000041b027825 */ /* 0x004fe200078e0296 */
[----:B------:R2:W-:Y:S03]  /*2e5a0*/  @P5 STG.E desc[UR16][R18.64], R146 ;  /* 0x0000009212005986 */ /* 0x0005e6000c101910 */
[----:B------:R-:W-:Y:S02]  /*2e5b0*/  VIADD R0, R9, 0x7f ;  /* 0x0000007f09007836 */ /* 0x000fe40000000000 */
[----:B------:R-:W-:Y:S01]  /*2e5c0*/  IMAD.WIDE R8, R27, 0x4, R148 ;  /* 0x000000041b087825 */ /* 0x000fe200078e0294 */
[----:B------:R-:W-:Y:S01]  /*2e5d0*/  @P6 STG.E desc[UR16][R20.64], R82 ;  /* 0x0000005214006986 */ /* 0x000fe2000c101910 */
[----:B------:R-:W-:-:S02]  /*2e5e0*/  ISETP.LT.AND P5, PT, R12, UR4, !P4 ;  /* 0x000000040c007c0c */ /* 0x000fc4000e7a1270 */
[----:B------:R-:W-:Y:S01]  /*2e5f0*/  ISETP.LT.AND P6, PT, R15, UR4, !P4 ;  /* 0x000000040f007c0c */ /* 0x000fe2000e7c1270 */
[----:B------:R3:W-:Y:S01]  /*2e600*/  @P2 STG.E desc[UR16][R2.64], R210 ;  /* 0x000000d202002986 */ /* 0x0007e2000c101910 */
[----:B------:R-:W-:Y:S01]  /*2e610*/  VIADD R23, R27, UR28 ;  /* 0x0000001c1b177c36 */ /* 0x000fe20008000000 */
[----:B------:R-:W-:Y:S02]  /*2e620*/  ISETP.LT.AND P2, PT, R14, UR4, !P4 ;  /* 0x000000040e007c0c */ /* 0x000fe4000e741270 */
[----:B------:R-:W-:Y:S01]  /*2e630*/  @P0 STG.E desc[UR16][R8.64], R230 ;  /* 0x000000e608000986 */ /* 0x000fe2000c101910 */
[----:B------:R-:W-:Y:S02]  /*2e640*/  ISETP.LT.AND P4, PT, R13, UR4, !P4 ;  /* 0x000000040d007c0c */ /* 0x000fe4000e781270 */
[----:B------:R-:W-:Y:S01]  /*2e650*/  ISETP.LT.AND P0, PT, R12, UR4, !P1 ;  /* 0x000000040c007c0c */ /* 0x000fe2000cf01270 */
[C---:B-1----:R-:W-:Y:S01]  /*2e660*/  IMAD.WIDE R4, R23.reuse, 0x4, R224 ;  /* 0x0000000417047825 */ /* 0x042fe200078e02e0 */
[----:B------:R-:W-:-:S03]  /*2e670*/  IADD3 R25, R23, UR28, RZ ;  /* 0x0000001c17197c10 */ /* 0x000fc6000fffe0ff */
[C---:B------:R-:W-:Y:S01]  /*2e680*/  IMAD.WIDE R16, R23.reuse, 0x4, R10 ;  /* 0x0000000417107825 */ /* 0x040fe200078e020a */
[----:B------:R1:W-:Y:S03]  /*2e690*/  @P5 STG.E desc[UR16][R4.64], R206 ;  /* 0x000000ce04005986 */ /* 0x0003e6000c101910 */
[C---:B--2---:R-:W-:Y:S01]  /*2e6a0*/  IMAD.WIDE R18, R23.reuse, 0x4, R150 ;  /* 0x0000000417127825 */ /* 0x044fe200078e0296 */
[----:B------:R2:W-:Y:S03]  /*2e6b0*/  @P6 STG.E desc[UR16][R16.64], R214 ;  /* 0x000000d610006986 */ /* 0x0005e6000c101910 */
[----:B---3--:R-:W-:Y:S01]  /*2e6c0*/  IMAD.WIDE R2, R23, 0x4, R148 ;  /* 0x0000000417027825 */ /* 0x008fe200078e0294 */
[----:B------:R2:W-:Y:S03]  /*2e6d0*/  @P2 STG.E desc[UR16][R18.64], R86 ;  /* 0x0000005612002986 */ /* 0x0005e6000c101910 */
[----:B------:R-:W-:Y:S01]  /*2e6e0*/  IMAD.WIDE R20, R25, 0x4, R224 ;  /* 0x0000000419147825 */ /* 0x000fe200078e02e0 */
[----:B------:R-:W-:Y:S01]  /*2e6f0*/  ISETP.GE.AND P3, PT, R0, UR25, PT ;  /* 0x0000001900007c0c */ /* 0x000fe2000bf66270 */
[----:B------:R2:W-:Y:S01]  /*2e700*/  @P4 STG.E desc[UR16][R2.64], R6 ;  /* 0x0000000602004986 */ /* 0x0005e2000c101910 */
[----:B------:R-:W-:-:S03]  /*2e710*/  ISETP.LT.AND P2, PT, R15, UR4, !P1 ;  /* 0x000000040f007c0c */ /* 0x000fc6000cf41270 */
[----:B------:R2:W-:Y:S01]  /*2e720*/  @P0 STG.E desc[UR16][R20.64], R147 ;  /* 0x0000009314000986 */ /* 0x0005e2000c101910 */
[----:B------:R-:W-:Y:S02]  /*2e730*/  ISETP.LT.AND P0, PT, R14, UR4, !P1 ;  /* 0x000000040e007c0c */ /* 0x000fe4000cf01270 */
[----:B------:R-:W-:Y:S02]  /*2e740*/  ISETP.LT.AND P1, PT, R13, UR4, !P1 ;  /* 0x000000040d007c0c */ /* 0x000fe4000cf21270 */
[----:B------:R-:W-:Y:S02]  /*2e750*/  ISETP.LT.AND P5, PT, R12, UR4, !P3 ;  /* 0x000000040c007c0c */ /* 0x000fe4000dfa1270 */
[----:B------:R-:W-:Y:S02]  /*2e760*/  ISETP.LT.AND P6, PT, R15, UR4, !P3 ;  /* 0x000000040f007c0c */ /* 0x000fe4000dfc1270 */
[----:B------:R-:W-:Y:S01]  /*2e770*/  ISETP.LT.AND P4, PT, R14, UR4, !P3 ;  /* 0x000000040e007c0c */ /* 0x000fe2000df81270 */
[----:B------:R-:W-:Y:S01]  /*2e780*/  VIADD R15, R25, UR28 ;  /* 0x0000001c190f7c36 */ /* 0x000fe20008000000 */
[----:B------:R-:W-:Y:S01]  /*2e790*/  ISETP.LT.AND P3, PT, R13, UR4, !P3 ;  /* 0x000000040d007c0c */ /* 0x000fe2000df61270 */
[----:B-1----:R-:W-:-:S04]  /*2e7a0*/  IMAD.WIDE R4, R25, 0x4, R10 ;  /* 0x0000000419047825 */ /* 0x002fc800078e020a */
[C---:B------:R-:W-:Y:S01]  /*2e7b0*/  IMAD.WIDE R8, R25.reuse, 0x4, R150 ;  /* 0x0000000419087825 */ /* 0x040fe200078e0296 */
[----:B------:R2:W-:Y:S03]  /*2e7c0*/  @P2 STG.E desc[UR16][R4.64], R83 ;  /* 0x0000005304002986 */ /* 0x0005e6000c101910 */
[----:B------:R-:W-:Y:S01]  /*2e7d0*/  IMAD.WIDE R12, R25, 0x4, R148 ;  /* 0x00000004190c7825 */ /* 0x000fe200078e0294 */
[----:B------:R2:W-:Y:S03]  /*2e7e0*/  @P0 STG.E desc[UR16][R8.64], R211 ;  /* 0x000000d308000986 */ /* 0x0005e6000c101910 */
[C---:B------:R-:W-:Y:S01]  /*2e7f0*/  IMAD.WIDE R224, R15.reuse, 0x4, R224 ;  /* 0x000000040fe07825 */ /* 0x040fe200078e02e0 */
[----:B------:R2:W-:Y:S03]  /*2e800*/  @P1 STG.E desc[UR16][R12.64], R231 ;  /* 0x000000e70c001986 */ /* 0x0005e6000c101910 */
[C---:B------:R-:W-:Y:S01]  /*2e810*/  IMAD.WIDE R10, R15.reuse, 0x4, R10 ;  /* 0x000000040f0a7825 */ /* 0x040fe200078e020a */
[----:B------:R2:W-:Y:S03]  /*2e820*/  @P5 STG.E desc[UR16][R224.64], R207 ;  /* 0x000000cfe0005986 */ /* 0x0005e6000c101910 */
[C---:B------:R-:W-:Y:S01]  /*2e830*/  IMAD.WIDE R150, R15.reuse, 0x4, R150 ;  /* 0x000000040f967825 */ /* 0x040fe200078e0296 */
[----:B------:R2:W-:Y:S04]  /*2e840*/  @P6 STG.E desc[UR16][R10.64], R215 ;  /* 0x000000d70a006986 */ /* 0x0005e8000c101910 */
[----:B------:R2:W-:Y:S01]  /*2e850*/  @P4 STG.E desc[UR16][R150.64], R87 ;  /* 0x0000005796004986 */ /* 0x0005e2000c101910 */
[----:B------:R-:W-:Y:S01]  /*2e860*/  IMAD.WIDE R148, R15, 0x4, R148 ;  /* 0x000000040f947825 */ /* 0x000fe200078e0294 */
[----:B------:R-:W-:Y:S06]  /*2e870*/  @!P3 EXIT ;  /* 0x000000000000b94d */ /* 0x000fec0003800000 */
[----:B------:R-:W-:Y:S01]  /*2e880*/  STG.E desc[UR16][R148.64], R7 ;  /* 0x0000000794007986 */ /* 0x000fe2000c101910 */
[----:B------:R-:W-:Y:S05]  /*2e890*/  EXIT ;  /* 0x000000000000794d */ /* 0x000fea0003800000 */
.L_x_2:
[----:B------:R-:W-:-:S00]  /*2e8a0*/  BRA `(.L_x_2) ;  /* 0xfffffffc00fc7947 */ /* 0x000fc0000383ffff */
[----:B------:R-:W-:-:S00]  /*2e8b0*/  NOP ;  /* 0x0000000000007918 */ /* 0x000fc00000000000 */
        /* <DEDUP_REMOVED lines=12> */
.L_x_3:


//--------------------- .nv.shared.matmul_kernel  --------------------------
	.section	.nv.shared.matmul_kernel,"aw",@nobits
	.sectionflags	@""
	.align	16
	.zero		1024


//--------------------- .nv.shared.reserved.0     --------------------------
	.section	.nv.shared.reserved.0,"aw",@nobits
	.weak		__nv_reservedSMEM_offset_0_alias
	.size		__nv_reservedSMEM_offset_0_alias, 0, 0
	.other		__nv_reservedSMEM_offset_0_alias,@"STO_CUDA_RESERVED_SHARED STV_DEFAULT"
__nv_reservedSMEM_offset_0_alias:
	.zero		0


//--------------------- .nv.constant0.matmul_kernel --------------------------
	.section	.nv.constant0.matmul_kernel,"a",@progbits
	.sectionflags	@""
	.align	4
.nv.constant0.matmul_kernel:
	.zero		608


//--------------------- SYMBOLS --------------------------

	.type		.nv.reservedSmem.offset0,@object
	.size		.nv.reservedSmem.offset0,0x4
